//
// Generated by NVIDIA NVVM Compiler
//
// Compiler Build ID: CL-36424714
// Cuda compilation tools, release 13.0, V13.0.88
// Based on NVVM 20.0.0
//

.version 9.0
.target sm_100
.address_size 64

	// .globl	_Z16myHGEMMAlignedV5P6__halfS0_S0_iii
.extern .shared .align 16 .b8 smem[];

.visible .entry _Z16myHGEMMAlignedV5P6__halfS0_S0_iii(
	.param .u64 .ptr .align 1 _Z16myHGEMMAlignedV5P6__halfS0_S0_iii_param_0,
	.param .u64 .ptr .align 1 _Z16myHGEMMAlignedV5P6__halfS0_S0_iii_param_1,
	.param .u64 .ptr .align 1 _Z16myHGEMMAlignedV5P6__halfS0_S0_iii_param_2,
	.param .u32 _Z16myHGEMMAlignedV5P6__halfS0_S0_iii_param_3,
	.param .u32 _Z16myHGEMMAlignedV5P6__halfS0_S0_iii_param_4,
	.param .u32 _Z16myHGEMMAlignedV5P6__halfS0_S0_iii_param_5
)
{
	.reg .pred 	%p<9>;
	.reg .b16 	%rs<2>;
	.reg .b32 	%r<9837>;
	.reg .b32 	%f<2>;
	.reg .b64 	%rd<290>;

	ld.param.u64 	%rd13, [_Z16myHGEMMAlignedV5P6__halfS0_S0_iii_param_0];
	ld.param.u64 	%rd14, [_Z16myHGEMMAlignedV5P6__halfS0_S0_iii_param_1];
	ld.param.u32 	%r538, [_Z16myHGEMMAlignedV5P6__halfS0_S0_iii_param_3];
	ld.param.u32 	%r536, [_Z16myHGEMMAlignedV5P6__halfS0_S0_iii_param_4];
	ld.param.u32 	%r537, [_Z16myHGEMMAlignedV5P6__halfS0_S0_iii_param_5];
	mov.u32 	%r539, %ctaid.z;
	mov.u32 	%r540, %nctaid.x;
	mov.u32 	%r541, %ctaid.x;
	mad.lo.s32 	%r1, %r539, %r540, %r541;
	mov.u32 	%r2, %ctaid.y;
	shr.s32 	%r542, %r536, 31;
	shr.u32 	%r543, %r542, 24;
	add.s32 	%r544, %r536, %r543;
	shr.s32 	%r545, %r544, 8;
	setp.ge.s32 	%p1, %r1, %r545;
	shr.s32 	%r546, %r538, 31;
	shr.u32 	%r547, %r546, 25;
	add.s32 	%r548, %r538, %r547;
	shr.s32 	%r549, %r548, 7;
	setp.ge.s32 	%p2, %r2, %r549;
	or.pred  	%p3, %p2, %p1;
	@%p3 bra 	$L__BB0_10;
	mov.u32 	%r556, %tid.x;
	shr.u32 	%r557, %r556, 5;
	mov.f32 	%f1, 0f00000000;
	// begin inline asm
	{  cvt.rn.f16.f32 %rs1, %f1;}

	// end inline asm
	mov.b32 	%r9773, {%rs1, %rs1};
	shr.u32 	%r558, %r556, 1;
	and.b32  	%r559, %r558, 510;
	shl.b32 	%r560, %r556, 3;
	and.b32  	%r4, %r560, 24;
	shr.u32 	%r561, %r556, 3;
	and.b32  	%r5, %r561, 124;
	and.b32  	%r6, %r560, 248;
	mad.lo.s32 	%r562, %r559, 40, %r4;
	shl.b32 	%r563, %r562, 1;
	mov.u32 	%r564, smem;
	add.s32 	%r550, %r563, %r564;
	add.s32 	%r8, %r550, 80;
	mad.lo.s32 	%r565, %r5, 264, %r6;
	shl.b32 	%r9, %r565, 1;
	add.s32 	%r566, %r564, %r9;
	add.s32 	%r10, %r566, 20480;
	add.s32 	%r553, %r566, 21008;
	add.s32 	%r554, %r566, 21536;
	add.s32 	%r555, %r566, 22064;
	shl.b32 	%r14, %r2, 7;
	add.s32 	%r15, %r14, %r559;
	shl.b32 	%r16, %r1, 8;
	or.b32  	%r567, %r16, %r6;
	mad.lo.s32 	%r9637, %r537, %r15, %r4;
	mad.lo.s32 	%r9570, %r536, %r5, %r567;
	and.b32  	%r19, %r557, 1;
	and.b32  	%r20, %r556, 960;
	mul.wide.s32 	%rd22, %r9637, 2;
	add.s64 	%rd16, %rd13, %rd22;
	// begin inline asm
	cp.async.ca.shared.global [%r550], [%rd16], 16;

	// end inline asm
	mul.wide.s32 	%rd23, %r537, 2;
	add.s64 	%rd17, %rd16, %rd23;
	// begin inline asm
	cp.async.ca.shared.global [%r8], [%rd17], 16;

	// end inline asm
	mul.wide.s32 	%rd24, %r9570, 2;
	add.s64 	%rd18, %rd14, %rd24;
	// begin inline asm
	cp.async.ca.shared.global [%r10], [%rd18], 16;

	// end inline asm
	mul.wide.s32 	%rd1, %r536, 2;
	add.s64 	%rd19, %rd18, %rd1;
	// begin inline asm
	cp.async.ca.shared.global [%r553], [%rd19], 16;

	// end inline asm
	add.s64 	%rd20, %rd19, %rd1;
	// begin inline asm
	cp.async.ca.shared.global [%r554], [%rd20], 16;

	// end inline asm
	add.s64 	%rd21, %rd20, %rd1;
	// begin inline asm
	cp.async.ca.shared.global [%r555], [%rd21], 16;

	// end inline asm
	// begin inline asm
	cp.async.commit_group;

	// end inline asm
	// begin inline asm
	cp.async.wait_group 0;

	// end inline asm
	bar.sync 	0;
	shr.s32 	%r568, %r537, 31;
	shr.u32 	%r569, %r568, 27;
	add.s32 	%r570, %r537, %r569;
	shr.s32 	%r21, %r570, 5;
	setp.lt.s32 	%p4, %r537, 64;
	mov.u32 	%r9774, %r9773;
	mov.u32 	%r9775, %r9773;
	mov.u32 	%r9776, %r9773;
	mov.u32 	%r9777, %r9773;
	mov.u32 	%r9778, %r9773;
	mov.u32 	%r9779, %r9773;
	mov.u32 	%r9780, %r9773;
	mov.u32 	%r9781, %r9773;
	mov.u32 	%r9782, %r9773;
	mov.u32 	%r9783, %r9773;
	mov.u32 	%r9784, %r9773;
	mov.u32 	%r9785, %r9773;
	mov.u32 	%r9786, %r9773;
	mov.u32 	%r9787, %r9773;
	mov.u32 	%r9788, %r9773;
	mov.u32 	%r9789, %r9773;
	mov.u32 	%r9790, %r9773;
	mov.u32 	%r9791, %r9773;
	mov.u32 	%r9792, %r9773;
	mov.u32 	%r9793, %r9773;
	mov.u32 	%r9794, %r9773;
	mov.u32 	%r9795, %r9773;
	mov.u32 	%r9796, %r9773;
	mov.u32 	%r9797, %r9773;
	mov.u32 	%r9798, %r9773;
	mov.u32 	%r9799, %r9773;
	mov.u32 	%r9800, %r9773;
	mov.u32 	%r9801, %r9773;
	mov.u32 	%r9802, %r9773;
	mov.u32 	%r9803, %r9773;
	mov.u32 	%r9804, %r9773;
	mov.u32 	%r9805, %r9773;
	mov.u32 	%r9806, %r9773;
	mov.u32 	%r9807, %r9773;
	mov.u32 	%r9808, %r9773;
	mov.u32 	%r9809, %r9773;
	mov.u32 	%r9810, %r9773;
	mov.u32 	%r9811, %r9773;
	mov.u32 	%r9812, %r9773;
	mov.u32 	%r9813, %r9773;
	mov.u32 	%r9814, %r9773;
	mov.u32 	%r9815, %r9773;
	mov.u32 	%r9816, %r9773;
	mov.u32 	%r9817, %r9773;
	mov.u32 	%r9818, %r9773;
	mov.u32 	%r9819, %r9773;
	mov.u32 	%r9820, %r9773;
	mov.u32 	%r9821, %r9773;
	mov.u32 	%r9822, %r9773;
	mov.u32 	%r9823, %r9773;
	mov.u32 	%r9824, %r9773;
	mov.u32 	%r9825, %r9773;
	mov.u32 	%r9826, %r9773;
	mov.u32 	%r9827, %r9773;
	mov.u32 	%r9828, %r9773;
	mov.u32 	%r9829, %r9773;
	mov.u32 	%r9830, %r9773;
	mov.u32 	%r9831, %r9773;
	mov.u32 	%r9832, %r9773;
	mov.u32 	%r9833, %r9773;
	mov.u32 	%r9834, %r9773;
	mov.u32 	%r9835, %r9773;
	mov.u32 	%r9836, %r9773;
	@%p4 bra 	$L__BB0_9;
	mul.lo.s32 	%r22, %r19, 2560;
	max.s32 	%r572, %r21, 2;
	add.s32 	%r23, %r572, -1;
	and.b32  	%r24, %r23, 31;
	setp.lt.u32 	%p5, %r537, 1056;
	mov.b32 	%r9771, 1;
	mov.u32 	%r9774, %r9773;
	mov.u32 	%r9775, %r9773;
	mov.u32 	%r9776, %r9773;
	mov.u32 	%r9777, %r9773;
	mov.u32 	%r9778, %r9773;
	mov.u32 	%r9779, %r9773;
	mov.u32 	%r9780, %r9773;
	mov.u32 	%r9781, %r9773;
	mov.u32 	%r9782, %r9773;
	mov.u32 	%r9783, %r9773;
	mov.u32 	%r9784, %r9773;
	mov.u32 	%r9785, %r9773;
	mov.u32 	%r9786, %r9773;
	mov.u32 	%r9787, %r9773;
	mov.u32 	%r9788, %r9773;
	mov.u32 	%r9789, %r9773;
	mov.u32 	%r9790, %r9773;
	mov.u32 	%r9791, %r9773;
	mov.u32 	%r9792, %r9773;
	mov.u32 	%r9793, %r9773;
	mov.u32 	%r9794, %r9773;
	mov.u32 	%r9795, %r9773;
	mov.u32 	%r9796, %r9773;
	mov.u32 	%r9797, %r9773;
	mov.u32 	%r9798, %r9773;
	mov.u32 	%r9799, %r9773;
	mov.u32 	%r9800, %r9773;
	mov.u32 	%r9801, %r9773;
	mov.u32 	%r9802, %r9773;
	mov.u32 	%r9803, %r9773;
	mov.u32 	%r9804, %r9773;
	mov.u32 	%r9805, %r9773;
	mov.u32 	%r9806, %r9773;
	mov.u32 	%r9807, %r9773;
	mov.u32 	%r9808, %r9773;
	mov.u32 	%r9809, %r9773;
	mov.u32 	%r9810, %r9773;
	mov.u32 	%r9811, %r9773;
	mov.u32 	%r9812, %r9773;
	mov.u32 	%r9813, %r9773;
	mov.u32 	%r9814, %r9773;
	mov.u32 	%r9815, %r9773;
	mov.u32 	%r9816, %r9773;
	mov.u32 	%r9817, %r9773;
	mov.u32 	%r9818, %r9773;
	mov.u32 	%r9819, %r9773;
	mov.u32 	%r9820, %r9773;
	mov.u32 	%r9821, %r9773;
	mov.u32 	%r9822, %r9773;
	mov.u32 	%r9823, %r9773;
	mov.u32 	%r9824, %r9773;
	mov.u32 	%r9825, %r9773;
	mov.u32 	%r9826, %r9773;
	mov.u32 	%r9827, %r9773;
	mov.u32 	%r9828, %r9773;
	mov.u32 	%r9829, %r9773;
	mov.u32 	%r9830, %r9773;
	mov.u32 	%r9831, %r9773;
	mov.u32 	%r9832, %r9773;
	mov.u32 	%r9833, %r9773;
	mov.u32 	%r9834, %r9773;
	mov.u32 	%r9835, %r9773;
	mov.u32 	%r9836, %r9773;
	@%p5 bra 	$L__BB0_6;
	add.s32 	%r575, %r564, 20480;
	add.s32 	%r576, %r575, %r9;
	add.s32 	%r25, %r576, 17952;
	add.s32 	%r26, %r576, 18480;
	shl.b32 	%r577, %r22, 1;
	add.s32 	%r27, %r564, %r577;
	shl.b32 	%r578, %r20, 1;
	add.s32 	%r28, %r575, %r578;
	and.b32  	%r579, %r23, -32;
	neg.s32 	%r9572, %r579;
	or.b32  	%r580, %r5, 1024;
	mad.lo.s32 	%r581, %r536, %r580, %r16;
	add.s32 	%r9569, %r581, %r6;
	add.s32 	%r582, %r5, 992;
	mad.lo.s32 	%r583, %r536, %r582, %r16;
	add.s32 	%r9568, %r583, %r6;
	add.s32 	%r584, %r5, 960;
	mad.lo.s32 	%r585, %r536, %r584, %r16;
	add.s32 	%r9567, %r585, %r6;
	add.s32 	%r586, %r5, 928;
	mad.lo.s32 	%r587, %r536, %r586, %r16;
	add.s32 	%r9566, %r587, %r6;
	or.b32  	%r588, %r5, 896;
	mad.lo.s32 	%r589, %r536, %r588, %r16;
	add.s32 	%r9565, %r589, %r6;
	add.s32 	%r590, %r5, 864;
	mad.lo.s32 	%r591, %r536, %r590, %r16;
	add.s32 	%r9564, %r591, %r6;
	add.s32 	%r592, %r5, 832;
	mad.lo.s32 	%r593, %r536, %r592, %r16;
	add.s32 	%r9563, %r593, %r6;
	add.s32 	%r594, %r5, 800;
	mad.lo.s32 	%r595, %r536, %r594, %r16;
	add.s32 	%r9562, %r595, %r6;
	or.b32  	%r596, %r5, 768;
	mad.lo.s32 	%r597, %r536, %r596, %r16;
	add.s32 	%r9561, %r597, %r6;
	add.s32 	%r598, %r5, 736;
	mad.lo.s32 	%r599, %r536, %r598, %r16;
	add.s32 	%r9560, %r599, %r6;
	add.s32 	%r600, %r5, 704;
	mad.lo.s32 	%r601, %r536, %r600, %r16;
	add.s32 	%r9559, %r601, %r6;
	add.s32 	%r602, %r5, 672;
	mad.lo.s32 	%r603, %r536, %r602, %r16;
	add.s32 	%r9558, %r603, %r6;
	or.b32  	%r604, %r5, 640;
	mad.lo.s32 	%r605, %r536, %r604, %r16;
	add.s32 	%r9557, %r605, %r6;
	add.s32 	%r606, %r5, 608;
	mad.lo.s32 	%r607, %r536, %r606, %r16;
	add.s32 	%r9556, %r607, %r6;
	add.s32 	%r608, %r5, 576;
	mad.lo.s32 	%r609, %r536, %r608, %r16;
	add.s32 	%r9555, %r609, %r6;
	add.s32 	%r610, %r5, 544;
	mad.lo.s32 	%r611, %r536, %r610, %r16;
	add.s32 	%r9554, %r611, %r6;
	or.b32  	%r612, %r5, 512;
	mad.lo.s32 	%r613, %r536, %r612, %r16;
	add.s32 	%r9553, %r613, %r6;
	add.s32 	%r614, %r5, 480;
	mad.lo.s32 	%r615, %r536, %r614, %r16;
	add.s32 	%r9552, %r615, %r6;
	add.s32 	%r616, %r5, 448;
	mad.lo.s32 	%r617, %r536, %r616, %r16;
	add.s32 	%r9551, %r617, %r6;
	add.s32 	%r618, %r5, 416;
	mad.lo.s32 	%r619, %r536, %r618, %r16;
	add.s32 	%r9550, %r619, %r6;
	or.b32  	%r620, %r5, 384;
	mad.lo.s32 	%r621, %r536, %r620, %r16;
	add.s32 	%r9549, %r621, %r6;
	add.s32 	%r622, %r5, 352;
	mad.lo.s32 	%r623, %r536, %r622, %r16;
	add.s32 	%r9548, %r623, %r6;
	add.s32 	%r624, %r5, 320;
	mad.lo.s32 	%r625, %r536, %r624, %r16;
	add.s32 	%r9547, %r625, %r6;
	add.s32 	%r626, %r5, 288;
	mad.lo.s32 	%r627, %r536, %r626, %r16;
	add.s32 	%r9546, %r627, %r6;
	or.b32  	%r628, %r5, 256;
	mad.lo.s32 	%r629, %r536, %r628, %r16;
	add.s32 	%r9545, %r629, %r6;
	add.s32 	%r630, %r5, 224;
	mad.lo.s32 	%r631, %r536, %r630, %r16;
	add.s32 	%r9544, %r631, %r6;
	add.s32 	%r632, %r5, 192;
	mad.lo.s32 	%r633, %r536, %r632, %r16;
	add.s32 	%r9543, %r633, %r6;
	add.s32 	%r634, %r5, 160;
	mad.lo.s32 	%r635, %r536, %r634, %r16;
	add.s32 	%r9542, %r635, %r6;
	or.b32  	%r636, %r5, 128;
	mad.lo.s32 	%r637, %r536, %r636, %r16;
	add.s32 	%r9541, %r637, %r6;
	add.s32 	%r638, %r5, 96;
	mad.lo.s32 	%r639, %r536, %r638, %r16;
	add.s32 	%r9540, %r639, %r6;
	add.s32 	%r640, %r5, 64;
	mad.lo.s32 	%r641, %r536, %r640, %r16;
	add.s32 	%r9539, %r641, %r6;
	add.s32 	%r642, %r5, 32;
	mad.lo.s32 	%r643, %r536, %r642, %r16;
	add.s32 	%r9538, %r643, %r6;
	mad.lo.s32 	%r644, %r537, %r15, %r537;
	add.s32 	%r9537, %r644, %r4;
	mul.wide.u32 	%rd25, %r9637, 2;
	add.s64 	%rd26, %rd25, %rd13;
	add.s64 	%rd288, %rd26, 1024;
	mov.b32 	%r9571, 0;
	mov.u32 	%r9774, %r9773;
	mov.u32 	%r9775, %r9773;
	mov.u32 	%r9776, %r9773;
	mov.u32 	%r9777, %r9773;
	mov.u32 	%r9778, %r9773;
	mov.u32 	%r9779, %r9773;
	mov.u32 	%r9780, %r9773;
	mov.u32 	%r9781, %r9773;
	mov.u32 	%r9782, %r9773;
	mov.u32 	%r9783, %r9773;
	mov.u32 	%r9784, %r9773;
	mov.u32 	%r9785, %r9773;
	mov.u32 	%r9786, %r9773;
	mov.u32 	%r9787, %r9773;
	mov.u32 	%r9788, %r9773;
	mov.u32 	%r9789, %r9773;
	mov.u32 	%r9790, %r9773;
	mov.u32 	%r9791, %r9773;
	mov.u32 	%r9792, %r9773;
	mov.u32 	%r9793, %r9773;
	mov.u32 	%r9794, %r9773;
	mov.u32 	%r9795, %r9773;
	mov.u32 	%r9796, %r9773;
	mov.u32 	%r9797, %r9773;
	mov.u32 	%r9798, %r9773;
	mov.u32 	%r9799, %r9773;
	mov.u32 	%r9800, %r9773;
	mov.u32 	%r9801, %r9773;
	mov.u32 	%r9802, %r9773;
	mov.u32 	%r9803, %r9773;
	mov.u32 	%r9804, %r9773;
	mov.u32 	%r9805, %r9773;
	mov.u32 	%r9806, %r9773;
	mov.u32 	%r9807, %r9773;
	mov.u32 	%r9808, %r9773;
	mov.u32 	%r9809, %r9773;
	mov.u32 	%r9810, %r9773;
	mov.u32 	%r9811, %r9773;
	mov.u32 	%r9812, %r9773;
	mov.u32 	%r9813, %r9773;
	mov.u32 	%r9814, %r9773;
	mov.u32 	%r9815, %r9773;
	mov.u32 	%r9816, %r9773;
	mov.u32 	%r9817, %r9773;
	mov.u32 	%r9818, %r9773;
	mov.u32 	%r9819, %r9773;
	mov.u32 	%r9820, %r9773;
	mov.u32 	%r9821, %r9773;
	mov.u32 	%r9822, %r9773;
	mov.u32 	%r9823, %r9773;
	mov.u32 	%r9824, %r9773;
	mov.u32 	%r9825, %r9773;
	mov.u32 	%r9826, %r9773;
	mov.u32 	%r9827, %r9773;
	mov.u32 	%r9828, %r9773;
	mov.u32 	%r9829, %r9773;
	mov.u32 	%r9830, %r9773;
	mov.u32 	%r9831, %r9773;
	mov.u32 	%r9832, %r9773;
	mov.u32 	%r9833, %r9773;
	mov.u32 	%r9834, %r9773;
	mov.u32 	%r9835, %r9773;
	mov.u32 	%r9836, %r9773;
$L__BB0_4:
	.pragma "nounroll";
	add.s64 	%rd27, %rd288, -960;
	mov.u32 	%r837, %tid.x;
	shr.u32 	%r838, %r837, 1;
	and.b32  	%r839, %r838, 510;
	shl.b32 	%r840, %r837, 3;
	and.b32  	%r841, %r840, 24;
	mad.lo.s32 	%r842, %r839, 40, %r841;
	shl.b32 	%r843, %r842, 1;
	mov.u32 	%r844, smem;
	add.s32 	%r845, %r844, %r843;
	add.s32 	%r645, %r845, 10240;
	// begin inline asm
	cp.async.ca.shared.global [%r645], [%rd27], 16;

	// end inline asm
	mul.wide.u32 	%rd219, %r9537, 2;
	add.s64 	%rd220, %rd13, %rd219;
	add.s64 	%rd28, %rd220, 64;
	add.s32 	%r646, %r845, 10320;
	// begin inline asm
	cp.async.ca.shared.global [%r646], [%rd28], 16;

	// end inline asm
	mul.wide.s32 	%rd221, %r9538, 2;
	add.s64 	%rd29, %rd14, %rd221;
	shr.u32 	%r846, %r837, 3;
	and.b32  	%r847, %r846, 124;
	and.b32  	%r848, %r840, 248;
	mad.lo.s32 	%r849, %r847, 264, %r848;
	shl.b32 	%r850, %r849, 1;
	add.s32 	%r851, %r844, %r850;
	add.s32 	%r827, %r851, 37376;
	// begin inline asm
	cp.async.ca.shared.global [%r827], [%rd29], 16;

	// end inline asm
	add.s64 	%rd30, %rd29, %rd1;
	add.s32 	%r828, %r851, 37904;
	// begin inline asm
	cp.async.ca.shared.global [%r828], [%rd30], 16;

	// end inline asm
	add.s64 	%rd31, %rd30, %rd1;
	// begin inline asm
	cp.async.ca.shared.global [%r25], [%rd31], 16;

	// end inline asm
	add.s64 	%rd32, %rd31, %rd1;
	// begin inline asm
	cp.async.ca.shared.global [%r26], [%rd32], 16;

	// end inline asm
	mov.b32 	%r852, 40;
	wmma.load.a.sync.aligned.row.m16n16k16.shared.f16 	{%r853, %r854, %r855, %r856, %r857, %r858, %r859, %r860}, [%r27], %r852;
	add.s32 	%r861, %r27, 1280;
	wmma.load.a.sync.aligned.row.m16n16k16.shared.f16 	{%r862, %r863, %r864, %r865, %r866, %r867, %r868, %r869}, [%r861], %r852;
	add.s32 	%r870, %r27, 2560;
	wmma.load.a.sync.aligned.row.m16n16k16.shared.f16 	{%r871, %r872, %r873, %r874, %r875, %r876, %r877, %r878}, [%r870], %r852;
	add.s32 	%r879, %r27, 3840;
	wmma.load.a.sync.aligned.row.m16n16k16.shared.f16 	{%r880, %r881, %r882, %r883, %r884, %r885, %r886, %r887}, [%r879], %r852;
	add.s32 	%r888, %r27, 32;
	wmma.load.a.sync.aligned.row.m16n16k16.shared.f16 	{%r889, %r890, %r891, %r892, %r893, %r894, %r895, %r896}, [%r888], %r852;
	add.s32 	%r897, %r27, 1312;
	wmma.load.a.sync.aligned.row.m16n16k16.shared.f16 	{%r898, %r899, %r900, %r901, %r902, %r903, %r904, %r905}, [%r897], %r852;
	add.s32 	%r906, %r27, 2592;
	wmma.load.a.sync.aligned.row.m16n16k16.shared.f16 	{%r907, %r908, %r909, %r910, %r911, %r912, %r913, %r914}, [%r906], %r852;
	add.s32 	%r915, %r27, 3872;
	wmma.load.a.sync.aligned.row.m16n16k16.shared.f16 	{%r916, %r917, %r918, %r919, %r920, %r921, %r922, %r923}, [%r915], %r852;
	mov.b32 	%r924, 264;
	wmma.load.b.sync.aligned.row.m16n16k16.shared.f16 	{%r925, %r926, %r927, %r928, %r929, %r930, %r931, %r932}, [%r28], %r924;
	add.s32 	%r933, %r28, 32;
	wmma.load.b.sync.aligned.row.m16n16k16.shared.f16 	{%r934, %r935, %r936, %r937, %r938, %r939, %r940, %r941}, [%r933], %r924;
	add.s32 	%r942, %r28, 64;
	wmma.load.b.sync.aligned.row.m16n16k16.shared.f16 	{%r943, %r944, %r945, %r946, %r947, %r948, %r949, %r950}, [%r942], %r924;
	add.s32 	%r951, %r28, 96;
	wmma.load.b.sync.aligned.row.m16n16k16.shared.f16 	{%r952, %r953, %r954, %r955, %r956, %r957, %r958, %r959}, [%r951], %r924;
	add.s32 	%r960, %r28, 8448;
	wmma.load.b.sync.aligned.row.m16n16k16.shared.f16 	{%r961, %r962, %r963, %r964, %r965, %r966, %r967, %r968}, [%r960], %r924;
	add.s32 	%r969, %r28, 8480;
	wmma.load.b.sync.aligned.row.m16n16k16.shared.f16 	{%r970, %r971, %r972, %r973, %r974, %r975, %r976, %r977}, [%r969], %r924;
	add.s32 	%r978, %r28, 8512;
	wmma.load.b.sync.aligned.row.m16n16k16.shared.f16 	{%r979, %r980, %r981, %r982, %r983, %r984, %r985, %r986}, [%r978], %r924;
	add.s32 	%r987, %r28, 8544;
	wmma.load.b.sync.aligned.row.m16n16k16.shared.f16 	{%r988, %r989, %r990, %r991, %r992, %r993, %r994, %r995}, [%r987], %r924;
	wmma.mma.sync.aligned.row.row.m16n16k16.f16.f16 {%r996, %r997, %r998, %r999}, {%r853, %r854, %r855, %r856, %r857, %r858, %r859, %r860}, {%r925, %r926, %r927, %r928, %r929, %r930, %r931, %r932}, {%r9836, %r9835, %r9834, %r9833};
	wmma.mma.sync.aligned.row.row.m16n16k16.f16.f16 {%r1000, %r1001, %r1002, %r1003}, {%r889, %r890, %r891, %r892, %r893, %r894, %r895, %r896}, {%r961, %r962, %r963, %r964, %r965, %r966, %r967, %r968}, {%r996, %r997, %r998, %r999};
	wmma.mma.sync.aligned.row.row.m16n16k16.f16.f16 {%r1004, %r1005, %r1006, %r1007}, {%r853, %r854, %r855, %r856, %r857, %r858, %r859, %r860}, {%r934, %r935, %r936, %r937, %r938, %r939, %r940, %r941}, {%r9832, %r9831, %r9830, %r9829};
	wmma.mma.sync.aligned.row.row.m16n16k16.f16.f16 {%r1008, %r1009, %r1010, %r1011}, {%r889, %r890, %r891, %r892, %r893, %r894, %r895, %r896}, {%r970, %r971, %r972, %r973, %r974, %r975, %r976, %r977}, {%r1004, %r1005, %r1006, %r1007};
	wmma.mma.sync.aligned.row.row.m16n16k16.f16.f16 {%r1012, %r1013, %r1014, %r1015}, {%r853, %r854, %r855, %r856, %r857, %r858, %r859, %r860}, {%r943, %r944, %r945, %r946, %r947, %r948, %r949, %r950}, {%r9828, %r9827, %r9826, %r9825};
	wmma.mma.sync.aligned.row.row.m16n16k16.f16.f16 {%r1016, %r1017, %r1018, %r1019}, {%r889, %r890, %r891, %r892, %r893, %r894, %r895, %r896}, {%r979, %r980, %r981, %r982, %r983, %r984, %r985, %r986}, {%r1012, %r1013, %r1014, %r1015};
	wmma.mma.sync.aligned.row.row.m16n16k16.f16.f16 {%r1020, %r1021, %r1022, %r1023}, {%r853, %r854, %r855, %r856, %r857, %r858, %r859, %r860}, {%r952, %r953, %r954, %r955, %r956, %r957, %r958, %r959}, {%r9824, %r9823, %r9822, %r9821};
	wmma.mma.sync.aligned.row.row.m16n16k16.f16.f16 {%r1024, %r1025, %r1026, %r1027}, {%r889, %r890, %r891, %r892, %r893, %r894, %r895, %r896}, {%r988, %r989, %r990, %r991, %r992, %r993, %r994, %r995}, {%r1020, %r1021, %r1022, %r1023};
	wmma.mma.sync.aligned.row.row.m16n16k16.f16.f16 {%r1028, %r1029, %r1030, %r1031}, {%r862, %r863, %r864, %r865, %r866, %r867, %r868, %r869}, {%r925, %r926, %r927, %r928, %r929, %r930, %r931, %r932}, {%r9820, %r9819, %r9818, %r9817};
	wmma.mma.sync.aligned.row.row.m16n16k16.f16.f16 {%r1032, %r1033, %r1034, %r1035}, {%r898, %r899, %r900, %r901, %r902, %r903, %r904, %r905}, {%r961, %r962, %r963, %r964, %r965, %r966, %r967, %r968}, {%r1028, %r1029, %r1030, %r1031};
	wmma.mma.sync.aligned.row.row.m16n16k16.f16.f16 {%r1036, %r1037, %r1038, %r1039}, {%r862, %r863, %r864, %r865, %r866, %r867, %r868, %r869}, {%r934, %r935, %r936, %r937, %r938, %r939, %r940, %r941}, {%r9816, %r9815, %r9814, %r9813};
	wmma.mma.sync.aligned.row.row.m16n16k16.f16.f16 {%r1040, %r1041, %r1042, %r1043}, {%r898, %r899, %r900, %r901, %r902, %r903, %r904, %r905}, {%r970, %r971, %r972, %r973, %r974, %r975, %r976, %r977}, {%r1036, %r1037, %r1038, %r1039};
	wmma.mma.sync.aligned.row.row.m16n16k16.f16.f16 {%r1044, %r1045, %r1046, %r1047}, {%r862, %r863, %r864, %r865, %r866, %r867, %r868, %r869}, {%r943, %r944, %r945, %r946, %r947, %r948, %r949, %r950}, {%r9812, %r9811, %r9810, %r9809};
	wmma.mma.sync.aligned.row.row.m16n16k16.f16.f16 {%r1048, %r1049, %r1050, %r1051}, {%r898, %r899, %r900, %r901, %r902, %r903, %r904, %r905}, {%r979, %r980, %r981, %r982, %r983, %r984, %r985, %r986}, {%r1044, %r1045, %r1046, %r1047};
	wmma.mma.sync.aligned.row.row.m16n16k16.f16.f16 {%r1052, %r1053, %r1054, %r1055}, {%r862, %r863, %r864, %r865, %r866, %r867, %r868, %r869}, {%r952, %r953, %r954, %r955, %r956, %r957, %r958, %r959}, {%r9808, %r9807, %r9806, %r9805};
	wmma.mma.sync.aligned.row.row.m16n16k16.f16.f16 {%r1056, %r1057, %r1058, %r1059}, {%r898, %r899, %r900, %r901, %r902, %r903, %r904, %r905}, {%r988, %r989, %r990, %r991, %r992, %r993, %r994, %r995}, {%r1052, %r1053, %r1054, %r1055};
	wmma.mma.sync.aligned.row.row.m16n16k16.f16.f16 {%r1060, %r1061, %r1062, %r1063}, {%r871, %r872, %r873, %r874, %r875, %r876, %r877, %r878}, {%r925, %r926, %r927, %r928, %r929, %r930, %r931, %r932}, {%r9804, %r9803, %r9802, %r9801};
	wmma.mma.sync.aligned.row.row.m16n16k16.f16.f16 {%r1064, %r1065, %r1066, %r1067}, {%r907, %r908, %r909, %r910, %r911, %r912, %r913, %r914}, {%r961, %r962, %r963, %r964, %r965, %r966, %r967, %r968}, {%r1060, %r1061, %r1062, %r1063};
	wmma.mma.sync.aligned.row.row.m16n16k16.f16.f16 {%r1068, %r1069, %r1070, %r1071}, {%r871, %r872, %r873, %r874, %r875, %r876, %r877, %r878}, {%r934, %r935, %r936, %r937, %r938, %r939, %r940, %r941}, {%r9800, %r9799, %r9798, %r9797};
	wmma.mma.sync.aligned.row.row.m16n16k16.f16.f16 {%r1072, %r1073, %r1074, %r1075}, {%r907, %r908, %r909, %r910, %r911, %r912, %r913, %r914}, {%r970, %r971, %r972, %r973, %r974, %r975, %r976, %r977}, {%r1068, %r1069, %r1070, %r1071};
	wmma.mma.sync.aligned.row.row.m16n16k16.f16.f16 {%r1076, %r1077, %r1078, %r1079}, {%r871, %r872, %r873, %r874, %r875, %r876, %r877, %r878}, {%r943, %r944, %r945, %r946, %r947, %r948, %r949, %r950}, {%r9796, %r9795, %r9794, %r9793};
	wmma.mma.sync.aligned.row.row.m16n16k16.f16.f16 {%r1080, %r1081, %r1082, %r1083}, {%r907, %r908, %r909, %r910, %r911, %r912, %r913, %r914}, {%r979, %r980, %r981, %r982, %r983, %r984, %r985, %r986}, {%r1076, %r1077, %r1078, %r1079};
	wmma.mma.sync.aligned.row.row.m16n16k16.f16.f16 {%r1084, %r1085, %r1086, %r1087}, {%r871, %r872, %r873, %r874, %r875, %r876, %r877, %r878}, {%r952, %r953, %r954, %r955, %r956, %r957, %r958, %r959}, {%r9792, %r9791, %r9790, %r9789};
	wmma.mma.sync.aligned.row.row.m16n16k16.f16.f16 {%r1088, %r1089, %r1090, %r1091}, {%r907, %r908, %r909, %r910, %r911, %r912, %r913, %r914}, {%r988, %r989, %r990, %r991, %r992, %r993, %r994, %r995}, {%r1084, %r1085, %r1086, %r1087};
	wmma.mma.sync.aligned.row.row.m16n16k16.f16.f16 {%r1092, %r1093, %r1094, %r1095}, {%r880, %r881, %r882, %r883, %r884, %r885, %r886, %r887}, {%r925, %r926, %r927, %r928, %r929, %r930, %r931, %r932}, {%r9788, %r9787, %r9786, %r9785};
	wmma.mma.sync.aligned.row.row.m16n16k16.f16.f16 {%r1096, %r1097, %r1098, %r1099}, {%r916, %r917, %r918, %r919, %r920, %r921, %r922, %r923}, {%r961, %r962, %r963, %r964, %r965, %r966, %r967, %r968}, {%r1092, %r1093, %r1094, %r1095};
	wmma.mma.sync.aligned.row.row.m16n16k16.f16.f16 {%r1100, %r1101, %r1102, %r1103}, {%r880, %r881, %r882, %r883, %r884, %r885, %r886, %r887}, {%r934, %r935, %r936, %r937, %r938, %r939, %r940, %r941}, {%r9784, %r9783, %r9782, %r9781};
	wmma.mma.sync.aligned.row.row.m16n16k16.f16.f16 {%r1104, %r1105, %r1106, %r1107}, {%r916, %r917, %r918, %r919, %r920, %r921, %r922, %r923}, {%r970, %r971, %r972, %r973, %r974, %r975, %r976, %r977}, {%r1100, %r1101, %r1102, %r1103};
	wmma.mma.sync.aligned.row.row.m16n16k16.f16.f16 {%r1108, %r1109, %r1110, %r1111}, {%r880, %r881, %r882, %r883, %r884, %r885, %r886, %r887}, {%r943, %r944, %r945, %r946, %r947, %r948, %r949, %r950}, {%r9780, %r9779, %r9778, %r9777};
	wmma.mma.sync.aligned.row.row.m16n16k16.f16.f16 {%r1112, %r1113, %r1114, %r1115}, {%r916, %r917, %r918, %r919, %r920, %r921, %r922, %r923}, {%r979, %r980, %r981, %r982, %r983, %r984, %r985, %r986}, {%r1108, %r1109, %r1110, %r1111};
	wmma.mma.sync.aligned.row.row.m16n16k16.f16.f16 {%r1116, %r1117, %r1118, %r1119}, {%r880, %r881, %r882, %r883, %r884, %r885, %r886, %r887}, {%r952, %r953, %r954, %r955, %r956, %r957, %r958, %r959}, {%r9776, %r9775, %r9774, %r9773};
	wmma.mma.sync.aligned.row.row.m16n16k16.f16.f16 {%r1120, %r1121, %r1122, %r1123}, {%r916, %r917, %r918, %r919, %r920, %r921, %r922, %r923}, {%r988, %r989, %r990, %r991, %r992, %r993, %r994, %r995}, {%r1116, %r1117, %r1118, %r1119};
	// begin inline asm
	cp.async.commit_group;

	// end inline asm
	// begin inline asm
	cp.async.wait_group 0;

	// end inline asm
	bar.sync 	0;
	add.s64 	%rd33, %rd288, -896;
	// begin inline asm
	cp.async.ca.shared.global [%r550], [%rd33], 16;

	// end inline asm
	add.s64 	%rd34, %rd220, 128;
	// begin inline asm
	cp.async.ca.shared.global [%r8], [%rd34], 16;

	// end inline asm
	mul.wide.s32 	%rd222, %r9539, 2;
	add.s64 	%rd35, %rd14, %rd222;
	// begin inline asm
	cp.async.ca.shared.global [%r10], [%rd35], 16;

	// end inline asm
	add.s64 	%rd36, %rd35, %rd1;
	// begin inline asm
	cp.async.ca.shared.global [%r553], [%rd36], 16;

	// end inline asm
	add.s64 	%rd37, %rd36, %rd1;
	// begin inline asm
	cp.async.ca.shared.global [%r554], [%rd37], 16;

	// end inline asm
	add.s64 	%rd38, %rd37, %rd1;
	// begin inline asm
	cp.async.ca.shared.global [%r555], [%rd38], 16;

	// end inline asm
	add.s32 	%r1124, %r27, 10240;
	wmma.load.a.sync.aligned.row.m16n16k16.shared.f16 	{%r1125, %r1126, %r1127, %r1128, %r1129, %r1130, %r1131, %r1132}, [%r1124], %r852;
	add.s32 	%r1133, %r27, 11520;
	wmma.load.a.sync.aligned.row.m16n16k16.shared.f16 	{%r1134, %r1135, %r1136, %r1137, %r1138, %r1139, %r1140, %r1141}, [%r1133], %r852;
	add.s32 	%r1142, %r27, 12800;
	wmma.load.a.sync.aligned.row.m16n16k16.shared.f16 	{%r1143, %r1144, %r1145, %r1146, %r1147, %r1148, %r1149, %r1150}, [%r1142], %r852;
	add.s32 	%r1151, %r27, 14080;
	wmma.load.a.sync.aligned.row.m16n16k16.shared.f16 	{%r1152, %r1153, %r1154, %r1155, %r1156, %r1157, %r1158, %r1159}, [%r1151], %r852;
	add.s32 	%r1160, %r27, 10272;
	wmma.load.a.sync.aligned.row.m16n16k16.shared.f16 	{%r1161, %r1162, %r1163, %r1164, %r1165, %r1166, %r1167, %r1168}, [%r1160], %r852;
	add.s32 	%r1169, %r27, 11552;
	wmma.load.a.sync.aligned.row.m16n16k16.shared.f16 	{%r1170, %r1171, %r1172, %r1173, %r1174, %r1175, %r1176, %r1177}, [%r1169], %r852;
	add.s32 	%r1178, %r27, 12832;
	wmma.load.a.sync.aligned.row.m16n16k16.shared.f16 	{%r1179, %r1180, %r1181, %r1182, %r1183, %r1184, %r1185, %r1186}, [%r1178], %r852;
	add.s32 	%r1187, %r27, 14112;
	wmma.load.a.sync.aligned.row.m16n16k16.shared.f16 	{%r1188, %r1189, %r1190, %r1191, %r1192, %r1193, %r1194, %r1195}, [%r1187], %r852;
	add.s32 	%r1196, %r28, 16896;
	wmma.load.b.sync.aligned.row.m16n16k16.shared.f16 	{%r1197, %r1198, %r1199, %r1200, %r1201, %r1202, %r1203, %r1204}, [%r1196], %r924;
	add.s32 	%r1205, %r28, 16928;
	wmma.load.b.sync.aligned.row.m16n16k16.shared.f16 	{%r1206, %r1207, %r1208, %r1209, %r1210, %r1211, %r1212, %r1213}, [%r1205], %r924;
	add.s32 	%r1214, %r28, 16960;
	wmma.load.b.sync.aligned.row.m16n16k16.shared.f16 	{%r1215, %r1216, %r1217, %r1218, %r1219, %r1220, %r1221, %r1222}, [%r1214], %r924;
	add.s32 	%r1223, %r28, 16992;
	wmma.load.b.sync.aligned.row.m16n16k16.shared.f16 	{%r1224, %r1225, %r1226, %r1227, %r1228, %r1229, %r1230, %r1231}, [%r1223], %r924;
	add.s32 	%r1232, %r28, 25344;
	wmma.load.b.sync.aligned.row.m16n16k16.shared.f16 	{%r1233, %r1234, %r1235, %r1236, %r1237, %r1238, %r1239, %r1240}, [%r1232], %r924;
	add.s32 	%r1241, %r28, 25376;
	wmma.load.b.sync.aligned.row.m16n16k16.shared.f16 	{%r1242, %r1243, %r1244, %r1245, %r1246, %r1247, %r1248, %r1249}, [%r1241], %r924;
	add.s32 	%r1250, %r28, 25408;
	wmma.load.b.sync.aligned.row.m16n16k16.shared.f16 	{%r1251, %r1252, %r1253, %r1254, %r1255, %r1256, %r1257, %r1258}, [%r1250], %r924;
	add.s32 	%r1259, %r28, 25440;
	wmma.load.b.sync.aligned.row.m16n16k16.shared.f16 	{%r1260, %r1261, %r1262, %r1263, %r1264, %r1265, %r1266, %r1267}, [%r1259], %r924;
	wmma.mma.sync.aligned.row.row.m16n16k16.f16.f16 {%r1268, %r1269, %r1270, %r1271}, {%r1125, %r1126, %r1127, %r1128, %r1129, %r1130, %r1131, %r1132}, {%r1197, %r1198, %r1199, %r1200, %r1201, %r1202, %r1203, %r1204}, {%r1000, %r1001, %r1002, %r1003};
	wmma.mma.sync.aligned.row.row.m16n16k16.f16.f16 {%r1272, %r1273, %r1274, %r1275}, {%r1161, %r1162, %r1163, %r1164, %r1165, %r1166, %r1167, %r1168}, {%r1233, %r1234, %r1235, %r1236, %r1237, %r1238, %r1239, %r1240}, {%r1268, %r1269, %r1270, %r1271};
	wmma.mma.sync.aligned.row.row.m16n16k16.f16.f16 {%r1276, %r1277, %r1278, %r1279}, {%r1125, %r1126, %r1127, %r1128, %r1129, %r1130, %r1131, %r1132}, {%r1206, %r1207, %r1208, %r1209, %r1210, %r1211, %r1212, %r1213}, {%r1008, %r1009, %r1010, %r1011};
	wmma.mma.sync.aligned.row.row.m16n16k16.f16.f16 {%r1280, %r1281, %r1282, %r1283}, {%r1161, %r1162, %r1163, %r1164, %r1165, %r1166, %r1167, %r1168}, {%r1242, %r1243, %r1244, %r1245, %r1246, %r1247, %r1248, %r1249}, {%r1276, %r1277, %r1278, %r1279};
	wmma.mma.sync.aligned.row.row.m16n16k16.f16.f16 {%r1284, %r1285, %r1286, %r1287}, {%r1125, %r1126, %r1127, %r1128, %r1129, %r1130, %r1131, %r1132}, {%r1215, %r1216, %r1217, %r1218, %r1219, %r1220, %r1221, %r1222}, {%r1016, %r1017, %r1018, %r1019};
	wmma.mma.sync.aligned.row.row.m16n16k16.f16.f16 {%r1288, %r1289, %r1290, %r1291}, {%r1161, %r1162, %r1163, %r1164, %r1165, %r1166, %r1167, %r1168}, {%r1251, %r1252, %r1253, %r1254, %r1255, %r1256, %r1257, %r1258}, {%r1284, %r1285, %r1286, %r1287};
	wmma.mma.sync.aligned.row.row.m16n16k16.f16.f16 {%r1292, %r1293, %r1294, %r1295}, {%r1125, %r1126, %r1127, %r1128, %r1129, %r1130, %r1131, %r1132}, {%r1224, %r1225, %r1226, %r1227, %r1228, %r1229, %r1230, %r1231}, {%r1024, %r1025, %r1026, %r1027};
	wmma.mma.sync.aligned.row.row.m16n16k16.f16.f16 {%r1296, %r1297, %r1298, %r1299}, {%r1161, %r1162, %r1163, %r1164, %r1165, %r1166, %r1167, %r1168}, {%r1260, %r1261, %r1262, %r1263, %r1264, %r1265, %r1266, %r1267}, {%r1292, %r1293, %r1294, %r1295};
	wmma.mma.sync.aligned.row.row.m16n16k16.f16.f16 {%r1300, %r1301, %r1302, %r1303}, {%r1134, %r1135, %r1136, %r1137, %r1138, %r1139, %r1140, %r1141}, {%r1197, %r1198, %r1199, %r1200, %r1201, %r1202, %r1203, %r1204}, {%r1032, %r1033, %r1034, %r1035};
	wmma.mma.sync.aligned.row.row.m16n16k16.f16.f16 {%r1304, %r1305, %r1306, %r1307}, {%r1170, %r1171, %r1172, %r1173, %r1174, %r1175, %r1176, %r1177}, {%r1233, %r1234, %r1235, %r1236, %r1237, %r1238, %r1239, %r1240}, {%r1300, %r1301, %r1302, %r1303};
	wmma.mma.sync.aligned.row.row.m16n16k16.f16.f16 {%r1308, %r1309, %r1310, %r1311}, {%r1134, %r1135, %r1136, %r1137, %r1138, %r1139, %r1140, %r1141}, {%r1206, %r1207, %r1208, %r1209, %r1210, %r1211, %r1212, %r1213}, {%r1040, %r1041, %r1042, %r1043};
	wmma.mma.sync.aligned.row.row.m16n16k16.f16.f16 {%r1312, %r1313, %r1314, %r1315}, {%r1170, %r1171, %r1172, %r1173, %r1174, %r1175, %r1176, %r1177}, {%r1242, %r1243, %r1244, %r1245, %r1246, %r1247, %r1248, %r1249}, {%r1308, %r1309, %r1310, %r1311};
	wmma.mma.sync.aligned.row.row.m16n16k16.f16.f16 {%r1316, %r1317, %r1318, %r1319}, {%r1134, %r1135, %r1136, %r1137, %r1138, %r1139, %r1140, %r1141}, {%r1215, %r1216, %r1217, %r1218, %r1219, %r1220, %r1221, %r1222}, {%r1048, %r1049, %r1050, %r1051};
	wmma.mma.sync.aligned.row.row.m16n16k16.f16.f16 {%r1320, %r1321, %r1322, %r1323}, {%r1170, %r1171, %r1172, %r1173, %r1174, %r1175, %r1176, %r1177}, {%r1251, %r1252, %r1253, %r1254, %r1255, %r1256, %r1257, %r1258}, {%r1316, %r1317, %r1318, %r1319};
	wmma.mma.sync.aligned.row.row.m16n16k16.f16.f16 {%r1324, %r1325, %r1326, %r1327}, {%r1134, %r1135, %r1136, %r1137, %r1138, %r1139, %r1140, %r1141}, {%r1224, %r1225, %r1226, %r1227, %r1228, %r1229, %r1230, %r1231}, {%r1056, %r1057, %r1058, %r1059};
	wmma.mma.sync.aligned.row.row.m16n16k16.f16.f16 {%r1328, %r1329, %r1330, %r1331}, {%r1170, %r1171, %r1172, %r1173, %r1174, %r1175, %r1176, %r1177}, {%r1260, %r1261, %r1262, %r1263, %r1264, %r1265, %r1266, %r1267}, {%r1324, %r1325, %r1326, %r1327};
	wmma.mma.sync.aligned.row.row.m16n16k16.f16.f16 {%r1332, %r1333, %r1334, %r1335}, {%r1143, %r1144, %r1145, %r1146, %r1147, %r1148, %r1149, %r1150}, {%r1197, %r1198, %r1199, %r1200, %r1201, %r1202, %r1203, %r1204}, {%r1064, %r1065, %r1066, %r1067};
	wmma.mma.sync.aligned.row.row.m16n16k16.f16.f16 {%r1336, %r1337, %r1338, %r1339}, {%r1179, %r1180, %r1181, %r1182, %r1183, %r1184, %r1185, %r1186}, {%r1233, %r1234, %r1235, %r1236, %r1237, %r1238, %r1239, %r1240}, {%r1332, %r1333, %r1334, %r1335};
	wmma.mma.sync.aligned.row.row.m16n16k16.f16.f16 {%r1340, %r1341, %r1342, %r1343}, {%r1143, %r1144, %r1145, %r1146, %r1147, %r1148, %r1149, %r1150}, {%r1206, %r1207, %r1208, %r1209, %r1210, %r1211, %r1212, %r1213}, {%r1072, %r1073, %r1074, %r1075};
	wmma.mma.sync.aligned.row.row.m16n16k16.f16.f16 {%r1344, %r1345, %r1346, %r1347}, {%r1179, %r1180, %r1181, %r1182, %r1183, %r1184, %r1185, %r1186}, {%r1242, %r1243, %r1244, %r1245, %r1246, %r1247, %r1248, %r1249}, {%r1340, %r1341, %r1342, %r1343};
	wmma.mma.sync.aligned.row.row.m16n16k16.f16.f16 {%r1348, %r1349, %r1350, %r1351}, {%r1143, %r1144, %r1145, %r1146, %r1147, %r1148, %r1149, %r1150}, {%r1215, %r1216, %r1217, %r1218, %r1219, %r1220, %r1221, %r1222}, {%r1080, %r1081, %r1082, %r1083};
	wmma.mma.sync.aligned.row.row.m16n16k16.f16.f16 {%r1352, %r1353, %r1354, %r1355}, {%r1179, %r1180, %r1181, %r1182, %r1183, %r1184, %r1185, %r1186}, {%r1251, %r1252, %r1253, %r1254, %r1255, %r1256, %r1257, %r1258}, {%r1348, %r1349, %r1350, %r1351};
	wmma.mma.sync.aligned.row.row.m16n16k16.f16.f16 {%r1356, %r1357, %r1358, %r1359}, {%r1143, %r1144, %r1145, %r1146, %r1147, %r1148, %r1149, %r1150}, {%r1224, %r1225, %r1226, %r1227, %r1228, %r1229, %r1230, %r1231}, {%r1088, %r1089, %r1090, %r1091};
	wmma.mma.sync.aligned.row.row.m16n16k16.f16.f16 {%r1360, %r1361, %r1362, %r1363}, {%r1179, %r1180, %r1181, %r1182, %r1183, %r1184, %r1185, %r1186}, {%r1260, %r1261, %r1262, %r1263, %r1264, %r1265, %r1266, %r1267}, {%r1356, %r1357, %r1358, %r1359};
	wmma.mma.sync.aligned.row.row.m16n16k16.f16.f16 {%r1364, %r1365, %r1366, %r1367}, {%r1152, %r1153, %r1154, %r1155, %r1156, %r1157, %r1158, %r1159}, {%r1197, %r1198, %r1199, %r1200, %r1201, %r1202, %r1203, %r1204}, {%r1096, %r1097, %r1098, %r1099};
	wmma.mma.sync.aligned.row.row.m16n16k16.f16.f16 {%r1368, %r1369, %r1370, %r1371}, {%r1188, %r1189, %r1190, %r1191, %r1192, %r1193, %r1194, %r1195}, {%r1233, %r1234, %r1235, %r1236, %r1237, %r1238, %r1239, %r1240}, {%r1364, %r1365, %r1366, %r1367};
	wmma.mma.sync.aligned.row.row.m16n16k16.f16.f16 {%r1372, %r1373, %r1374, %r1375}, {%r1152, %r1153, %r1154, %r1155, %r1156, %r1157, %r1158, %r1159}, {%r1206, %r1207, %r1208, %r1209, %r1210, %r1211, %r1212, %r1213}, {%r1104, %r1105, %r1106, %r1107};
	wmma.mma.sync.aligned.row.row.m16n16k16.f16.f16 {%r1376, %r1377, %r1378, %r1379}, {%r1188, %r1189, %r1190, %r1191, %r1192, %r1193, %r1194, %r1195}, {%r1242, %r1243, %r1244, %r1245, %r1246, %r1247, %r1248, %r1249}, {%r1372, %r1373, %r1374, %r1375};
	wmma.mma.sync.aligned.row.row.m16n16k16.f16.f16 {%r1380, %r1381, %r1382, %r1383}, {%r1152, %r1153, %r1154, %r1155, %r1156, %r1157, %r1158, %r1159}, {%r1215, %r1216, %r1217, %r1218, %r1219, %r1220, %r1221, %r1222}, {%r1112, %r1113, %r1114, %r1115};
	wmma.mma.sync.aligned.row.row.m16n16k16.f16.f16 {%r1384, %r1385, %r1386, %r1387}, {%r1188, %r1189, %r1190, %r1191, %r1192, %r1193, %r1194, %r1195}, {%r1251, %r1252, %r1253, %r1254, %r1255, %r1256, %r1257, %r1258}, {%r1380, %r1381, %r1382, %r1383};
	wmma.mma.sync.aligned.row.row.m16n16k16.f16.f16 {%r1388, %r1389, %r1390, %r1391}, {%r1152, %r1153, %r1154, %r1155, %r1156, %r1157, %r1158, %r1159}, {%r1224, %r1225, %r1226, %r1227, %r1228, %r1229, %r1230, %r1231}, {%r1120, %r1121, %r1122, %r1123};
	wmma.mma.sync.aligned.row.row.m16n16k16.f16.f16 {%r1392, %r1393, %r1394, %r1395}, {%r1188, %r1189, %r1190, %r1191, %r1192, %r1193, %r1194, %r1195}, {%r1260, %r1261, %r1262, %r1263, %r1264, %r1265, %r1266, %r1267}, {%r1388, %r1389, %r1390, %r1391};
	// begin inline asm
	cp.async.commit_group;

	// end inline asm
	// begin inline asm
	cp.async.wait_group 0;

	// end inline asm
	bar.sync 	0;
	add.s64 	%rd39, %rd288, -832;
	// begin inline asm
	cp.async.ca.shared.global [%r645], [%rd39], 16;

	// end inline asm
	add.s64 	%rd40, %rd220, 192;
	// begin inline asm
	cp.async.ca.shared.global [%r646], [%rd40], 16;

	// end inline asm
	mul.wide.s32 	%rd223, %r9540, 2;
	add.s64 	%rd41, %rd14, %rd223;
	// begin inline asm
	cp.async.ca.shared.global [%r827], [%rd41], 16;

	// end inline asm
	add.s64 	%rd42, %rd41, %rd1;
	// begin inline asm
	cp.async.ca.shared.global [%r828], [%rd42], 16;

	// end inline asm
	add.s64 	%rd43, %rd42, %rd1;
	// begin inline asm
	cp.async.ca.shared.global [%r25], [%rd43], 16;

	// end inline asm
	add.s64 	%rd44, %rd43, %rd1;
	// begin inline asm
	cp.async.ca.shared.global [%r26], [%rd44], 16;

	// end inline asm
	wmma.load.a.sync.aligned.row.m16n16k16.shared.f16 	{%r1396, %r1397, %r1398, %r1399, %r1400, %r1401, %r1402, %r1403}, [%r27], %r852;
	wmma.load.a.sync.aligned.row.m16n16k16.shared.f16 	{%r1404, %r1405, %r1406, %r1407, %r1408, %r1409, %r1410, %r1411}, [%r861], %r852;
	wmma.load.a.sync.aligned.row.m16n16k16.shared.f16 	{%r1412, %r1413, %r1414, %r1415, %r1416, %r1417, %r1418, %r1419}, [%r870], %r852;
	wmma.load.a.sync.aligned.row.m16n16k16.shared.f16 	{%r1420, %r1421, %r1422, %r1423, %r1424, %r1425, %r1426, %r1427}, [%r879], %r852;
	wmma.load.a.sync.aligned.row.m16n16k16.shared.f16 	{%r1428, %r1429, %r1430, %r1431, %r1432, %r1433, %r1434, %r1435}, [%r888], %r852;
	wmma.load.a.sync.aligned.row.m16n16k16.shared.f16 	{%r1436, %r1437, %r1438, %r1439, %r1440, %r1441, %r1442, %r1443}, [%r897], %r852;
	wmma.load.a.sync.aligned.row.m16n16k16.shared.f16 	{%r1444, %r1445, %r1446, %r1447, %r1448, %r1449, %r1450, %r1451}, [%r906], %r852;
	wmma.load.a.sync.aligned.row.m16n16k16.shared.f16 	{%r1452, %r1453, %r1454, %r1455, %r1456, %r1457, %r1458, %r1459}, [%r915], %r852;
	wmma.load.b.sync.aligned.row.m16n16k16.shared.f16 	{%r1460, %r1461, %r1462, %r1463, %r1464, %r1465, %r1466, %r1467}, [%r28], %r924;
	wmma.load.b.sync.aligned.row.m16n16k16.shared.f16 	{%r1468, %r1469, %r1470, %r1471, %r1472, %r1473, %r1474, %r1475}, [%r933], %r924;
	wmma.load.b.sync.aligned.row.m16n16k16.shared.f16 	{%r1476, %r1477, %r1478, %r1479, %r1480, %r1481, %r1482, %r1483}, [%r942], %r924;
	wmma.load.b.sync.aligned.row.m16n16k16.shared.f16 	{%r1484, %r1485, %r1486, %r1487, %r1488, %r1489, %r1490, %r1491}, [%r951], %r924;
	wmma.load.b.sync.aligned.row.m16n16k16.shared.f16 	{%r1492, %r1493, %r1494, %r1495, %r1496, %r1497, %r1498, %r1499}, [%r960], %r924;
	wmma.load.b.sync.aligned.row.m16n16k16.shared.f16 	{%r1500, %r1501, %r1502, %r1503, %r1504, %r1505, %r1506, %r1507}, [%r969], %r924;
	wmma.load.b.sync.aligned.row.m16n16k16.shared.f16 	{%r1508, %r1509, %r1510, %r1511, %r1512, %r1513, %r1514, %r1515}, [%r978], %r924;
	wmma.load.b.sync.aligned.row.m16n16k16.shared.f16 	{%r1516, %r1517, %r1518, %r1519, %r1520, %r1521, %r1522, %r1523}, [%r987], %r924;
	wmma.mma.sync.aligned.row.row.m16n16k16.f16.f16 {%r1524, %r1525, %r1526, %r1527}, {%r1396, %r1397, %r1398, %r1399, %r1400, %r1401, %r1402, %r1403}, {%r1460, %r1461, %r1462, %r1463, %r1464, %r1465, %r1466, %r1467}, {%r1272, %r1273, %r1274, %r1275};
	wmma.mma.sync.aligned.row.row.m16n16k16.f16.f16 {%r1528, %r1529, %r1530, %r1531}, {%r1428, %r1429, %r1430, %r1431, %r1432, %r1433, %r1434, %r1435}, {%r1492, %r1493, %r1494, %r1495, %r1496, %r1497, %r1498, %r1499}, {%r1524, %r1525, %r1526, %r1527};
	wmma.mma.sync.aligned.row.row.m16n16k16.f16.f16 {%r1532, %r1533, %r1534, %r1535}, {%r1396, %r1397, %r1398, %r1399, %r1400, %r1401, %r1402, %r1403}, {%r1468, %r1469, %r1470, %r1471, %r1472, %r1473, %r1474, %r1475}, {%r1280, %r1281, %r1282, %r1283};
	wmma.mma.sync.aligned.row.row.m16n16k16.f16.f16 {%r1536, %r1537, %r1538, %r1539}, {%r1428, %r1429, %r1430, %r1431, %r1432, %r1433, %r1434, %r1435}, {%r1500, %r1501, %r1502, %r1503, %r1504, %r1505, %r1506, %r1507}, {%r1532, %r1533, %r1534, %r1535};
	wmma.mma.sync.aligned.row.row.m16n16k16.f16.f16 {%r1540, %r1541, %r1542, %r1543}, {%r1396, %r1397, %r1398, %r1399, %r1400, %r1401, %r1402, %r1403}, {%r1476, %r1477, %r1478, %r1479, %r1480, %r1481, %r1482, %r1483}, {%r1288, %r1289, %r1290, %r1291};
	wmma.mma.sync.aligned.row.row.m16n16k16.f16.f16 {%r1544, %r1545, %r1546, %r1547}, {%r1428, %r1429, %r1430, %r1431, %r1432, %r1433, %r1434, %r1435}, {%r1508, %r1509, %r1510, %r1511, %r1512, %r1513, %r1514, %r1515}, {%r1540, %r1541, %r1542, %r1543};
	wmma.mma.sync.aligned.row.row.m16n16k16.f16.f16 {%r1548, %r1549, %r1550, %r1551}, {%r1396, %r1397, %r1398, %r1399, %r1400, %r1401, %r1402, %r1403}, {%r1484, %r1485, %r1486, %r1487, %r1488, %r1489, %r1490, %r1491}, {%r1296, %r1297, %r1298, %r1299};
	wmma.mma.sync.aligned.row.row.m16n16k16.f16.f16 {%r1552, %r1553, %r1554, %r1555}, {%r1428, %r1429, %r1430, %r1431, %r1432, %r1433, %r1434, %r1435}, {%r1516, %r1517, %r1518, %r1519, %r1520, %r1521, %r1522, %r1523}, {%r1548, %r1549, %r1550, %r1551};
	wmma.mma.sync.aligned.row.row.m16n16k16.f16.f16 {%r1556, %r1557, %r1558, %r1559}, {%r1404, %r1405, %r1406, %r1407, %r1408, %r1409, %r1410, %r1411}, {%r1460, %r1461, %r1462, %r1463, %r1464, %r1465, %r1466, %r1467}, {%r1304, %r1305, %r1306, %r1307};
	wmma.mma.sync.aligned.row.row.m16n16k16.f16.f16 {%r1560, %r1561, %r1562, %r1563}, {%r1436, %r1437, %r1438, %r1439, %r1440, %r1441, %r1442, %r1443}, {%r1492, %r1493, %r1494, %r1495, %r1496, %r1497, %r1498, %r1499}, {%r1556, %r1557, %r1558, %r1559};
	wmma.mma.sync.aligned.row.row.m16n16k16.f16.f16 {%r1564, %r1565, %r1566, %r1567}, {%r1404, %r1405, %r1406, %r1407, %r1408, %r1409, %r1410, %r1411}, {%r1468, %r1469, %r1470, %r1471, %r1472, %r1473, %r1474, %r1475}, {%r1312, %r1313, %r1314, %r1315};
	wmma.mma.sync.aligned.row.row.m16n16k16.f16.f16 {%r1568, %r1569, %r1570, %r1571}, {%r1436, %r1437, %r1438, %r1439, %r1440, %r1441, %r1442, %r1443}, {%r1500, %r1501, %r1502, %r1503, %r1504, %r1505, %r1506, %r1507}, {%r1564, %r1565, %r1566, %r1567};
	wmma.mma.sync.aligned.row.row.m16n16k16.f16.f16 {%r1572, %r1573, %r1574, %r1575}, {%r1404, %r1405, %r1406, %r1407, %r1408, %r1409, %r1410, %r1411}, {%r1476, %r1477, %r1478, %r1479, %r1480, %r1481, %r1482, %r1483}, {%r1320, %r1321, %r1322, %r1323};
	wmma.mma.sync.aligned.row.row.m16n16k16.f16.f16 {%r1576, %r1577, %r1578, %r1579}, {%r1436, %r1437, %r1438, %r1439, %r1440, %r1441, %r1442, %r1443}, {%r1508, %r1509, %r1510, %r1511, %r1512, %r1513, %r1514, %r1515}, {%r1572, %r1573, %r1574, %r1575};
	wmma.mma.sync.aligned.row.row.m16n16k16.f16.f16 {%r1580, %r1581, %r1582, %r1583}, {%r1404, %r1405, %r1406, %r1407, %r1408, %r1409, %r1410, %r1411}, {%r1484, %r1485, %r1486, %r1487, %r1488, %r1489, %r1490, %r1491}, {%r1328, %r1329, %r1330, %r1331};
	wmma.mma.sync.aligned.row.row.m16n16k16.f16.f16 {%r1584, %r1585, %r1586, %r1587}, {%r1436, %r1437, %r1438, %r1439, %r1440, %r1441, %r1442, %r1443}, {%r1516, %r1517, %r1518, %r1519, %r1520, %r1521, %r1522, %r1523}, {%r1580, %r1581, %r1582, %r1583};
	wmma.mma.sync.aligned.row.row.m16n16k16.f16.f16 {%r1588, %r1589, %r1590, %r1591}, {%r1412, %r1413, %r1414, %r1415, %r1416, %r1417, %r1418, %r1419}, {%r1460, %r1461, %r1462, %r1463, %r1464, %r1465, %r1466, %r1467}, {%r1336, %r1337, %r1338, %r1339};
	wmma.mma.sync.aligned.row.row.m16n16k16.f16.f16 {%r1592, %r1593, %r1594, %r1595}, {%r1444, %r1445, %r1446, %r1447, %r1448, %r1449, %r1450, %r1451}, {%r1492, %r1493, %r1494, %r1495, %r1496, %r1497, %r1498, %r1499}, {%r1588, %r1589, %r1590, %r1591};
	wmma.mma.sync.aligned.row.row.m16n16k16.f16.f16 {%r1596, %r1597, %r1598, %r1599}, {%r1412, %r1413, %r1414, %r1415, %r1416, %r1417, %r1418, %r1419}, {%r1468, %r1469, %r1470, %r1471, %r1472, %r1473, %r1474, %r1475}, {%r1344, %r1345, %r1346, %r1347};
	wmma.mma.sync.aligned.row.row.m16n16k16.f16.f16 {%r1600, %r1601, %r1602, %r1603}, {%r1444, %r1445, %r1446, %r1447, %r1448, %r1449, %r1450, %r1451}, {%r1500, %r1501, %r1502, %r1503, %r1504, %r1505, %r1506, %r1507}, {%r1596, %r1597, %r1598, %r1599};
	wmma.mma.sync.aligned.row.row.m16n16k16.f16.f16 {%r1604, %r1605, %r1606, %r1607}, {%r1412, %r1413, %r1414, %r1415, %r1416, %r1417, %r1418, %r1419}, {%r1476, %r1477, %r1478, %r1479, %r1480, %r1481, %r1482, %r1483}, {%r1352, %r1353, %r1354, %r1355};
	wmma.mma.sync.aligned.row.row.m16n16k16.f16.f16 {%r1608, %r1609, %r1610, %r1611}, {%r1444, %r1445, %r1446, %r1447, %r1448, %r1449, %r1450, %r1451}, {%r1508, %r1509, %r1510, %r1511, %r1512, %r1513, %r1514, %r1515}, {%r1604, %r1605, %r1606, %r1607};
	wmma.mma.sync.aligned.row.row.m16n16k16.f16.f16 {%r1612, %r1613, %r1614, %r1615}, {%r1412, %r1413, %r1414, %r1415, %r1416, %r1417, %r1418, %r1419}, {%r1484, %r1485, %r1486, %r1487, %r1488, %r1489, %r1490, %r1491}, {%r1360, %r1361, %r1362, %r1363};
	wmma.mma.sync.aligned.row.row.m16n16k16.f16.f16 {%r1616, %r1617, %r1618, %r1619}, {%r1444, %r1445, %r1446, %r1447, %r1448, %r1449, %r1450, %r1451}, {%r1516, %r1517, %r1518, %r1519, %r1520, %r1521, %r1522, %r1523}, {%r1612, %r1613, %r1614, %r1615};
	wmma.mma.sync.aligned.row.row.m16n16k16.f16.f16 {%r1620, %r1621, %r1622, %r1623}, {%r1420, %r1421, %r1422, %r1423, %r1424, %r1425, %r1426, %r1427}, {%r1460, %r1461, %r1462, %r1463, %r1464, %r1465, %r1466, %r1467}, {%r1368, %r1369, %r1370, %r1371};
	wmma.mma.sync.aligned.row.row.m16n16k16.f16.f16 {%r1624, %r1625, %r1626, %r1627}, {%r1452, %r1453, %r1454, %r1455, %r1456, %r1457, %r1458, %r1459}, {%r1492, %r1493, %r1494, %r1495, %r1496, %r1497, %r1498, %r1499}, {%r1620, %r1621, %r1622, %r1623};
	wmma.mma.sync.aligned.row.row.m16n16k16.f16.f16 {%r1628, %r1629, %r1630, %r1631}, {%r1420, %r1421, %r1422, %r1423, %r1424, %r1425, %r1426, %r1427}, {%r1468, %r1469, %r1470, %r1471, %r1472, %r1473, %r1474, %r1475}, {%r1376, %r1377, %r1378, %r1379};
	wmma.mma.sync.aligned.row.row.m16n16k16.f16.f16 {%r1632, %r1633, %r1634, %r1635}, {%r1452, %r1453, %r1454, %r1455, %r1456, %r1457, %r1458, %r1459}, {%r1500, %r1501, %r1502, %r1503, %r1504, %r1505, %r1506, %r1507}, {%r1628, %r1629, %r1630, %r1631};
	wmma.mma.sync.aligned.row.row.m16n16k16.f16.f16 {%r1636, %r1637, %r1638, %r1639}, {%r1420, %r1421, %r1422, %r1423, %r1424, %r1425, %r1426, %r1427}, {%r1476, %r1477, %r1478, %r1479, %r1480, %r1481, %r1482, %r1483}, {%r1384, %r1385, %r1386, %r1387};
	wmma.mma.sync.aligned.row.row.m16n16k16.f16.f16 {%r1640, %r1641, %r1642, %r1643}, {%r1452, %r1453, %r1454, %r1455, %r1456, %r1457, %r1458, %r1459}, {%r1508, %r1509, %r1510, %r1511, %r1512, %r1513, %r1514, %r1515}, {%r1636, %r1637, %r1638, %r1639};
	wmma.mma.sync.aligned.row.row.m16n16k16.f16.f16 {%r1644, %r1645, %r1646, %r1647}, {%r1420, %r1421, %r1422, %r1423, %r1424, %r1425, %r1426, %r1427}, {%r1484, %r1485, %r1486, %r1487, %r1488, %r1489, %r1490, %r1491}, {%r1392, %r1393, %r1394, %r1395};
	wmma.mma.sync.aligned.row.row.m16n16k16.f16.f16 {%r1648, %r1649, %r1650, %r1651}, {%r1452, %r1453, %r1454, %r1455, %r1456, %r1457, %r1458, %r1459}, {%r1516, %r1517, %r1518, %r1519, %r1520, %r1521, %r1522, %r1523}, {%r1644, %r1645, %r1646, %r1647};
	// begin inline asm
	cp.async.commit_group;

	// end inline asm
	// begin inline asm
	cp.async.wait_group 0;

	// end inline asm
	bar.sync 	0;
	add.s64 	%rd45, %rd288, -768;
	// begin inline asm
	cp.async.ca.shared.global [%r550], [%rd45], 16;

	// end inline asm
	add.s64 	%rd46, %rd220, 256;
	// begin inline asm
	cp.async.ca.shared.global [%r8], [%rd46], 16;

	// end inline asm
	mul.wide.s32 	%rd224, %r9541, 2;
	add.s64 	%rd47, %rd14, %rd224;
	// begin inline asm
	cp.async.ca.shared.global [%r10], [%rd47], 16;

	// end inline asm
	add.s64 	%rd48, %rd47, %rd1;
	// begin inline asm
	cp.async.ca.shared.global [%r553], [%rd48], 16;

	// end inline asm
	add.s64 	%rd49, %rd48, %rd1;
	// begin inline asm
	cp.async.ca.shared.global [%r554], [%rd49], 16;

	// end inline asm
	add.s64 	%rd50, %rd49, %rd1;
	// begin inline asm
	cp.async.ca.shared.global [%r555], [%rd50], 16;

	// end inline asm
	wmma.load.a.sync.aligned.row.m16n16k16.shared.f16 	{%r1652, %r1653, %r1654, %r1655, %r1656, %r1657, %r1658, %r1659}, [%r1124], %r852;
	wmma.load.a.sync.aligned.row.m16n16k16.shared.f16 	{%r1660, %r1661, %r1662, %r1663, %r1664, %r1665, %r1666, %r1667}, [%r1133], %r852;
	wmma.load.a.sync.aligned.row.m16n16k16.shared.f16 	{%r1668, %r1669, %r1670, %r1671, %r1672, %r1673, %r1674, %r1675}, [%r1142], %r852;
	wmma.load.a.sync.aligned.row.m16n16k16.shared.f16 	{%r1676, %r1677, %r1678, %r1679, %r1680, %r1681, %r1682, %r1683}, [%r1151], %r852;
	wmma.load.a.sync.aligned.row.m16n16k16.shared.f16 	{%r1684, %r1685, %r1686, %r1687, %r1688, %r1689, %r1690, %r1691}, [%r1160], %r852;
	wmma.load.a.sync.aligned.row.m16n16k16.shared.f16 	{%r1692, %r1693, %r1694, %r1695, %r1696, %r1697, %r1698, %r1699}, [%r1169], %r852;
	wmma.load.a.sync.aligned.row.m16n16k16.shared.f16 	{%r1700, %r1701, %r1702, %r1703, %r1704, %r1705, %r1706, %r1707}, [%r1178], %r852;
	wmma.load.a.sync.aligned.row.m16n16k16.shared.f16 	{%r1708, %r1709, %r1710, %r1711, %r1712, %r1713, %r1714, %r1715}, [%r1187], %r852;
	wmma.load.b.sync.aligned.row.m16n16k16.shared.f16 	{%r1716, %r1717, %r1718, %r1719, %r1720, %r1721, %r1722, %r1723}, [%r1196], %r924;
	wmma.load.b.sync.aligned.row.m16n16k16.shared.f16 	{%r1724, %r1725, %r1726, %r1727, %r1728, %r1729, %r1730, %r1731}, [%r1205], %r924;
	wmma.load.b.sync.aligned.row.m16n16k16.shared.f16 	{%r1732, %r1733, %r1734, %r1735, %r1736, %r1737, %r1738, %r1739}, [%r1214], %r924;
	wmma.load.b.sync.aligned.row.m16n16k16.shared.f16 	{%r1740, %r1741, %r1742, %r1743, %r1744, %r1745, %r1746, %r1747}, [%r1223], %r924;
	wmma.load.b.sync.aligned.row.m16n16k16.shared.f16 	{%r1748, %r1749, %r1750, %r1751, %r1752, %r1753, %r1754, %r1755}, [%r1232], %r924;
	wmma.load.b.sync.aligned.row.m16n16k16.shared.f16 	{%r1756, %r1757, %r1758, %r1759, %r1760, %r1761, %r1762, %r1763}, [%r1241], %r924;
	wmma.load.b.sync.aligned.row.m16n16k16.shared.f16 	{%r1764, %r1765, %r1766, %r1767, %r1768, %r1769, %r1770, %r1771}, [%r1250], %r924;
	wmma.load.b.sync.aligned.row.m16n16k16.shared.f16 	{%r1772, %r1773, %r1774, %r1775, %r1776, %r1777, %r1778, %r1779}, [%r1259], %r924;
	wmma.mma.sync.aligned.row.row.m16n16k16.f16.f16 {%r1780, %r1781, %r1782, %r1783}, {%r1652, %r1653, %r1654, %r1655, %r1656, %r1657, %r1658, %r1659}, {%r1716, %r1717, %r1718, %r1719, %r1720, %r1721, %r1722, %r1723}, {%r1528, %r1529, %r1530, %r1531};
	wmma.mma.sync.aligned.row.row.m16n16k16.f16.f16 {%r1784, %r1785, %r1786, %r1787}, {%r1684, %r1685, %r1686, %r1687, %r1688, %r1689, %r1690, %r1691}, {%r1748, %r1749, %r1750, %r1751, %r1752, %r1753, %r1754, %r1755}, {%r1780, %r1781, %r1782, %r1783};
	wmma.mma.sync.aligned.row.row.m16n16k16.f16.f16 {%r1788, %r1789, %r1790, %r1791}, {%r1652, %r1653, %r1654, %r1655, %r1656, %r1657, %r1658, %r1659}, {%r1724, %r1725, %r1726, %r1727, %r1728, %r1729, %r1730, %r1731}, {%r1536, %r1537, %r1538, %r1539};
	wmma.mma.sync.aligned.row.row.m16n16k16.f16.f16 {%r1792, %r1793, %r1794, %r1795}, {%r1684, %r1685, %r1686, %r1687, %r1688, %r1689, %r1690, %r1691}, {%r1756, %r1757, %r1758, %r1759, %r1760, %r1761, %r1762, %r1763}, {%r1788, %r1789, %r1790, %r1791};
	wmma.mma.sync.aligned.row.row.m16n16k16.f16.f16 {%r1796, %r1797, %r1798, %r1799}, {%r1652, %r1653, %r1654, %r1655, %r1656, %r1657, %r1658, %r1659}, {%r1732, %r1733, %r1734, %r1735, %r1736, %r1737, %r1738, %r1739}, {%r1544, %r1545, %r1546, %r1547};
	wmma.mma.sync.aligned.row.row.m16n16k16.f16.f16 {%r1800, %r1801, %r1802, %r1803}, {%r1684, %r1685, %r1686, %r1687, %r1688, %r1689, %r1690, %r1691}, {%r1764, %r1765, %r1766, %r1767, %r1768, %r1769, %r1770, %r1771}, {%r1796, %r1797, %r1798, %r1799};
	wmma.mma.sync.aligned.row.row.m16n16k16.f16.f16 {%r1804, %r1805, %r1806, %r1807}, {%r1652, %r1653, %r1654, %r1655, %r1656, %r1657, %r1658, %r1659}, {%r1740, %r1741, %r1742, %r1743, %r1744, %r1745, %r1746, %r1747}, {%r1552, %r1553, %r1554, %r1555};
	wmma.mma.sync.aligned.row.row.m16n16k16.f16.f16 {%r1808, %r1809, %r1810, %r1811}, {%r1684, %r1685, %r1686, %r1687, %r1688, %r1689, %r1690, %r1691}, {%r1772, %r1773, %r1774, %r1775, %r1776, %r1777, %r1778, %r1779}, {%r1804, %r1805, %r1806, %r1807};
	wmma.mma.sync.aligned.row.row.m16n16k16.f16.f16 {%r1812, %r1813, %r1814, %r1815}, {%r1660, %r1661, %r1662, %r1663, %r1664, %r1665, %r1666, %r1667}, {%r1716, %r1717, %r1718, %r1719, %r1720, %r1721, %r1722, %r1723}, {%r1560, %r1561, %r1562, %r1563};
	wmma.mma.sync.aligned.row.row.m16n16k16.f16.f16 {%r1816, %r1817, %r1818, %r1819}, {%r1692, %r1693, %r1694, %r1695, %r1696, %r1697, %r1698, %r1699}, {%r1748, %r1749, %r1750, %r1751, %r1752, %r1753, %r1754, %r1755}, {%r1812, %r1813, %r1814, %r1815};
	wmma.mma.sync.aligned.row.row.m16n16k16.f16.f16 {%r1820, %r1821, %r1822, %r1823}, {%r1660, %r1661, %r1662, %r1663, %r1664, %r1665, %r1666, %r1667}, {%r1724, %r1725, %r1726, %r1727, %r1728, %r1729, %r1730, %r1731}, {%r1568, %r1569, %r1570, %r1571};
	wmma.mma.sync.aligned.row.row.m16n16k16.f16.f16 {%r1824, %r1825, %r1826, %r1827}, {%r1692, %r1693, %r1694, %r1695, %r1696, %r1697, %r1698, %r1699}, {%r1756, %r1757, %r1758, %r1759, %r1760, %r1761, %r1762, %r1763}, {%r1820, %r1821, %r1822, %r1823};
	wmma.mma.sync.aligned.row.row.m16n16k16.f16.f16 {%r1828, %r1829, %r1830, %r1831}, {%r1660, %r1661, %r1662, %r1663, %r1664, %r1665, %r1666, %r1667}, {%r1732, %r1733, %r1734, %r1735, %r1736, %r1737, %r1738, %r1739}, {%r1576, %r1577, %r1578, %r1579};
	wmma.mma.sync.aligned.row.row.m16n16k16.f16.f16 {%r1832, %r1833, %r1834, %r1835}, {%r1692, %r1693, %r1694, %r1695, %r1696, %r1697, %r1698, %r1699}, {%r1764, %r1765, %r1766, %r1767, %r1768, %r1769, %r1770, %r1771}, {%r1828, %r1829, %r1830, %r1831};
	wmma.mma.sync.aligned.row.row.m16n16k16.f16.f16 {%r1836, %r1837, %r1838, %r1839}, {%r1660, %r1661, %r1662, %r1663, %r1664, %r1665, %r1666, %r1667}, {%r1740, %r1741, %r1742, %r1743, %r1744, %r1745, %r1746, %r1747}, {%r1584, %r1585, %r1586, %r1587};
	wmma.mma.sync.aligned.row.row.m16n16k16.f16.f16 {%r1840, %r1841, %r1842, %r1843}, {%r1692, %r1693, %r1694, %r1695, %r1696, %r1697, %r1698, %r1699}, {%r1772, %r1773, %r1774, %r1775, %r1776, %r1777, %r1778, %r1779}, {%r1836, %r1837, %r1838, %r1839};
	wmma.mma.sync.aligned.row.row.m16n16k16.f16.f16 {%r1844, %r1845, %r1846, %r1847}, {%r1668, %r1669, %r1670, %r1671, %r1672, %r1673, %r1674, %r1675}, {%r1716, %r1717, %r1718, %r1719, %r1720, %r1721, %r1722, %r1723}, {%r1592, %r1593, %r1594, %r1595};
	wmma.mma.sync.aligned.row.row.m16n16k16.f16.f16 {%r1848, %r1849, %r1850, %r1851}, {%r1700, %r1701, %r1702, %r1703, %r1704, %r1705, %r1706, %r1707}, {%r1748, %r1749, %r1750, %r1751, %r1752, %r1753, %r1754, %r1755}, {%r1844, %r1845, %r1846, %r1847};
	wmma.mma.sync.aligned.row.row.m16n16k16.f16.f16 {%r1852, %r1853, %r1854, %r1855}, {%r1668, %r1669, %r1670, %r1671, %r1672, %r1673, %r1674, %r1675}, {%r1724, %r1725, %r1726, %r1727, %r1728, %r1729, %r1730, %r1731}, {%r1600, %r1601, %r1602, %r1603};
	wmma.mma.sync.aligned.row.row.m16n16k16.f16.f16 {%r1856, %r1857, %r1858, %r1859}, {%r1700, %r1701, %r1702, %r1703, %r1704, %r1705, %r1706, %r1707}, {%r1756, %r1757, %r1758, %r1759, %r1760, %r1761, %r1762, %r1763}, {%r1852, %r1853, %r1854, %r1855};
	wmma.mma.sync.aligned.row.row.m16n16k16.f16.f16 {%r1860, %r1861, %r1862, %r1863}, {%r1668, %r1669, %r1670, %r1671, %r1672, %r1673, %r1674, %r1675}, {%r1732, %r1733, %r1734, %r1735, %r1736, %r1737, %r1738, %r1739}, {%r1608, %r1609, %r1610, %r1611};
	wmma.mma.sync.aligned.row.row.m16n16k16.f16.f16 {%r1864, %r1865, %r1866, %r1867}, {%r1700, %r1701, %r1702, %r1703, %r1704, %r1705, %r1706, %r1707}, {%r1764, %r1765, %r1766, %r1767, %r1768, %r1769, %r1770, %r1771}, {%r1860, %r1861, %r1862, %r1863};
	wmma.mma.sync.aligned.row.row.m16n16k16.f16.f16 {%r1868, %r1869, %r1870, %r1871}, {%r1668, %r1669, %r1670, %r1671, %r1672, %r1673, %r1674, %r1675}, {%r1740, %r1741, %r1742, %r1743, %r1744, %r1745, %r1746, %r1747}, {%r1616, %r1617, %r1618, %r1619};
	wmma.mma.sync.aligned.row.row.m16n16k16.f16.f16 {%r1872, %r1873, %r1874, %r1875}, {%r1700, %r1701, %r1702, %r1703, %r1704, %r1705, %r1706, %r1707}, {%r1772, %r1773, %r1774, %r1775, %r1776, %r1777, %r1778, %r1779}, {%r1868, %r1869, %r1870, %r1871};
	wmma.mma.sync.aligned.row.row.m16n16k16.f16.f16 {%r1876, %r1877, %r1878, %r1879}, {%r1676, %r1677, %r1678, %r1679, %r1680, %r1681, %r1682, %r1683}, {%r1716, %r1717, %r1718, %r1719, %r1720, %r1721, %r1722, %r1723}, {%r1624, %r1625, %r1626, %r1627};
	wmma.mma.sync.aligned.row.row.m16n16k16.f16.f16 {%r1880, %r1881, %r1882, %r1883}, {%r1708, %r1709, %r1710, %r1711, %r1712, %r1713, %r1714, %r1715}, {%r1748, %r1749, %r1750, %r1751, %r1752, %r1753, %r1754, %r1755}, {%r1876, %r1877, %r1878, %r1879};
	wmma.mma.sync.aligned.row.row.m16n16k16.f16.f16 {%r1884, %r1885, %r1886, %r1887}, {%r1676, %r1677, %r1678, %r1679, %r1680, %r1681, %r1682, %r1683}, {%r1724, %r1725, %r1726, %r1727, %r1728, %r1729, %r1730, %r1731}, {%r1632, %r1633, %r1634, %r1635};
	wmma.mma.sync.aligned.row.row.m16n16k16.f16.f16 {%r1888, %r1889, %r1890, %r1891}, {%r1708, %r1709, %r1710, %r1711, %r1712, %r1713, %r1714, %r1715}, {%r1756, %r1757, %r1758, %r1759, %r1760, %r1761, %r1762, %r1763}, {%r1884, %r1885, %r1886, %r1887};
	wmma.mma.sync.aligned.row.row.m16n16k16.f16.f16 {%r1892, %r1893, %r1894, %r1895}, {%r1676, %r1677, %r1678, %r1679, %r1680, %r1681, %r1682, %r1683}, {%r1732, %r1733, %r1734, %r1735, %r1736, %r1737, %r1738, %r1739}, {%r1640, %r1641, %r1642, %r1643};
	wmma.mma.sync.aligned.row.row.m16n16k16.f16.f16 {%r1896, %r1897, %r1898, %r1899}, {%r1708, %r1709, %r1710, %r1711, %r1712, %r1713, %r1714, %r1715}, {%r1764, %r1765, %r1766, %r1767, %r1768, %r1769, %r1770, %r1771}, {%r1892, %r1893, %r1894, %r1895};
	wmma.mma.sync.aligned.row.row.m16n16k16.f16.f16 {%r1900, %r1901, %r1902, %r1903}, {%r1676, %r1677, %r1678, %r1679, %r1680, %r1681, %r1682, %r1683}, {%r1740, %r1741, %r1742, %r1743, %r1744, %r1745, %r1746, %r1747}, {%r1648, %r1649, %r1650, %r1651};
	wmma.mma.sync.aligned.row.row.m16n16k16.f16.f16 {%r1904, %r1905, %r1906, %r1907}, {%r1708, %r1709, %r1710, %r1711, %r1712, %r1713, %r1714, %r1715}, {%r1772, %r1773, %r1774, %r1775, %r1776, %r1777, %r1778, %r1779}, {%r1900, %r1901, %r1902, %r1903};
	// begin inline asm
	cp.async.commit_group;

	// end inline asm
	// begin inline asm
	cp.async.wait_group 0;

	// end inline asm
	bar.sync 	0;
	add.s64 	%rd51, %rd288, -704;
	// begin inline asm
	cp.async.ca.shared.global [%r645], [%rd51], 16;

	// end inline asm
	add.s64 	%rd52, %rd220, 320;
	// begin inline asm
	cp.async.ca.shared.global [%r646], [%rd52], 16;

	// end inline asm
	mul.wide.s32 	%rd225, %r9542, 2;
	add.s64 	%rd53, %rd14, %rd225;
	// begin inline asm
	cp.async.ca.shared.global [%r827], [%rd53], 16;

	// end inline asm
	add.s64 	%rd54, %rd53, %rd1;
	// begin inline asm
	cp.async.ca.shared.global [%r828], [%rd54], 16;

	// end inline asm
	add.s64 	%rd55, %rd54, %rd1;
	// begin inline asm
	cp.async.ca.shared.global [%r25], [%rd55], 16;

	// end inline asm
	add.s64 	%rd56, %rd55, %rd1;
	// begin inline asm
	cp.async.ca.shared.global [%r26], [%rd56], 16;

	// end inline asm
	wmma.load.a.sync.aligned.row.m16n16k16.shared.f16 	{%r1908, %r1909, %r1910, %r1911, %r1912, %r1913, %r1914, %r1915}, [%r27], %r852;
	wmma.load.a.sync.aligned.row.m16n16k16.shared.f16 	{%r1916, %r1917, %r1918, %r1919, %r1920, %r1921, %r1922, %r1923}, [%r861], %r852;
	wmma.load.a.sync.aligned.row.m16n16k16.shared.f16 	{%r1924, %r1925, %r1926, %r1927, %r1928, %r1929, %r1930, %r1931}, [%r870], %r852;
	wmma.load.a.sync.aligned.row.m16n16k16.shared.f16 	{%r1932, %r1933, %r1934, %r1935, %r1936, %r1937, %r1938, %r1939}, [%r879], %r852;
	wmma.load.a.sync.aligned.row.m16n16k16.shared.f16 	{%r1940, %r1941, %r1942, %r1943, %r1944, %r1945, %r1946, %r1947}, [%r888], %r852;
	wmma.load.a.sync.aligned.row.m16n16k16.shared.f16 	{%r1948, %r1949, %r1950, %r1951, %r1952, %r1953, %r1954, %r1955}, [%r897], %r852;
	wmma.load.a.sync.aligned.row.m16n16k16.shared.f16 	{%r1956, %r1957, %r1958, %r1959, %r1960, %r1961, %r1962, %r1963}, [%r906], %r852;
	wmma.load.a.sync.aligned.row.m16n16k16.shared.f16 	{%r1964, %r1965, %r1966, %r1967, %r1968, %r1969, %r1970, %r1971}, [%r915], %r852;
	wmma.load.b.sync.aligned.row.m16n16k16.shared.f16 	{%r1972, %r1973, %r1974, %r1975, %r1976, %r1977, %r1978, %r1979}, [%r28], %r924;
	wmma.load.b.sync.aligned.row.m16n16k16.shared.f16 	{%r1980, %r1981, %r1982, %r1983, %r1984, %r1985, %r1986, %r1987}, [%r933], %r924;
	wmma.load.b.sync.aligned.row.m16n16k16.shared.f16 	{%r1988, %r1989, %r1990, %r1991, %r1992, %r1993, %r1994, %r1995}, [%r942], %r924;
	wmma.load.b.sync.aligned.row.m16n16k16.shared.f16 	{%r1996, %r1997, %r1998, %r1999, %r2000, %r2001, %r2002, %r2003}, [%r951], %r924;
	wmma.load.b.sync.aligned.row.m16n16k16.shared.f16 	{%r2004, %r2005, %r2006, %r2007, %r2008, %r2009, %r2010, %r2011}, [%r960], %r924;
	wmma.load.b.sync.aligned.row.m16n16k16.shared.f16 	{%r2012, %r2013, %r2014, %r2015, %r2016, %r2017, %r2018, %r2019}, [%r969], %r924;
	wmma.load.b.sync.aligned.row.m16n16k16.shared.f16 	{%r2020, %r2021, %r2022, %r2023, %r2024, %r2025, %r2026, %r2027}, [%r978], %r924;
	wmma.load.b.sync.aligned.row.m16n16k16.shared.f16 	{%r2028, %r2029, %r2030, %r2031, %r2032, %r2033, %r2034, %r2035}, [%r987], %r924;
	wmma.mma.sync.aligned.row.row.m16n16k16.f16.f16 {%r2036, %r2037, %r2038, %r2039}, {%r1908, %r1909, %r1910, %r1911, %r1912, %r1913, %r1914, %r1915}, {%r1972, %r1973, %r1974, %r1975, %r1976, %r1977, %r1978, %r1979}, {%r1784, %r1785, %r1786, %r1787};
	wmma.mma.sync.aligned.row.row.m16n16k16.f16.f16 {%r2040, %r2041, %r2042, %r2043}, {%r1940, %r1941, %r1942, %r1943, %r1944, %r1945, %r1946, %r1947}, {%r2004, %r2005, %r2006, %r2007, %r2008, %r2009, %r2010, %r2011}, {%r2036, %r2037, %r2038, %r2039};
	wmma.mma.sync.aligned.row.row.m16n16k16.f16.f16 {%r2044, %r2045, %r2046, %r2047}, {%r1908, %r1909, %r1910, %r1911, %r1912, %r1913, %r1914, %r1915}, {%r1980, %r1981, %r1982, %r1983, %r1984, %r1985, %r1986, %r1987}, {%r1792, %r1793, %r1794, %r1795};
	wmma.mma.sync.aligned.row.row.m16n16k16.f16.f16 {%r2048, %r2049, %r2050, %r2051}, {%r1940, %r1941, %r1942, %r1943, %r1944, %r1945, %r1946, %r1947}, {%r2012, %r2013, %r2014, %r2015, %r2016, %r2017, %r2018, %r2019}, {%r2044, %r2045, %r2046, %r2047};
	wmma.mma.sync.aligned.row.row.m16n16k16.f16.f16 {%r2052, %r2053, %r2054, %r2055}, {%r1908, %r1909, %r1910, %r1911, %r1912, %r1913, %r1914, %r1915}, {%r1988, %r1989, %r1990, %r1991, %r1992, %r1993, %r1994, %r1995}, {%r1800, %r1801, %r1802, %r1803};
	wmma.mma.sync.aligned.row.row.m16n16k16.f16.f16 {%r2056, %r2057, %r2058, %r2059}, {%r1940, %r1941, %r1942, %r1943, %r1944, %r1945, %r1946, %r1947}, {%r2020, %r2021, %r2022, %r2023, %r2024, %r2025, %r2026, %r2027}, {%r2052, %r2053, %r2054, %r2055};
	wmma.mma.sync.aligned.row.row.m16n16k16.f16.f16 {%r2060, %r2061, %r2062, %r2063}, {%r1908, %r1909, %r1910, %r1911, %r1912, %r1913, %r1914, %r1915}, {%r1996, %r1997, %r1998, %r1999, %r2000, %r2001, %r2002, %r2003}, {%r1808, %r1809, %r1810, %r1811};
	wmma.mma.sync.aligned.row.row.m16n16k16.f16.f16 {%r2064, %r2065, %r2066, %r2067}, {%r1940, %r1941, %r1942, %r1943, %r1944, %r1945, %r1946, %r1947}, {%r2028, %r2029, %r2030, %r2031, %r2032, %r2033, %r2034, %r2035}, {%r2060, %r2061, %r2062, %r2063};
	wmma.mma.sync.aligned.row.row.m16n16k16.f16.f16 {%r2068, %r2069, %r2070, %r2071}, {%r1916, %r1917, %r1918, %r1919, %r1920, %r1921, %r1922, %r1923}, {%r1972, %r1973, %r1974, %r1975, %r1976, %r1977, %r1978, %r1979}, {%r1816, %r1817, %r1818, %r1819};
	wmma.mma.sync.aligned.row.row.m16n16k16.f16.f16 {%r2072, %r2073, %r2074, %r2075}, {%r1948, %r1949, %r1950, %r1951, %r1952, %r1953, %r1954, %r1955}, {%r2004, %r2005, %r2006, %r2007, %r2008, %r2009, %r2010, %r2011}, {%r2068, %r2069, %r2070, %r2071};
	wmma.mma.sync.aligned.row.row.m16n16k16.f16.f16 {%r2076, %r2077, %r2078, %r2079}, {%r1916, %r1917, %r1918, %r1919, %r1920, %r1921, %r1922, %r1923}, {%r1980, %r1981, %r1982, %r1983, %r1984, %r1985, %r1986, %r1987}, {%r1824, %r1825, %r1826, %r1827};
	wmma.mma.sync.aligned.row.row.m16n16k16.f16.f16 {%r2080, %r2081, %r2082, %r2083}, {%r1948, %r1949, %r1950, %r1951, %r1952, %r1953, %r1954, %r1955}, {%r2012, %r2013, %r2014, %r2015, %r2016, %r2017, %r2018, %r2019}, {%r2076, %r2077, %r2078, %r2079};
	wmma.mma.sync.aligned.row.row.m16n16k16.f16.f16 {%r2084, %r2085, %r2086, %r2087}, {%r1916, %r1917, %r1918, %r1919, %r1920, %r1921, %r1922, %r1923}, {%r1988, %r1989, %r1990, %r1991, %r1992, %r1993, %r1994, %r1995}, {%r1832, %r1833, %r1834, %r1835};
	wmma.mma.sync.aligned.row.row.m16n16k16.f16.f16 {%r2088, %r2089, %r2090, %r2091}, {%r1948, %r1949, %r1950, %r1951, %r1952, %r1953, %r1954, %r1955}, {%r2020, %r2021, %r2022, %r2023, %r2024, %r2025, %r2026, %r2027}, {%r2084, %r2085, %r2086, %r2087};
	wmma.mma.sync.aligned.row.row.m16n16k16.f16.f16 {%r2092, %r2093, %r2094, %r2095}, {%r1916, %r1917, %r1918, %r1919, %r1920, %r1921, %r1922, %r1923}, {%r1996, %r1997, %r1998, %r1999, %r2000, %r2001, %r2002, %r2003}, {%r1840, %r1841, %r1842, %r1843};
	wmma.mma.sync.aligned.row.row.m16n16k16.f16.f16 {%r2096, %r2097, %r2098, %r2099}, {%r1948, %r1949, %r1950, %r1951, %r1952, %r1953, %r1954, %r1955}, {%r2028, %r2029, %r2030, %r2031, %r2032, %r2033, %r2034, %r2035}, {%r2092, %r2093, %r2094, %r2095};
	wmma.mma.sync.aligned.row.row.m16n16k16.f16.f16 {%r2100, %r2101, %r2102, %r2103}, {%r1924, %r1925, %r1926, %r1927, %r1928, %r1929, %r1930, %r1931}, {%r1972, %r1973, %r1974, %r1975, %r1976, %r1977, %r1978, %r1979}, {%r1848, %r1849, %r1850, %r1851};
	wmma.mma.sync.aligned.row.row.m16n16k16.f16.f16 {%r2104, %r2105, %r2106, %r2107}, {%r1956, %r1957, %r1958, %r1959, %r1960, %r1961, %r1962, %r1963}, {%r2004, %r2005, %r2006, %r2007, %r2008, %r2009, %r2010, %r2011}, {%r2100, %r2101, %r2102, %r2103};
	wmma.mma.sync.aligned.row.row.m16n16k16.f16.f16 {%r2108, %r2109, %r2110, %r2111}, {%r1924, %r1925, %r1926, %r1927, %r1928, %r1929, %r1930, %r1931}, {%r1980, %r1981, %r1982, %r1983, %r1984, %r1985, %r1986, %r1987}, {%r1856, %r1857, %r1858, %r1859};
	wmma.mma.sync.aligned.row.row.m16n16k16.f16.f16 {%r2112, %r2113, %r2114, %r2115}, {%r1956, %r1957, %r1958, %r1959, %r1960, %r1961, %r1962, %r1963}, {%r2012, %r2013, %r2014, %r2015, %r2016, %r2017, %r2018, %r2019}, {%r2108, %r2109, %r2110, %r2111};
	wmma.mma.sync.aligned.row.row.m16n16k16.f16.f16 {%r2116, %r2117, %r2118, %r2119}, {%r1924, %r1925, %r1926, %r1927, %r1928, %r1929, %r1930, %r1931}, {%r1988, %r1989, %r1990, %r1991, %r1992, %r1993, %r1994, %r1995}, {%r1864, %r1865, %r1866, %r1867};
	wmma.mma.sync.aligned.row.row.m16n16k16.f16.f16 {%r2120, %r2121, %r2122, %r2123}, {%r1956, %r1957, %r1958, %r1959, %r1960, %r1961, %r1962, %r1963}, {%r2020, %r2021, %r2022, %r2023, %r2024, %r2025, %r2026, %r2027}, {%r2116, %r2117, %r2118, %r2119};
	wmma.mma.sync.aligned.row.row.m16n16k16.f16.f16 {%r2124, %r2125, %r2126, %r2127}, {%r1924, %r1925, %r1926, %r1927, %r1928, %r1929, %r1930, %r1931}, {%r1996, %r1997, %r1998, %r1999, %r2000, %r2001, %r2002, %r2003}, {%r1872, %r1873, %r1874, %r1875};
	wmma.mma.sync.aligned.row.row.m16n16k16.f16.f16 {%r2128, %r2129, %r2130, %r2131}, {%r1956, %r1957, %r1958, %r1959, %r1960, %r1961, %r1962, %r1963}, {%r2028, %r2029, %r2030, %r2031, %r2032, %r2033, %r2034, %r2035}, {%r2124, %r2125, %r2126, %r2127};
	wmma.mma.sync.aligned.row.row.m16n16k16.f16.f16 {%r2132, %r2133, %r2134, %r2135}, {%r1932, %r1933, %r1934, %r1935, %r1936, %r1937, %r1938, %r1939}, {%r1972, %r1973, %r1974, %r1975, %r1976, %r1977, %r1978, %r1979}, {%r1880, %r1881, %r1882, %r1883};
	wmma.mma.sync.aligned.row.row.m16n16k16.f16.f16 {%r2136, %r2137, %r2138, %r2139}, {%r1964, %r1965, %r1966, %r1967, %r1968, %r1969, %r1970, %r1971}, {%r2004, %r2005, %r2006, %r2007, %r2008, %r2009, %r2010, %r2011}, {%r2132, %r2133, %r2134, %r2135};
	wmma.mma.sync.aligned.row.row.m16n16k16.f16.f16 {%r2140, %r2141, %r2142, %r2143}, {%r1932, %r1933, %r1934, %r1935, %r1936, %r1937, %r1938, %r1939}, {%r1980, %r1981, %r1982, %r1983, %r1984, %r1985, %r1986, %r1987}, {%r1888, %r1889, %r1890, %r1891};
	wmma.mma.sync.aligned.row.row.m16n16k16.f16.f16 {%r2144, %r2145, %r2146, %r2147}, {%r1964, %r1965, %r1966, %r1967, %r1968, %r1969, %r1970, %r1971}, {%r2012, %r2013, %r2014, %r2015, %r2016, %r2017, %r2018, %r2019}, {%r2140, %r2141, %r2142, %r2143};
	wmma.mma.sync.aligned.row.row.m16n16k16.f16.f16 {%r2148, %r2149, %r2150, %r2151}, {%r1932, %r1933, %r1934, %r1935, %r1936, %r1937, %r1938, %r1939}, {%r1988, %r1989, %r1990, %r1991, %r1992, %r1993, %r1994, %r1995}, {%r1896, %r1897, %r1898, %r1899};
	wmma.mma.sync.aligned.row.row.m16n16k16.f16.f16 {%r2152, %r2153, %r2154, %r2155}, {%r1964, %r1965, %r1966, %r1967, %r1968, %r1969, %r1970, %r1971}, {%r2020, %r2021, %r2022, %r2023, %r2024, %r2025, %r2026, %r2027}, {%r2148, %r2149, %r2150, %r2151};
	wmma.mma.sync.aligned.row.row.m16n16k16.f16.f16 {%r2156, %r2157, %r2158, %r2159}, {%r1932, %r1933, %r1934, %r1935, %r1936, %r1937, %r1938, %r1939}, {%r1996, %r1997, %r1998, %r1999, %r2000, %r2001, %r2002, %r2003}, {%r1904, %r1905, %r1906, %r1907};
	wmma.mma.sync.aligned.row.row.m16n16k16.f16.f16 {%r2160, %r2161, %r2162, %r2163}, {%r1964, %r1965, %r1966, %r1967, %r1968, %r1969, %r1970, %r1971}, {%r2028, %r2029, %r2030, %r2031, %r2032, %r2033, %r2034, %r2035}, {%r2156, %r2157, %r2158, %r2159};
	// begin inline asm
	cp.async.commit_group;

	// end inline asm
	// begin inline asm
	cp.async.wait_group 0;

	// end inline asm
	bar.sync 	0;
	add.s64 	%rd57, %rd288, -640;
	// begin inline asm
	cp.async.ca.shared.global [%r550], [%rd57], 16;

	// end inline asm
	add.s64 	%rd58, %rd220, 384;
	// begin inline asm
	cp.async.ca.shared.global [%r8], [%rd58], 16;

	// end inline asm
	mul.wide.s32 	%rd226, %r9543, 2;
	add.s64 	%rd59, %rd14, %rd226;
	// begin inline asm
	cp.async.ca.shared.global [%r10], [%rd59], 16;

	// end inline asm
	add.s64 	%rd60, %rd59, %rd1;
	// begin inline asm
	cp.async.ca.shared.global [%r553], [%rd60], 16;

	// end inline asm
	add.s64 	%rd61, %rd60, %rd1;
	// begin inline asm
	cp.async.ca.shared.global [%r554], [%rd61], 16;

	// end inline asm
	add.s64 	%rd62, %rd61, %rd1;
	// begin inline asm
	cp.async.ca.shared.global [%r555], [%rd62], 16;

	// end inline asm
	wmma.load.a.sync.aligned.row.m16n16k16.shared.f16 	{%r2164, %r2165, %r2166, %r2167, %r2168, %r2169, %r2170, %r2171}, [%r1124], %r852;
	wmma.load.a.sync.aligned.row.m16n16k16.shared.f16 	{%r2172, %r2173, %r2174, %r2175, %r2176, %r2177, %r2178, %r2179}, [%r1133], %r852;
	wmma.load.a.sync.aligned.row.m16n16k16.shared.f16 	{%r2180, %r2181, %r2182, %r2183, %r2184, %r2185, %r2186, %r2187}, [%r1142], %r852;
	wmma.load.a.sync.aligned.row.m16n16k16.shared.f16 	{%r2188, %r2189, %r2190, %r2191, %r2192, %r2193, %r2194, %r2195}, [%r1151], %r852;
	wmma.load.a.sync.aligned.row.m16n16k16.shared.f16 	{%r2196, %r2197, %r2198, %r2199, %r2200, %r2201, %r2202, %r2203}, [%r1160], %r852;
	wmma.load.a.sync.aligned.row.m16n16k16.shared.f16 	{%r2204, %r2205, %r2206, %r2207, %r2208, %r2209, %r2210, %r2211}, [%r1169], %r852;
	wmma.load.a.sync.aligned.row.m16n16k16.shared.f16 	{%r2212, %r2213, %r2214, %r2215, %r2216, %r2217, %r2218, %r2219}, [%r1178], %r852;
	wmma.load.a.sync.aligned.row.m16n16k16.shared.f16 	{%r2220, %r2221, %r2222, %r2223, %r2224, %r2225, %r2226, %r2227}, [%r1187], %r852;
	wmma.load.b.sync.aligned.row.m16n16k16.shared.f16 	{%r2228, %r2229, %r2230, %r2231, %r2232, %r2233, %r2234, %r2235}, [%r1196], %r924;
	wmma.load.b.sync.aligned.row.m16n16k16.shared.f16 	{%r2236, %r2237, %r2238, %r2239, %r2240, %r2241, %r2242, %r2243}, [%r1205], %r924;
	wmma.load.b.sync.aligned.row.m16n16k16.shared.f16 	{%r2244, %r2245, %r2246, %r2247, %r2248, %r2249, %r2250, %r2251}, [%r1214], %r924;
	wmma.load.b.sync.aligned.row.m16n16k16.shared.f16 	{%r2252, %r2253, %r2254, %r2255, %r2256, %r2257, %r2258, %r2259}, [%r1223], %r924;
	wmma.load.b.sync.aligned.row.m16n16k16.shared.f16 	{%r2260, %r2261, %r2262, %r2263, %r2264, %r2265, %r2266, %r2267}, [%r1232], %r924;
	wmma.load.b.sync.aligned.row.m16n16k16.shared.f16 	{%r2268, %r2269, %r2270, %r2271, %r2272, %r2273, %r2274, %r2275}, [%r1241], %r924;
	wmma.load.b.sync.aligned.row.m16n16k16.shared.f16 	{%r2276, %r2277, %r2278, %r2279, %r2280, %r2281, %r2282, %r2283}, [%r1250], %r924;
	wmma.load.b.sync.aligned.row.m16n16k16.shared.f16 	{%r2284, %r2285, %r2286, %r2287, %r2288, %r2289, %r2290, %r2291}, [%r1259], %r924;
	wmma.mma.sync.aligned.row.row.m16n16k16.f16.f16 {%r2292, %r2293, %r2294, %r2295}, {%r2164, %r2165, %r2166, %r2167, %r2168, %r2169, %r2170, %r2171}, {%r2228, %r2229, %r2230, %r2231, %r2232, %r2233, %r2234, %r2235}, {%r2040, %r2041, %r2042, %r2043};
	wmma.mma.sync.aligned.row.row.m16n16k16.f16.f16 {%r2296, %r2297, %r2298, %r2299}, {%r2196, %r2197, %r2198, %r2199, %r2200, %r2201, %r2202, %r2203}, {%r2260, %r2261, %r2262, %r2263, %r2264, %r2265, %r2266, %r2267}, {%r2292, %r2293, %r2294, %r2295};
	wmma.mma.sync.aligned.row.row.m16n16k16.f16.f16 {%r2300, %r2301, %r2302, %r2303}, {%r2164, %r2165, %r2166, %r2167, %r2168, %r2169, %r2170, %r2171}, {%r2236, %r2237, %r2238, %r2239, %r2240, %r2241, %r2242, %r2243}, {%r2048, %r2049, %r2050, %r2051};
	wmma.mma.sync.aligned.row.row.m16n16k16.f16.f16 {%r2304, %r2305, %r2306, %r2307}, {%r2196, %r2197, %r2198, %r2199, %r2200, %r2201, %r2202, %r2203}, {%r2268, %r2269, %r2270, %r2271, %r2272, %r2273, %r2274, %r2275}, {%r2300, %r2301, %r2302, %r2303};
	wmma.mma.sync.aligned.row.row.m16n16k16.f16.f16 {%r2308, %r2309, %r2310, %r2311}, {%r2164, %r2165, %r2166, %r2167, %r2168, %r2169, %r2170, %r2171}, {%r2244, %r2245, %r2246, %r2247, %r2248, %r2249, %r2250, %r2251}, {%r2056, %r2057, %r2058, %r2059};
	wmma.mma.sync.aligned.row.row.m16n16k16.f16.f16 {%r2312, %r2313, %r2314, %r2315}, {%r2196, %r2197, %r2198, %r2199, %r2200, %r2201, %r2202, %r2203}, {%r2276, %r2277, %r2278, %r2279, %r2280, %r2281, %r2282, %r2283}, {%r2308, %r2309, %r2310, %r2311};
	wmma.mma.sync.aligned.row.row.m16n16k16.f16.f16 {%r2316, %r2317, %r2318, %r2319}, {%r2164, %r2165, %r2166, %r2167, %r2168, %r2169, %r2170, %r2171}, {%r2252, %r2253, %r2254, %r2255, %r2256, %r2257, %r2258, %r2259}, {%r2064, %r2065, %r2066, %r2067};
	wmma.mma.sync.aligned.row.row.m16n16k16.f16.f16 {%r2320, %r2321, %r2322, %r2323}, {%r2196, %r2197, %r2198, %r2199, %r2200, %r2201, %r2202, %r2203}, {%r2284, %r2285, %r2286, %r2287, %r2288, %r2289, %r2290, %r2291}, {%r2316, %r2317, %r2318, %r2319};
	wmma.mma.sync.aligned.row.row.m16n16k16.f16.f16 {%r2324, %r2325, %r2326, %r2327}, {%r2172, %r2173, %r2174, %r2175, %r2176, %r2177, %r2178, %r2179}, {%r2228, %r2229, %r2230, %r2231, %r2232, %r2233, %r2234, %r2235}, {%r2072, %r2073, %r2074, %r2075};
	wmma.mma.sync.aligned.row.row.m16n16k16.f16.f16 {%r2328, %r2329, %r2330, %r2331}, {%r2204, %r2205, %r2206, %r2207, %r2208, %r2209, %r2210, %r2211}, {%r2260, %r2261, %r2262, %r2263, %r2264, %r2265, %r2266, %r2267}, {%r2324, %r2325, %r2326, %r2327};
	wmma.mma.sync.aligned.row.row.m16n16k16.f16.f16 {%r2332, %r2333, %r2334, %r2335}, {%r2172, %r2173, %r2174, %r2175, %r2176, %r2177, %r2178, %r2179}, {%r2236, %r2237, %r2238, %r2239, %r2240, %r2241, %r2242, %r2243}, {%r2080, %r2081, %r2082, %r2083};
	wmma.mma.sync.aligned.row.row.m16n16k16.f16.f16 {%r2336, %r2337, %r2338, %r2339}, {%r2204, %r2205, %r2206, %r2207, %r2208, %r2209, %r2210, %r2211}, {%r2268, %r2269, %r2270, %r2271, %r2272, %r2273, %r2274, %r2275}, {%r2332, %r2333, %r2334, %r2335};
	wmma.mma.sync.aligned.row.row.m16n16k16.f16.f16 {%r2340, %r2341, %r2342, %r2343}, {%r2172, %r2173, %r2174, %r2175, %r2176, %r2177, %r2178, %r2179}, {%r2244, %r2245, %r2246, %r2247, %r2248, %r2249, %r2250, %r2251}, {%r2088, %r2089, %r2090, %r2091};
	wmma.mma.sync.aligned.row.row.m16n16k16.f16.f16 {%r2344, %r2345, %r2346, %r2347}, {%r2204, %r2205, %r2206, %r2207, %r2208, %r2209, %r2210, %r2211}, {%r2276, %r2277, %r2278, %r2279, %r2280, %r2281, %r2282, %r2283}, {%r2340, %r2341, %r2342, %r2343};
	wmma.mma.sync.aligned.row.row.m16n16k16.f16.f16 {%r2348, %r2349, %r2350, %r2351}, {%r2172, %r2173, %r2174, %r2175, %r2176, %r2177, %r2178, %r2179}, {%r2252, %r2253, %r2254, %r2255, %r2256, %r2257, %r2258, %r2259}, {%r2096, %r2097, %r2098, %r2099};
	wmma.mma.sync.aligned.row.row.m16n16k16.f16.f16 {%r2352, %r2353, %r2354, %r2355}, {%r2204, %r2205, %r2206, %r2207, %r2208, %r2209, %r2210, %r2211}, {%r2284, %r2285, %r2286, %r2287, %r2288, %r2289, %r2290, %r2291}, {%r2348, %r2349, %r2350, %r2351};
	wmma.mma.sync.aligned.row.row.m16n16k16.f16.f16 {%r2356, %r2357, %r2358, %r2359}, {%r2180, %r2181, %r2182, %r2183, %r2184, %r2185, %r2186, %r2187}, {%r2228, %r2229, %r2230, %r2231, %r2232, %r2233, %r2234, %r2235}, {%r2104, %r2105, %r2106, %r2107};
	wmma.mma.sync.aligned.row.row.m16n16k16.f16.f16 {%r2360, %r2361, %r2362, %r2363}, {%r2212, %r2213, %r2214, %r2215, %r2216, %r2217, %r2218, %r2219}, {%r2260, %r2261, %r2262, %r2263, %r2264, %r2265, %r2266, %r2267}, {%r2356, %r2357, %r2358, %r2359};
	wmma.mma.sync.aligned.row.row.m16n16k16.f16.f16 {%r2364, %r2365, %r2366, %r2367}, {%r2180, %r2181, %r2182, %r2183, %r2184, %r2185, %r2186, %r2187}, {%r2236, %r2237, %r2238, %r2239, %r2240, %r2241, %r2242, %r2243}, {%r2112, %r2113, %r2114, %r2115};
	wmma.mma.sync.aligned.row.row.m16n16k16.f16.f16 {%r2368, %r2369, %r2370, %r2371}, {%r2212, %r2213, %r2214, %r2215, %r2216, %r2217, %r2218, %r2219}, {%r2268, %r2269, %r2270, %r2271, %r2272, %r2273, %r2274, %r2275}, {%r2364, %r2365, %r2366, %r2367};
	wmma.mma.sync.aligned.row.row.m16n16k16.f16.f16 {%r2372, %r2373, %r2374, %r2375}, {%r2180, %r2181, %r2182, %r2183, %r2184, %r2185, %r2186, %r2187}, {%r2244, %r2245, %r2246, %r2247, %r2248, %r2249, %r2250, %r2251}, {%r2120, %r2121, %r2122, %r2123};
	wmma.mma.sync.aligned.row.row.m16n16k16.f16.f16 {%r2376, %r2377, %r2378, %r2379}, {%r2212, %r2213, %r2214, %r2215, %r2216, %r2217, %r2218, %r2219}, {%r2276, %r2277, %r2278, %r2279, %r2280, %r2281, %r2282, %r2283}, {%r2372, %r2373, %r2374, %r2375};
	wmma.mma.sync.aligned.row.row.m16n16k16.f16.f16 {%r2380, %r2381, %r2382, %r2383}, {%r2180, %r2181, %r2182, %r2183, %r2184, %r2185, %r2186, %r2187}, {%r2252, %r2253, %r2254, %r2255, %r2256, %r2257, %r2258, %r2259}, {%r2128, %r2129, %r2130, %r2131};
	wmma.mma.sync.aligned.row.row.m16n16k16.f16.f16 {%r2384, %r2385, %r2386, %r2387}, {%r2212, %r2213, %r2214, %r2215, %r2216, %r2217, %r2218, %r2219}, {%r2284, %r2285, %r2286, %r2287, %r2288, %r2289, %r2290, %r2291}, {%r2380, %r2381, %r2382, %r2383};
	wmma.mma.sync.aligned.row.row.m16n16k16.f16.f16 {%r2388, %r2389, %r2390, %r2391}, {%r2188, %r2189, %r2190, %r2191, %r2192, %r2193, %r2194, %r2195}, {%r2228, %r2229, %r2230, %r2231, %r2232, %r2233, %r2234, %r2235}, {%r2136, %r2137, %r2138, %r2139};
	wmma.mma.sync.aligned.row.row.m16n16k16.f16.f16 {%r2392, %r2393, %r2394, %r2395}, {%r2220, %r2221, %r2222, %r2223, %r2224, %r2225, %r2226, %r2227}, {%r2260, %r2261, %r2262, %r2263, %r2264, %r2265, %r2266, %r2267}, {%r2388, %r2389, %r2390, %r2391};
	wmma.mma.sync.aligned.row.row.m16n16k16.f16.f16 {%r2396, %r2397, %r2398, %r2399}, {%r2188, %r2189, %r2190, %r2191, %r2192, %r2193, %r2194, %r2195}, {%r2236, %r2237, %r2238, %r2239, %r2240, %r2241, %r2242, %r2243}, {%r2144, %r2145, %r2146, %r2147};
	wmma.mma.sync.aligned.row.row.m16n16k16.f16.f16 {%r2400, %r2401, %r2402, %r2403}, {%r2220, %r2221, %r2222, %r2223, %r2224, %r2225, %r2226, %r2227}, {%r2268, %r2269, %r2270, %r2271, %r2272, %r2273, %r2274, %r2275}, {%r2396, %r2397, %r2398, %r2399};
	wmma.mma.sync.aligned.row.row.m16n16k16.f16.f16 {%r2404, %r2405, %r2406, %r2407}, {%r2188, %r2189, %r2190, %r2191, %r2192, %r2193, %r2194, %r2195}, {%r2244, %r2245, %r2246, %r2247, %r2248, %r2249, %r2250, %r2251}, {%r2152, %r2153, %r2154, %r2155};
	wmma.mma.sync.aligned.row.row.m16n16k16.f16.f16 {%r2408, %r2409, %r2410, %r2411}, {%r2220, %r2221, %r2222, %r2223, %r2224, %r2225, %r2226, %r2227}, {%r2276, %r2277, %r2278, %r2279, %r2280, %r2281, %r2282, %r2283}, {%r2404, %r2405, %r2406, %r2407};
	wmma.mma.sync.aligned.row.row.m16n16k16.f16.f16 {%r2412, %r2413, %r2414, %r2415}, {%r2188, %r2189, %r2190, %r2191, %r2192, %r2193, %r2194, %r2195}, {%r2252, %r2253, %r2254, %r2255, %r2256, %r2257, %r2258, %r2259}, {%r2160, %r2161, %r2162, %r2163};
	wmma.mma.sync.aligned.row.row.m16n16k16.f16.f16 {%r2416, %r2417, %r2418, %r2419}, {%r2220, %r2221, %r2222, %r2223, %r2224, %r2225, %r2226, %r2227}, {%r2284, %r2285, %r2286, %r2287, %r2288, %r2289, %r2290, %r2291}, {%r2412, %r2413, %r2414, %r2415};
	// begin inline asm
	cp.async.commit_group;

	// end inline asm
	// begin inline asm
	cp.async.wait_group 0;

	// end inline asm
	bar.sync 	0;
	add.s64 	%rd63, %rd288, -576;
	// begin inline asm
	cp.async.ca.shared.global [%r645], [%rd63], 16;

	// end inline asm
	add.s64 	%rd64, %rd220, 448;
	// begin inline asm
	cp.async.ca.shared.global [%r646], [%rd64], 16;

	// end inline asm
	mul.wide.s32 	%rd227, %r9544, 2;
	add.s64 	%rd65, %rd14, %rd227;
	// begin inline asm
	cp.async.ca.shared.global [%r827], [%rd65], 16;

	// end inline asm
	add.s64 	%rd66, %rd65, %rd1;
	// begin inline asm
	cp.async.ca.shared.global [%r828], [%rd66], 16;

	// end inline asm
	add.s64 	%rd67, %rd66, %rd1;
	// begin inline asm
	cp.async.ca.shared.global [%r25], [%rd67], 16;

	// end inline asm
	add.s64 	%rd68, %rd67, %rd1;
	// begin inline asm
	cp.async.ca.shared.global [%r26], [%rd68], 16;

	// end inline asm
	wmma.load.a.sync.aligned.row.m16n16k16.shared.f16 	{%r2420, %r2421, %r2422, %r2423, %r2424, %r2425, %r2426, %r2427}, [%r27], %r852;
	wmma.load.a.sync.aligned.row.m16n16k16.shared.f16 	{%r2428, %r2429, %r2430, %r2431, %r2432, %r2433, %r2434, %r2435}, [%r861], %r852;
	wmma.load.a.sync.aligned.row.m16n16k16.shared.f16 	{%r2436, %r2437, %r2438, %r2439, %r2440, %r2441, %r2442, %r2443}, [%r870], %r852;
	wmma.load.a.sync.aligned.row.m16n16k16.shared.f16 	{%r2444, %r2445, %r2446, %r2447, %r2448, %r2449, %r2450, %r2451}, [%r879], %r852;
	wmma.load.a.sync.aligned.row.m16n16k16.shared.f16 	{%r2452, %r2453, %r2454, %r2455, %r2456, %r2457, %r2458, %r2459}, [%r888], %r852;
	wmma.load.a.sync.aligned.row.m16n16k16.shared.f16 	{%r2460, %r2461, %r2462, %r2463, %r2464, %r2465, %r2466, %r2467}, [%r897], %r852;
	wmma.load.a.sync.aligned.row.m16n16k16.shared.f16 	{%r2468, %r2469, %r2470, %r2471, %r2472, %r2473, %r2474, %r2475}, [%r906], %r852;
	wmma.load.a.sync.aligned.row.m16n16k16.shared.f16 	{%r2476, %r2477, %r2478, %r2479, %r2480, %r2481, %r2482, %r2483}, [%r915], %r852;
	wmma.load.b.sync.aligned.row.m16n16k16.shared.f16 	{%r2484, %r2485, %r2486, %r2487, %r2488, %r2489, %r2490, %r2491}, [%r28], %r924;
	wmma.load.b.sync.aligned.row.m16n16k16.shared.f16 	{%r2492, %r2493, %r2494, %r2495, %r2496, %r2497, %r2498, %r2499}, [%r933], %r924;
	wmma.load.b.sync.aligned.row.m16n16k16.shared.f16 	{%r2500, %r2501, %r2502, %r2503, %r2504, %r2505, %r2506, %r2507}, [%r942], %r924;
	wmma.load.b.sync.aligned.row.m16n16k16.shared.f16 	{%r2508, %r2509, %r2510, %r2511, %r2512, %r2513, %r2514, %r2515}, [%r951], %r924;
	wmma.load.b.sync.aligned.row.m16n16k16.shared.f16 	{%r2516, %r2517, %r2518, %r2519, %r2520, %r2521, %r2522, %r2523}, [%r960], %r924;
	wmma.load.b.sync.aligned.row.m16n16k16.shared.f16 	{%r2524, %r2525, %r2526, %r2527, %r2528, %r2529, %r2530, %r2531}, [%r969], %r924;
	wmma.load.b.sync.aligned.row.m16n16k16.shared.f16 	{%r2532, %r2533, %r2534, %r2535, %r2536, %r2537, %r2538, %r2539}, [%r978], %r924;
	wmma.load.b.sync.aligned.row.m16n16k16.shared.f16 	{%r2540, %r2541, %r2542, %r2543, %r2544, %r2545, %r2546, %r2547}, [%r987], %r924;
	wmma.mma.sync.aligned.row.row.m16n16k16.f16.f16 {%r2548, %r2549, %r2550, %r2551}, {%r2420, %r2421, %r2422, %r2423, %r2424, %r2425, %r2426, %r2427}, {%r2484, %r2485, %r2486, %r2487, %r2488, %r2489, %r2490, %r2491}, {%r2296, %r2297, %r2298, %r2299};
	wmma.mma.sync.aligned.row.row.m16n16k16.f16.f16 {%r2552, %r2553, %r2554, %r2555}, {%r2452, %r2453, %r2454, %r2455, %r2456, %r2457, %r2458, %r2459}, {%r2516, %r2517, %r2518, %r2519, %r2520, %r2521, %r2522, %r2523}, {%r2548, %r2549, %r2550, %r2551};
	wmma.mma.sync.aligned.row.row.m16n16k16.f16.f16 {%r2556, %r2557, %r2558, %r2559}, {%r2420, %r2421, %r2422, %r2423, %r2424, %r2425, %r2426, %r2427}, {%r2492, %r2493, %r2494, %r2495, %r2496, %r2497, %r2498, %r2499}, {%r2304, %r2305, %r2306, %r2307};
	wmma.mma.sync.aligned.row.row.m16n16k16.f16.f16 {%r2560, %r2561, %r2562, %r2563}, {%r2452, %r2453, %r2454, %r2455, %r2456, %r2457, %r2458, %r2459}, {%r2524, %r2525, %r2526, %r2527, %r2528, %r2529, %r2530, %r2531}, {%r2556, %r2557, %r2558, %r2559};
	wmma.mma.sync.aligned.row.row.m16n16k16.f16.f16 {%r2564, %r2565, %r2566, %r2567}, {%r2420, %r2421, %r2422, %r2423, %r2424, %r2425, %r2426, %r2427}, {%r2500, %r2501, %r2502, %r2503, %r2504, %r2505, %r2506, %r2507}, {%r2312, %r2313, %r2314, %r2315};
	wmma.mma.sync.aligned.row.row.m16n16k16.f16.f16 {%r2568, %r2569, %r2570, %r2571}, {%r2452, %r2453, %r2454, %r2455, %r2456, %r2457, %r2458, %r2459}, {%r2532, %r2533, %r2534, %r2535, %r2536, %r2537, %r2538, %r2539}, {%r2564, %r2565, %r2566, %r2567};
	wmma.mma.sync.aligned.row.row.m16n16k16.f16.f16 {%r2572, %r2573, %r2574, %r2575}, {%r2420, %r2421, %r2422, %r2423, %r2424, %r2425, %r2426, %r2427}, {%r2508, %r2509, %r2510, %r2511, %r2512, %r2513, %r2514, %r2515}, {%r2320, %r2321, %r2322, %r2323};
	wmma.mma.sync.aligned.row.row.m16n16k16.f16.f16 {%r2576, %r2577, %r2578, %r2579}, {%r2452, %r2453, %r2454, %r2455, %r2456, %r2457, %r2458, %r2459}, {%r2540, %r2541, %r2542, %r2543, %r2544, %r2545, %r2546, %r2547}, {%r2572, %r2573, %r2574, %r2575};
	wmma.mma.sync.aligned.row.row.m16n16k16.f16.f16 {%r2580, %r2581, %r2582, %r2583}, {%r2428, %r2429, %r2430, %r2431, %r2432, %r2433, %r2434, %r2435}, {%r2484, %r2485, %r2486, %r2487, %r2488, %r2489, %r2490, %r2491}, {%r2328, %r2329, %r2330, %r2331};
	wmma.mma.sync.aligned.row.row.m16n16k16.f16.f16 {%r2584, %r2585, %r2586, %r2587}, {%r2460, %r2461, %r2462, %r2463, %r2464, %r2465, %r2466, %r2467}, {%r2516, %r2517, %r2518, %r2519, %r2520, %r2521, %r2522, %r2523}, {%r2580, %r2581, %r2582, %r2583};
	wmma.mma.sync.aligned.row.row.m16n16k16.f16.f16 {%r2588, %r2589, %r2590, %r2591}, {%r2428, %r2429, %r2430, %r2431, %r2432, %r2433, %r2434, %r2435}, {%r2492, %r2493, %r2494, %r2495, %r2496, %r2497, %r2498, %r2499}, {%r2336, %r2337, %r2338, %r2339};
	wmma.mma.sync.aligned.row.row.m16n16k16.f16.f16 {%r2592, %r2593, %r2594, %r2595}, {%r2460, %r2461, %r2462, %r2463, %r2464, %r2465, %r2466, %r2467}, {%r2524, %r2525, %r2526, %r2527, %r2528, %r2529, %r2530, %r2531}, {%r2588, %r2589, %r2590, %r2591};
	wmma.mma.sync.aligned.row.row.m16n16k16.f16.f16 {%r2596, %r2597, %r2598, %r2599}, {%r2428, %r2429, %r2430, %r2431, %r2432, %r2433, %r2434, %r2435}, {%r2500, %r2501, %r2502, %r2503, %r2504, %r2505, %r2506, %r2507}, {%r2344, %r2345, %r2346, %r2347};
	wmma.mma.sync.aligned.row.row.m16n16k16.f16.f16 {%r2600, %r2601, %r2602, %r2603}, {%r2460, %r2461, %r2462, %r2463, %r2464, %r2465, %r2466, %r2467}, {%r2532, %r2533, %r2534, %r2535, %r2536, %r2537, %r2538, %r2539}, {%r2596, %r2597, %r2598, %r2599};
	wmma.mma.sync.aligned.row.row.m16n16k16.f16.f16 {%r2604, %r2605, %r2606, %r2607}, {%r2428, %r2429, %r2430, %r2431, %r2432, %r2433, %r2434, %r2435}, {%r2508, %r2509, %r2510, %r2511, %r2512, %r2513, %r2514, %r2515}, {%r2352, %r2353, %r2354, %r2355};
	wmma.mma.sync.aligned.row.row.m16n16k16.f16.f16 {%r2608, %r2609, %r2610, %r2611}, {%r2460, %r2461, %r2462, %r2463, %r2464, %r2465, %r2466, %r2467}, {%r2540, %r2541, %r2542, %r2543, %r2544, %r2545, %r2546, %r2547}, {%r2604, %r2605, %r2606, %r2607};
	wmma.mma.sync.aligned.row.row.m16n16k16.f16.f16 {%r2612, %r2613, %r2614, %r2615}, {%r2436, %r2437, %r2438, %r2439, %r2440, %r2441, %r2442, %r2443}, {%r2484, %r2485, %r2486, %r2487, %r2488, %r2489, %r2490, %r2491}, {%r2360, %r2361, %r2362, %r2363};
	wmma.mma.sync.aligned.row.row.m16n16k16.f16.f16 {%r2616, %r2617, %r2618, %r2619}, {%r2468, %r2469, %r2470, %r2471, %r2472, %r2473, %r2474, %r2475}, {%r2516, %r2517, %r2518, %r2519, %r2520, %r2521, %r2522, %r2523}, {%r2612, %r2613, %r2614, %r2615};
	wmma.mma.sync.aligned.row.row.m16n16k16.f16.f16 {%r2620, %r2621, %r2622, %r2623}, {%r2436, %r2437, %r2438, %r2439, %r2440, %r2441, %r2442, %r2443}, {%r2492, %r2493, %r2494, %r2495, %r2496, %r2497, %r2498, %r2499}, {%r2368, %r2369, %r2370, %r2371};
	wmma.mma.sync.aligned.row.row.m16n16k16.f16.f16 {%r2624, %r2625, %r2626, %r2627}, {%r2468, %r2469, %r2470, %r2471, %r2472, %r2473, %r2474, %r2475}, {%r2524, %r2525, %r2526, %r2527, %r2528, %r2529, %r2530, %r2531}, {%r2620, %r2621, %r2622, %r2623};
	wmma.mma.sync.aligned.row.row.m16n16k16.f16.f16 {%r2628, %r2629, %r2630, %r2631}, {%r2436, %r2437, %r2438, %r2439, %r2440, %r2441, %r2442, %r2443}, {%r2500, %r2501, %r2502, %r2503, %r2504, %r2505, %r2506, %r2507}, {%r2376, %r2377, %r2378, %r2379};
	wmma.mma.sync.aligned.row.row.m16n16k16.f16.f16 {%r2632, %r2633, %r2634, %r2635}, {%r2468, %r2469, %r2470, %r2471, %r2472, %r2473, %r2474, %r2475}, {%r2532, %r2533, %r2534, %r2535, %r2536, %r2537, %r2538, %r2539}, {%r2628, %r2629, %r2630, %r2631};
	wmma.mma.sync.aligned.row.row.m16n16k16.f16.f16 {%r2636, %r2637, %r2638, %r2639}, {%r2436, %r2437, %r2438, %r2439, %r2440, %r2441, %r2442, %r2443}, {%r2508, %r2509, %r2510, %r2511, %r2512, %r2513, %r2514, %r2515}, {%r2384, %r2385, %r2386, %r2387};
	wmma.mma.sync.aligned.row.row.m16n16k16.f16.f16 {%r2640, %r2641, %r2642, %r2643}, {%r2468, %r2469, %r2470, %r2471, %r2472, %r2473, %r2474, %r2475}, {%r2540, %r2541, %r2542, %r2543, %r2544, %r2545, %r2546, %r2547}, {%r2636, %r2637, %r2638, %r2639};
	wmma.mma.sync.aligned.row.row.m16n16k16.f16.f16 {%r2644, %r2645, %r2646, %r2647}, {%r2444, %r2445, %r2446, %r2447, %r2448, %r2449, %r2450, %r2451}, {%r2484, %r2485, %r2486, %r2487, %r2488, %r2489, %r2490, %r2491}, {%r2392, %r2393, %r2394, %r2395};
	wmma.mma.sync.aligned.row.row.m16n16k16.f16.f16 {%r2648, %r2649, %r2650, %r2651}, {%r2476, %r2477, %r2478, %r2479, %r2480, %r2481, %r2482, %r2483}, {%r2516, %r2517, %r2518, %r2519, %r2520, %r2521, %r2522, %r2523}, {%r2644, %r2645, %r2646, %r2647};
	wmma.mma.sync.aligned.row.row.m16n16k16.f16.f16 {%r2652, %r2653, %r2654, %r2655}, {%r2444, %r2445, %r2446, %r2447, %r2448, %r2449, %r2450, %r2451}, {%r2492, %r2493, %r2494, %r2495, %r2496, %r2497, %r2498, %r2499}, {%r2400, %r2401, %r2402, %r2403};
	wmma.mma.sync.aligned.row.row.m16n16k16.f16.f16 {%r2656, %r2657, %r2658, %r2659}, {%r2476, %r2477, %r2478, %r2479, %r2480, %r2481, %r2482, %r2483}, {%r2524, %r2525, %r2526, %r2527, %r2528, %r2529, %r2530, %r2531}, {%r2652, %r2653, %r2654, %r2655};
	wmma.mma.sync.aligned.row.row.m16n16k16.f16.f16 {%r2660, %r2661, %r2662, %r2663}, {%r2444, %r2445, %r2446, %r2447, %r2448, %r2449, %r2450, %r2451}, {%r2500, %r2501, %r2502, %r2503, %r2504, %r2505, %r2506, %r2507}, {%r2408, %r2409, %r2410, %r2411};
	wmma.mma.sync.aligned.row.row.m16n16k16.f16.f16 {%r2664, %r2665, %r2666, %r2667}, {%r2476, %r2477, %r2478, %r2479, %r2480, %r2481, %r2482, %r2483}, {%r2532, %r2533, %r2534, %r2535, %r2536, %r2537, %r2538, %r2539}, {%r2660, %r2661, %r2662, %r2663};
	wmma.mma.sync.aligned.row.row.m16n16k16.f16.f16 {%r2668, %r2669, %r2670, %r2671}, {%r2444, %r2445, %r2446, %r2447, %r2448, %r2449, %r2450, %r2451}, {%r2508, %r2509, %r2510, %r2511, %r2512, %r2513, %r2514, %r2515}, {%r2416, %r2417, %r2418, %r2419};
	wmma.mma.sync.aligned.row.row.m16n16k16.f16.f16 {%r2672, %r2673, %r2674, %r2675}, {%r2476, %r2477, %r2478, %r2479, %r2480, %r2481, %r2482, %r2483}, {%r2540, %r2541, %r2542, %r2543, %r2544, %r2545, %r2546, %r2547}, {%r2668, %r2669, %r2670, %r2671};
	// begin inline asm
	cp.async.commit_group;

	// end inline asm
	// begin inline asm
	cp.async.wait_group 0;

	// end inline asm
	bar.sync 	0;
	add.s64 	%rd69, %rd288, -512;
	// begin inline asm
	cp.async.ca.shared.global [%r550], [%rd69], 16;

	// end inline asm
	add.s64 	%rd70, %rd220, 512;
	// begin inline asm
	cp.async.ca.shared.global [%r8], [%rd70], 16;

	// end inline asm
	mul.wide.s32 	%rd228, %r9545, 2;
	add.s64 	%rd71, %rd14, %rd228;
	// begin inline asm
	cp.async.ca.shared.global [%r10], [%rd71], 16;

	// end inline asm
	add.s64 	%rd72, %rd71, %rd1;
	// begin inline asm
	cp.async.ca.shared.global [%r553], [%rd72], 16;

	// end inline asm
	add.s64 	%rd73, %rd72, %rd1;
	// begin inline asm
	cp.async.ca.shared.global [%r554], [%rd73], 16;

	// end inline asm
	add.s64 	%rd74, %rd73, %rd1;
	// begin inline asm
	cp.async.ca.shared.global [%r555], [%rd74], 16;

	// end inline asm
	wmma.load.a.sync.aligned.row.m16n16k16.shared.f16 	{%r2676, %r2677, %r2678, %r2679, %r2680, %r2681, %r2682, %r2683}, [%r1124], %r852;
	wmma.load.a.sync.aligned.row.m16n16k16.shared.f16 	{%r2684, %r2685, %r2686, %r2687, %r2688, %r2689, %r2690, %r2691}, [%r1133], %r852;
	wmma.load.a.sync.aligned.row.m16n16k16.shared.f16 	{%r2692, %r2693, %r2694, %r2695, %r2696, %r2697, %r2698, %r2699}, [%r1142], %r852;
	wmma.load.a.sync.aligned.row.m16n16k16.shared.f16 	{%r2700, %r2701, %r2702, %r2703, %r2704, %r2705, %r2706, %r2707}, [%r1151], %r852;
	wmma.load.a.sync.aligned.row.m16n16k16.shared.f16 	{%r2708, %r2709, %r2710, %r2711, %r2712, %r2713, %r2714, %r2715}, [%r1160], %r852;
	wmma.load.a.sync.aligned.row.m16n16k16.shared.f16 	{%r2716, %r2717, %r2718, %r2719, %r2720, %r2721, %r2722, %r2723}, [%r1169], %r852;
	wmma.load.a.sync.aligned.row.m16n16k16.shared.f16 	{%r2724, %r2725, %r2726, %r2727, %r2728, %r2729, %r2730, %r2731}, [%r1178], %r852;
	wmma.load.a.sync.aligned.row.m16n16k16.shared.f16 	{%r2732, %r2733, %r2734, %r2735, %r2736, %r2737, %r2738, %r2739}, [%r1187], %r852;
	wmma.load.b.sync.aligned.row.m16n16k16.shared.f16 	{%r2740, %r2741, %r2742, %r2743, %r2744, %r2745, %r2746, %r2747}, [%r1196], %r924;
	wmma.load.b.sync.aligned.row.m16n16k16.shared.f16 	{%r2748, %r2749, %r2750, %r2751, %r2752, %r2753, %r2754, %r2755}, [%r1205], %r924;
	wmma.load.b.sync.aligned.row.m16n16k16.shared.f16 	{%r2756, %r2757, %r2758, %r2759, %r2760, %r2761, %r2762, %r2763}, [%r1214], %r924;
	wmma.load.b.sync.aligned.row.m16n16k16.shared.f16 	{%r2764, %r2765, %r2766, %r2767, %r2768, %r2769, %r2770, %r2771}, [%r1223], %r924;
	wmma.load.b.sync.aligned.row.m16n16k16.shared.f16 	{%r2772, %r2773, %r2774, %r2775, %r2776, %r2777, %r2778, %r2779}, [%r1232], %r924;
	wmma.load.b.sync.aligned.row.m16n16k16.shared.f16 	{%r2780, %r2781, %r2782, %r2783, %r2784, %r2785, %r2786, %r2787}, [%r1241], %r924;
	wmma.load.b.sync.aligned.row.m16n16k16.shared.f16 	{%r2788, %r2789, %r2790, %r2791, %r2792, %r2793, %r2794, %r2795}, [%r1250], %r924;
	wmma.load.b.sync.aligned.row.m16n16k16.shared.f16 	{%r2796, %r2797, %r2798, %r2799, %r2800, %r2801, %r2802, %r2803}, [%r1259], %r924;
	wmma.mma.sync.aligned.row.row.m16n16k16.f16.f16 {%r2804, %r2805, %r2806, %r2807}, {%r2676, %r2677, %r2678, %r2679, %r2680, %r2681, %r2682, %r2683}, {%r2740, %r2741, %r2742, %r2743, %r2744, %r2745, %r2746, %r2747}, {%r2552, %r2553, %r2554, %r2555};
	wmma.mma.sync.aligned.row.row.m16n16k16.f16.f16 {%r2808, %r2809, %r2810, %r2811}, {%r2708, %r2709, %r2710, %r2711, %r2712, %r2713, %r2714, %r2715}, {%r2772, %r2773, %r2774, %r2775, %r2776, %r2777, %r2778, %r2779}, {%r2804, %r2805, %r2806, %r2807};
	wmma.mma.sync.aligned.row.row.m16n16k16.f16.f16 {%r2812, %r2813, %r2814, %r2815}, {%r2676, %r2677, %r2678, %r2679, %r2680, %r2681, %r2682, %r2683}, {%r2748, %r2749, %r2750, %r2751, %r2752, %r2753, %r2754, %r2755}, {%r2560, %r2561, %r2562, %r2563};
	wmma.mma.sync.aligned.row.row.m16n16k16.f16.f16 {%r2816, %r2817, %r2818, %r2819}, {%r2708, %r2709, %r2710, %r2711, %r2712, %r2713, %r2714, %r2715}, {%r2780, %r2781, %r2782, %r2783, %r2784, %r2785, %r2786, %r2787}, {%r2812, %r2813, %r2814, %r2815};
	wmma.mma.sync.aligned.row.row.m16n16k16.f16.f16 {%r2820, %r2821, %r2822, %r2823}, {%r2676, %r2677, %r2678, %r2679, %r2680, %r2681, %r2682, %r2683}, {%r2756, %r2757, %r2758, %r2759, %r2760, %r2761, %r2762, %r2763}, {%r2568, %r2569, %r2570, %r2571};
	wmma.mma.sync.aligned.row.row.m16n16k16.f16.f16 {%r2824, %r2825, %r2826, %r2827}, {%r2708, %r2709, %r2710, %r2711, %r2712, %r2713, %r2714, %r2715}, {%r2788, %r2789, %r2790, %r2791, %r2792, %r2793, %r2794, %r2795}, {%r2820, %r2821, %r2822, %r2823};
	wmma.mma.sync.aligned.row.row.m16n16k16.f16.f16 {%r2828, %r2829, %r2830, %r2831}, {%r2676, %r2677, %r2678, %r2679, %r2680, %r2681, %r2682, %r2683}, {%r2764, %r2765, %r2766, %r2767, %r2768, %r2769, %r2770, %r2771}, {%r2576, %r2577, %r2578, %r2579};
	wmma.mma.sync.aligned.row.row.m16n16k16.f16.f16 {%r2832, %r2833, %r2834, %r2835}, {%r2708, %r2709, %r2710, %r2711, %r2712, %r2713, %r2714, %r2715}, {%r2796, %r2797, %r2798, %r2799, %r2800, %r2801, %r2802, %r2803}, {%r2828, %r2829, %r2830, %r2831};
	wmma.mma.sync.aligned.row.row.m16n16k16.f16.f16 {%r2836, %r2837, %r2838, %r2839}, {%r2684, %r2685, %r2686, %r2687, %r2688, %r2689, %r2690, %r2691}, {%r2740, %r2741, %r2742, %r2743, %r2744, %r2745, %r2746, %r2747}, {%r2584, %r2585, %r2586, %r2587};
	wmma.mma.sync.aligned.row.row.m16n16k16.f16.f16 {%r2840, %r2841, %r2842, %r2843}, {%r2716, %r2717, %r2718, %r2719, %r2720, %r2721, %r2722, %r2723}, {%r2772, %r2773, %r2774, %r2775, %r2776, %r2777, %r2778, %r2779}, {%r2836, %r2837, %r2838, %r2839};
	wmma.mma.sync.aligned.row.row.m16n16k16.f16.f16 {%r2844, %r2845, %r2846, %r2847}, {%r2684, %r2685, %r2686, %r2687, %r2688, %r2689, %r2690, %r2691}, {%r2748, %r2749, %r2750, %r2751, %r2752, %r2753, %r2754, %r2755}, {%r2592, %r2593, %r2594, %r2595};
	wmma.mma.sync.aligned.row.row.m16n16k16.f16.f16 {%r2848, %r2849, %r2850, %r2851}, {%r2716, %r2717, %r2718, %r2719, %r2720, %r2721, %r2722, %r2723}, {%r2780, %r2781, %r2782, %r2783, %r2784, %r2785, %r2786, %r2787}, {%r2844, %r2845, %r2846, %r2847};
	wmma.mma.sync.aligned.row.row.m16n16k16.f16.f16 {%r2852, %r2853, %r2854, %r2855}, {%r2684, %r2685, %r2686, %r2687, %r2688, %r2689, %r2690, %r2691}, {%r2756, %r2757, %r2758, %r2759, %r2760, %r2761, %r2762, %r2763}, {%r2600, %r2601, %r2602, %r2603};
	wmma.mma.sync.aligned.row.row.m16n16k16.f16.f16 {%r2856, %r2857, %r2858, %r2859}, {%r2716, %r2717, %r2718, %r2719, %r2720, %r2721, %r2722, %r2723}, {%r2788, %r2789, %r2790, %r2791, %r2792, %r2793, %r2794, %r2795}, {%r2852, %r2853, %r2854, %r2855};
	wmma.mma.sync.aligned.row.row.m16n16k16.f16.f16 {%r2860, %r2861, %r2862, %r2863}, {%r2684, %r2685, %r2686, %r2687, %r2688, %r2689, %r2690, %r2691}, {%r2764, %r2765, %r2766, %r2767, %r2768, %r2769, %r2770, %r2771}, {%r2608, %r2609, %r2610, %r2611};
	wmma.mma.sync.aligned.row.row.m16n16k16.f16.f16 {%r2864, %r2865, %r2866, %r2867}, {%r2716, %r2717, %r2718, %r2719, %r2720, %r2721, %r2722, %r2723}, {%r2796, %r2797, %r2798, %r2799, %r2800, %r2801, %r2802, %r2803}, {%r2860, %r2861, %r2862, %r2863};
	wmma.mma.sync.aligned.row.row.m16n16k16.f16.f16 {%r2868, %r2869, %r2870, %r2871}, {%r2692, %r2693, %r2694, %r2695, %r2696, %r2697, %r2698, %r2699}, {%r2740, %r2741, %r2742, %r2743, %r2744, %r2745, %r2746, %r2747}, {%r2616, %r2617, %r2618, %r2619};
	wmma.mma.sync.aligned.row.row.m16n16k16.f16.f16 {%r2872, %r2873, %r2874, %r2875}, {%r2724, %r2725, %r2726, %r2727, %r2728, %r2729, %r2730, %r2731}, {%r2772, %r2773, %r2774, %r2775, %r2776, %r2777, %r2778, %r2779}, {%r2868, %r2869, %r2870, %r2871};
	wmma.mma.sync.aligned.row.row.m16n16k16.f16.f16 {%r2876, %r2877, %r2878, %r2879}, {%r2692, %r2693, %r2694, %r2695, %r2696, %r2697, %r2698, %r2699}, {%r2748, %r2749, %r2750, %r2751, %r2752, %r2753, %r2754, %r2755}, {%r2624, %r2625, %r2626, %r2627};
	wmma.mma.sync.aligned.row.row.m16n16k16.f16.f16 {%r2880, %r2881, %r2882, %r2883}, {%r2724, %r2725, %r2726, %r2727, %r2728, %r2729, %r2730, %r2731}, {%r2780, %r2781, %r2782, %r2783, %r2784, %r2785, %r2786, %r2787}, {%r2876, %r2877, %r2878, %r2879};
	wmma.mma.sync.aligned.row.row.m16n16k16.f16.f16 {%r2884, %r2885, %r2886, %r2887}, {%r2692, %r2693, %r2694, %r2695, %r2696, %r2697, %r2698, %r2699}, {%r2756, %r2757, %r2758, %r2759, %r2760, %r2761, %r2762, %r2763}, {%r2632, %r2633, %r2634, %r2635};
	wmma.mma.sync.aligned.row.row.m16n16k16.f16.f16 {%r2888, %r2889, %r2890, %r2891}, {%r2724, %r2725, %r2726, %r2727, %r2728, %r2729, %r2730, %r2731}, {%r2788, %r2789, %r2790, %r2791, %r2792, %r2793, %r2794, %r2795}, {%r2884, %r2885, %r2886, %r2887};
	wmma.mma.sync.aligned.row.row.m16n16k16.f16.f16 {%r2892, %r2893, %r2894, %r2895}, {%r2692, %r2693, %r2694, %r2695, %r2696, %r2697, %r2698, %r2699}, {%r2764, %r2765, %r2766, %r2767, %r2768, %r2769, %r2770, %r2771}, {%r2640, %r2641, %r2642, %r2643};
	wmma.mma.sync.aligned.row.row.m16n16k16.f16.f16 {%r2896, %r2897, %r2898, %r2899}, {%r2724, %r2725, %r2726, %r2727, %r2728, %r2729, %r2730, %r2731}, {%r2796, %r2797, %r2798, %r2799, %r2800, %r2801, %r2802, %r2803}, {%r2892, %r2893, %r2894, %r2895};
	wmma.mma.sync.aligned.row.row.m16n16k16.f16.f16 {%r2900, %r2901, %r2902, %r2903}, {%r2700, %r2701, %r2702, %r2703, %r2704, %r2705, %r2706, %r2707}, {%r2740, %r2741, %r2742, %r2743, %r2744, %r2745, %r2746, %r2747}, {%r2648, %r2649, %r2650, %r2651};
	wmma.mma.sync.aligned.row.row.m16n16k16.f16.f16 {%r2904, %r2905, %r2906, %r2907}, {%r2732, %r2733, %r2734, %r2735, %r2736, %r2737, %r2738, %r2739}, {%r2772, %r2773, %r2774, %r2775, %r2776, %r2777, %r2778, %r2779}, {%r2900, %r2901, %r2902, %r2903};
	wmma.mma.sync.aligned.row.row.m16n16k16.f16.f16 {%r2908, %r2909, %r2910, %r2911}, {%r2700, %r2701, %r2702, %r2703, %r2704, %r2705, %r2706, %r2707}, {%r2748, %r2749, %r2750, %r2751, %r2752, %r2753, %r2754, %r2755}, {%r2656, %r2657, %r2658, %r2659};
	wmma.mma.sync.aligned.row.row.m16n16k16.f16.f16 {%r2912, %r2913, %r2914, %r2915}, {%r2732, %r2733, %r2734, %r2735, %r2736, %r2737, %r2738, %r2739}, {%r2780, %r2781, %r2782, %r2783, %r2784, %r2785, %r2786, %r2787}, {%r2908, %r2909, %r2910, %r2911};
	wmma.mma.sync.aligned.row.row.m16n16k16.f16.f16 {%r2916, %r2917, %r2918, %r2919}, {%r2700, %r2701, %r2702, %r2703, %r2704, %r2705, %r2706, %r2707}, {%r2756, %r2757, %r2758, %r2759, %r2760, %r2761, %r2762, %r2763}, {%r2664, %r2665, %r2666, %r2667};
	wmma.mma.sync.aligned.row.row.m16n16k16.f16.f16 {%r2920, %r2921, %r2922, %r2923}, {%r2732, %r2733, %r2734, %r2735, %r2736, %r2737, %r2738, %r2739}, {%r2788, %r2789, %r2790, %r2791, %r2792, %r2793, %r2794, %r2795}, {%r2916, %r2917, %r2918, %r2919};
	wmma.mma.sync.aligned.row.row.m16n16k16.f16.f16 {%r2924, %r2925, %r2926, %r2927}, {%r2700, %r2701, %r2702, %r2703, %r2704, %r2705, %r2706, %r2707}, {%r2764, %r2765, %r2766, %r2767, %r2768, %r2769, %r2770, %r2771}, {%r2672, %r2673, %r2674, %r2675};
	wmma.mma.sync.aligned.row.row.m16n16k16.f16.f16 {%r2928, %r2929, %r2930, %r2931}, {%r2732, %r2733, %r2734, %r2735, %r2736, %r2737, %r2738, %r2739}, {%r2796, %r2797, %r2798, %r2799, %r2800, %r2801, %r2802, %r2803}, {%r2924, %r2925, %r2926, %r2927};
	// begin inline asm
	cp.async.commit_group;

	// end inline asm
	// begin inline asm
	cp.async.wait_group 0;

	// end inline asm
	bar.sync 	0;
	add.s64 	%rd75, %rd288, -448;
	// begin inline asm
	cp.async.ca.shared.global [%r645], [%rd75], 16;

	// end inline asm
	add.s64 	%rd76, %rd220, 576;
	// begin inline asm
	cp.async.ca.shared.global [%r646], [%rd76], 16;

	// end inline asm
	mul.wide.s32 	%rd229, %r9546, 2;
	add.s64 	%rd77, %rd14, %rd229;
	// begin inline asm
	cp.async.ca.shared.global [%r827], [%rd77], 16;

	// end inline asm
	add.s64 	%rd78, %rd77, %rd1;
	// begin inline asm
	cp.async.ca.shared.global [%r828], [%rd78], 16;

	// end inline asm
	add.s64 	%rd79, %rd78, %rd1;
	// begin inline asm
	cp.async.ca.shared.global [%r25], [%rd79], 16;

	// end inline asm
	add.s64 	%rd80, %rd79, %rd1;
	// begin inline asm
	cp.async.ca.shared.global [%r26], [%rd80], 16;

	// end inline asm
	wmma.load.a.sync.aligned.row.m16n16k16.shared.f16 	{%r2932, %r2933, %r2934, %r2935, %r2936, %r2937, %r2938, %r2939}, [%r27], %r852;
	wmma.load.a.sync.aligned.row.m16n16k16.shared.f16 	{%r2940, %r2941, %r2942, %r2943, %r2944, %r2945, %r2946, %r2947}, [%r861], %r852;
	wmma.load.a.sync.aligned.row.m16n16k16.shared.f16 	{%r2948, %r2949, %r2950, %r2951, %r2952, %r2953, %r2954, %r2955}, [%r870], %r852;
	wmma.load.a.sync.aligned.row.m16n16k16.shared.f16 	{%r2956, %r2957, %r2958, %r2959, %r2960, %r2961, %r2962, %r2963}, [%r879], %r852;
	wmma.load.a.sync.aligned.row.m16n16k16.shared.f16 	{%r2964, %r2965, %r2966, %r2967, %r2968, %r2969, %r2970, %r2971}, [%r888], %r852;
	wmma.load.a.sync.aligned.row.m16n16k16.shared.f16 	{%r2972, %r2973, %r2974, %r2975, %r2976, %r2977, %r2978, %r2979}, [%r897], %r852;
	wmma.load.a.sync.aligned.row.m16n16k16.shared.f16 	{%r2980, %r2981, %r2982, %r2983, %r2984, %r2985, %r2986, %r2987}, [%r906], %r852;
	wmma.load.a.sync.aligned.row.m16n16k16.shared.f16 	{%r2988, %r2989, %r2990, %r2991, %r2992, %r2993, %r2994, %r2995}, [%r915], %r852;
	wmma.load.b.sync.aligned.row.m16n16k16.shared.f16 	{%r2996, %r2997, %r2998, %r2999, %r3000, %r3001, %r3002, %r3003}, [%r28], %r924;
	wmma.load.b.sync.aligned.row.m16n16k16.shared.f16 	{%r3004, %r3005, %r3006, %r3007, %r3008, %r3009, %r3010, %r3011}, [%r933], %r924;
	wmma.load.b.sync.aligned.row.m16n16k16.shared.f16 	{%r3012, %r3013, %r3014, %r3015, %r3016, %r3017, %r3018, %r3019}, [%r942], %r924;
	wmma.load.b.sync.aligned.row.m16n16k16.shared.f16 	{%r3020, %r3021, %r3022, %r3023, %r3024, %r3025, %r3026, %r3027}, [%r951], %r924;
	wmma.load.b.sync.aligned.row.m16n16k16.shared.f16 	{%r3028, %r3029, %r3030, %r3031, %r3032, %r3033, %r3034, %r3035}, [%r960], %r924;
	wmma.load.b.sync.aligned.row.m16n16k16.shared.f16 	{%r3036, %r3037, %r3038, %r3039, %r3040, %r3041, %r3042, %r3043}, [%r969], %r924;
	wmma.load.b.sync.aligned.row.m16n16k16.shared.f16 	{%r3044, %r3045, %r3046, %r3047, %r3048, %r3049, %r3050, %r3051}, [%r978], %r924;
	wmma.load.b.sync.aligned.row.m16n16k16.shared.f16 	{%r3052, %r3053, %r3054, %r3055, %r3056, %r3057, %r3058, %r3059}, [%r987], %r924;
	wmma.mma.sync.aligned.row.row.m16n16k16.f16.f16 {%r3060, %r3061, %r3062, %r3063}, {%r2932, %r2933, %r2934, %r2935, %r2936, %r2937, %r2938, %r2939}, {%r2996, %r2997, %r2998, %r2999, %r3000, %r3001, %r3002, %r3003}, {%r2808, %r2809, %r2810, %r2811};
	wmma.mma.sync.aligned.row.row.m16n16k16.f16.f16 {%r3064, %r3065, %r3066, %r3067}, {%r2964, %r2965, %r2966, %r2967, %r2968, %r2969, %r2970, %r2971}, {%r3028, %r3029, %r3030, %r3031, %r3032, %r3033, %r3034, %r3035}, {%r3060, %r3061, %r3062, %r3063};
	wmma.mma.sync.aligned.row.row.m16n16k16.f16.f16 {%r3068, %r3069, %r3070, %r3071}, {%r2932, %r2933, %r2934, %r2935, %r2936, %r2937, %r2938, %r2939}, {%r3004, %r3005, %r3006, %r3007, %r3008, %r3009, %r3010, %r3011}, {%r2816, %r2817, %r2818, %r2819};
	wmma.mma.sync.aligned.row.row.m16n16k16.f16.f16 {%r3072, %r3073, %r3074, %r3075}, {%r2964, %r2965, %r2966, %r2967, %r2968, %r2969, %r2970, %r2971}, {%r3036, %r3037, %r3038, %r3039, %r3040, %r3041, %r3042, %r3043}, {%r3068, %r3069, %r3070, %r3071};
	wmma.mma.sync.aligned.row.row.m16n16k16.f16.f16 {%r3076, %r3077, %r3078, %r3079}, {%r2932, %r2933, %r2934, %r2935, %r2936, %r2937, %r2938, %r2939}, {%r3012, %r3013, %r3014, %r3015, %r3016, %r3017, %r3018, %r3019}, {%r2824, %r2825, %r2826, %r2827};
	wmma.mma.sync.aligned.row.row.m16n16k16.f16.f16 {%r3080, %r3081, %r3082, %r3083}, {%r2964, %r2965, %r2966, %r2967, %r2968, %r2969, %r2970, %r2971}, {%r3044, %r3045, %r3046, %r3047, %r3048, %r3049, %r3050, %r3051}, {%r3076, %r3077, %r3078, %r3079};
	wmma.mma.sync.aligned.row.row.m16n16k16.f16.f16 {%r3084, %r3085, %r3086, %r3087}, {%r2932, %r2933, %r2934, %r2935, %r2936, %r2937, %r2938, %r2939}, {%r3020, %r3021, %r3022, %r3023, %r3024, %r3025, %r3026, %r3027}, {%r2832, %r2833, %r2834, %r2835};
	wmma.mma.sync.aligned.row.row.m16n16k16.f16.f16 {%r3088, %r3089, %r3090, %r3091}, {%r2964, %r2965, %r2966, %r2967, %r2968, %r2969, %r2970, %r2971}, {%r3052, %r3053, %r3054, %r3055, %r3056, %r3057, %r3058, %r3059}, {%r3084, %r3085, %r3086, %r3087};
	wmma.mma.sync.aligned.row.row.m16n16k16.f16.f16 {%r3092, %r3093, %r3094, %r3095}, {%r2940, %r2941, %r2942, %r2943, %r2944, %r2945, %r2946, %r2947}, {%r2996, %r2997, %r2998, %r2999, %r3000, %r3001, %r3002, %r3003}, {%r2840, %r2841, %r2842, %r2843};
	wmma.mma.sync.aligned.row.row.m16n16k16.f16.f16 {%r3096, %r3097, %r3098, %r3099}, {%r2972, %r2973, %r2974, %r2975, %r2976, %r2977, %r2978, %r2979}, {%r3028, %r3029, %r3030, %r3031, %r3032, %r3033, %r3034, %r3035}, {%r3092, %r3093, %r3094, %r3095};
	wmma.mma.sync.aligned.row.row.m16n16k16.f16.f16 {%r3100, %r3101, %r3102, %r3103}, {%r2940, %r2941, %r2942, %r2943, %r2944, %r2945, %r2946, %r2947}, {%r3004, %r3005, %r3006, %r3007, %r3008, %r3009, %r3010, %r3011}, {%r2848, %r2849, %r2850, %r2851};
	wmma.mma.sync.aligned.row.row.m16n16k16.f16.f16 {%r3104, %r3105, %r3106, %r3107}, {%r2972, %r2973, %r2974, %r2975, %r2976, %r2977, %r2978, %r2979}, {%r3036, %r3037, %r3038, %r3039, %r3040, %r3041, %r3042, %r3043}, {%r3100, %r3101, %r3102, %r3103};
	wmma.mma.sync.aligned.row.row.m16n16k16.f16.f16 {%r3108, %r3109, %r3110, %r3111}, {%r2940, %r2941, %r2942, %r2943, %r2944, %r2945, %r2946, %r2947}, {%r3012, %r3013, %r3014, %r3015, %r3016, %r3017, %r3018, %r3019}, {%r2856, %r2857, %r2858, %r2859};
	wmma.mma.sync.aligned.row.row.m16n16k16.f16.f16 {%r3112, %r3113, %r3114, %r3115}, {%r2972, %r2973, %r2974, %r2975, %r2976, %r2977, %r2978, %r2979}, {%r3044, %r3045, %r3046, %r3047, %r3048, %r3049, %r3050, %r3051}, {%r3108, %r3109, %r3110, %r3111};
	wmma.mma.sync.aligned.row.row.m16n16k16.f16.f16 {%r3116, %r3117, %r3118, %r3119}, {%r2940, %r2941, %r2942, %r2943, %r2944, %r2945, %r2946, %r2947}, {%r3020, %r3021, %r3022, %r3023, %r3024, %r3025, %r3026, %r3027}, {%r2864, %r2865, %r2866, %r2867};
	wmma.mma.sync.aligned.row.row.m16n16k16.f16.f16 {%r3120, %r3121, %r3122, %r3123}, {%r2972, %r2973, %r2974, %r2975, %r2976, %r2977, %r2978, %r2979}, {%r3052, %r3053, %r3054, %r3055, %r3056, %r3057, %r3058, %r3059}, {%r3116, %r3117, %r3118, %r3119};
	wmma.mma.sync.aligned.row.row.m16n16k16.f16.f16 {%r3124, %r3125, %r3126, %r3127}, {%r2948, %r2949, %r2950, %r2951, %r2952, %r2953, %r2954, %r2955}, {%r2996, %r2997, %r2998, %r2999, %r3000, %r3001, %r3002, %r3003}, {%r2872, %r2873, %r2874, %r2875};
	wmma.mma.sync.aligned.row.row.m16n16k16.f16.f16 {%r3128, %r3129, %r3130, %r3131}, {%r2980, %r2981, %r2982, %r2983, %r2984, %r2985, %r2986, %r2987}, {%r3028, %r3029, %r3030, %r3031, %r3032, %r3033, %r3034, %r3035}, {%r3124, %r3125, %r3126, %r3127};
	wmma.mma.sync.aligned.row.row.m16n16k16.f16.f16 {%r3132, %r3133, %r3134, %r3135}, {%r2948, %r2949, %r2950, %r2951, %r2952, %r2953, %r2954, %r2955}, {%r3004, %r3005, %r3006, %r3007, %r3008, %r3009, %r3010, %r3011}, {%r2880, %r2881, %r2882, %r2883};
	wmma.mma.sync.aligned.row.row.m16n16k16.f16.f16 {%r3136, %r3137, %r3138, %r3139}, {%r2980, %r2981, %r2982, %r2983, %r2984, %r2985, %r2986, %r2987}, {%r3036, %r3037, %r3038, %r3039, %r3040, %r3041, %r3042, %r3043}, {%r3132, %r3133, %r3134, %r3135};
	wmma.mma.sync.aligned.row.row.m16n16k16.f16.f16 {%r3140, %r3141, %r3142, %r3143}, {%r2948, %r2949, %r2950, %r2951, %r2952, %r2953, %r2954, %r2955}, {%r3012, %r3013, %r3014, %r3015, %r3016, %r3017, %r3018, %r3019}, {%r2888, %r2889, %r2890, %r2891};
	wmma.mma.sync.aligned.row.row.m16n16k16.f16.f16 {%r3144, %r3145, %r3146, %r3147}, {%r2980, %r2981, %r2982, %r2983, %r2984, %r2985, %r2986, %r2987}, {%r3044, %r3045, %r3046, %r3047, %r3048, %r3049, %r3050, %r3051}, {%r3140, %r3141, %r3142, %r3143};
	wmma.mma.sync.aligned.row.row.m16n16k16.f16.f16 {%r3148, %r3149, %r3150, %r3151}, {%r2948, %r2949, %r2950, %r2951, %r2952, %r2953, %r2954, %r2955}, {%r3020, %r3021, %r3022, %r3023, %r3024, %r3025, %r3026, %r3027}, {%r2896, %r2897, %r2898, %r2899};
	wmma.mma.sync.aligned.row.row.m16n16k16.f16.f16 {%r3152, %r3153, %r3154, %r3155}, {%r2980, %r2981, %r2982, %r2983, %r2984, %r2985, %r2986, %r2987}, {%r3052, %r3053, %r3054, %r3055, %r3056, %r3057, %r3058, %r3059}, {%r3148, %r3149, %r3150, %r3151};
	wmma.mma.sync.aligned.row.row.m16n16k16.f16.f16 {%r3156, %r3157, %r3158, %r3159}, {%r2956, %r2957, %r2958, %r2959, %r2960, %r2961, %r2962, %r2963}, {%r2996, %r2997, %r2998, %r2999, %r3000, %r3001, %r3002, %r3003}, {%r2904, %r2905, %r2906, %r2907};
	wmma.mma.sync.aligned.row.row.m16n16k16.f16.f16 {%r3160, %r3161, %r3162, %r3163}, {%r2988, %r2989, %r2990, %r2991, %r2992, %r2993, %r2994, %r2995}, {%r3028, %r3029, %r3030, %r3031, %r3032, %r3033, %r3034, %r3035}, {%r3156, %r3157, %r3158, %r3159};
	wmma.mma.sync.aligned.row.row.m16n16k16.f16.f16 {%r3164, %r3165, %r3166, %r3167}, {%r2956, %r2957, %r2958, %r2959, %r2960, %r2961, %r2962, %r2963}, {%r3004, %r3005, %r3006, %r3007, %r3008, %r3009, %r3010, %r3011}, {%r2912, %r2913, %r2914, %r2915};
	wmma.mma.sync.aligned.row.row.m16n16k16.f16.f16 {%r3168, %r3169, %r3170, %r3171}, {%r2988, %r2989, %r2990, %r2991, %r2992, %r2993, %r2994, %r2995}, {%r3036, %r3037, %r3038, %r3039, %r3040, %r3041, %r3042, %r3043}, {%r3164, %r3165, %r3166, %r3167};
	wmma.mma.sync.aligned.row.row.m16n16k16.f16.f16 {%r3172, %r3173, %r3174, %r3175}, {%r2956, %r2957, %r2958, %r2959, %r2960, %r2961, %r2962, %r2963}, {%r3012, %r3013, %r3014, %r3015, %r3016, %r3017, %r3018, %r3019}, {%r2920, %r2921, %r2922, %r2923};
	wmma.mma.sync.aligned.row.row.m16n16k16.f16.f16 {%r3176, %r3177, %r3178, %r3179}, {%r2988, %r2989, %r2990, %r2991, %r2992, %r2993, %r2994, %r2995}, {%r3044, %r3045, %r3046, %r3047, %r3048, %r3049, %r3050, %r3051}, {%r3172, %r3173, %r3174, %r3175};
	wmma.mma.sync.aligned.row.row.m16n16k16.f16.f16 {%r3180, %r3181, %r3182, %r3183}, {%r2956, %r2957, %r2958, %r2959, %r2960, %r2961, %r2962, %r2963}, {%r3020, %r3021, %r3022, %r3023, %r3024, %r3025, %r3026, %r3027}, {%r2928, %r2929, %r2930, %r2931};
	wmma.mma.sync.aligned.row.row.m16n16k16.f16.f16 {%r3184, %r3185, %r3186, %r3187}, {%r2988, %r2989, %r2990, %r2991, %r2992, %r2993, %r2994, %r2995}, {%r3052, %r3053, %r3054, %r3055, %r3056, %r3057, %r3058, %r3059}, {%r3180, %r3181, %r3182, %r3183};
	// begin inline asm
	cp.async.commit_group;

	// end inline asm
	// begin inline asm
	cp.async.wait_group 0;

	// end inline asm
	bar.sync 	0;
	add.s64 	%rd81, %rd288, -384;
	// begin inline asm
	cp.async.ca.shared.global [%r550], [%rd81], 16;

	// end inline asm
	add.s64 	%rd82, %rd220, 640;
	// begin inline asm
	cp.async.ca.shared.global [%r8], [%rd82], 16;

	// end inline asm
	mul.wide.s32 	%rd230, %r9547, 2;
	add.s64 	%rd83, %rd14, %rd230;
	// begin inline asm
	cp.async.ca.shared.global [%r10], [%rd83], 16;

	// end inline asm
	add.s64 	%rd84, %rd83, %rd1;
	// begin inline asm
	cp.async.ca.shared.global [%r553], [%rd84], 16;

	// end inline asm
	add.s64 	%rd85, %rd84, %rd1;
	// begin inline asm
	cp.async.ca.shared.global [%r554], [%rd85], 16;

	// end inline asm
	add.s64 	%rd86, %rd85, %rd1;
	// begin inline asm
	cp.async.ca.shared.global [%r555], [%rd86], 16;

	// end inline asm
	wmma.load.a.sync.aligned.row.m16n16k16.shared.f16 	{%r3188, %r3189, %r3190, %r3191, %r3192, %r3193, %r3194, %r3195}, [%r1124], %r852;
	wmma.load.a.sync.aligned.row.m16n16k16.shared.f16 	{%r3196, %r3197, %r3198, %r3199, %r3200, %r3201, %r3202, %r3203}, [%r1133], %r852;
	wmma.load.a.sync.aligned.row.m16n16k16.shared.f16 	{%r3204, %r3205, %r3206, %r3207, %r3208, %r3209, %r3210, %r3211}, [%r1142], %r852;
	wmma.load.a.sync.aligned.row.m16n16k16.shared.f16 	{%r3212, %r3213, %r3214, %r3215, %r3216, %r3217, %r3218, %r3219}, [%r1151], %r852;
	wmma.load.a.sync.aligned.row.m16n16k16.shared.f16 	{%r3220, %r3221, %r3222, %r3223, %r3224, %r3225, %r3226, %r3227}, [%r1160], %r852;
	wmma.load.a.sync.aligned.row.m16n16k16.shared.f16 	{%r3228, %r3229, %r3230, %r3231, %r3232, %r3233, %r3234, %r3235}, [%r1169], %r852;
	wmma.load.a.sync.aligned.row.m16n16k16.shared.f16 	{%r3236, %r3237, %r3238, %r3239, %r3240, %r3241, %r3242, %r3243}, [%r1178], %r852;
	wmma.load.a.sync.aligned.row.m16n16k16.shared.f16 	{%r3244, %r3245, %r3246, %r3247, %r3248, %r3249, %r3250, %r3251}, [%r1187], %r852;
	wmma.load.b.sync.aligned.row.m16n16k16.shared.f16 	{%r3252, %r3253, %r3254, %r3255, %r3256, %r3257, %r3258, %r3259}, [%r1196], %r924;
	wmma.load.b.sync.aligned.row.m16n16k16.shared.f16 	{%r3260, %r3261, %r3262, %r3263, %r3264, %r3265, %r3266, %r3267}, [%r1205], %r924;
	wmma.load.b.sync.aligned.row.m16n16k16.shared.f16 	{%r3268, %r3269, %r3270, %r3271, %r3272, %r3273, %r3274, %r3275}, [%r1214], %r924;
	wmma.load.b.sync.aligned.row.m16n16k16.shared.f16 	{%r3276, %r3277, %r3278, %r3279, %r3280, %r3281, %r3282, %r3283}, [%r1223], %r924;
	wmma.load.b.sync.aligned.row.m16n16k16.shared.f16 	{%r3284, %r3285, %r3286, %r3287, %r3288, %r3289, %r3290, %r3291}, [%r1232], %r924;
	wmma.load.b.sync.aligned.row.m16n16k16.shared.f16 	{%r3292, %r3293, %r3294, %r3295, %r3296, %r3297, %r3298, %r3299}, [%r1241], %r924;
	wmma.load.b.sync.aligned.row.m16n16k16.shared.f16 	{%r3300, %r3301, %r3302, %r3303, %r3304, %r3305, %r3306, %r3307}, [%r1250], %r924;
	wmma.load.b.sync.aligned.row.m16n16k16.shared.f16 	{%r3308, %r3309, %r3310, %r3311, %r3312, %r3313, %r3314, %r3315}, [%r1259], %r924;
	wmma.mma.sync.aligned.row.row.m16n16k16.f16.f16 {%r3316, %r3317, %r3318, %r3319}, {%r3188, %r3189, %r3190, %r3191, %r3192, %r3193, %r3194, %r3195}, {%r3252, %r3253, %r3254, %r3255, %r3256, %r3257, %r3258, %r3259}, {%r3064, %r3065, %r3066, %r3067};
	wmma.mma.sync.aligned.row.row.m16n16k16.f16.f16 {%r3320, %r3321, %r3322, %r3323}, {%r3220, %r3221, %r3222, %r3223, %r3224, %r3225, %r3226, %r3227}, {%r3284, %r3285, %r3286, %r3287, %r3288, %r3289, %r3290, %r3291}, {%r3316, %r3317, %r3318, %r3319};
	wmma.mma.sync.aligned.row.row.m16n16k16.f16.f16 {%r3324, %r3325, %r3326, %r3327}, {%r3188, %r3189, %r3190, %r3191, %r3192, %r3193, %r3194, %r3195}, {%r3260, %r3261, %r3262, %r3263, %r3264, %r3265, %r3266, %r3267}, {%r3072, %r3073, %r3074, %r3075};
	wmma.mma.sync.aligned.row.row.m16n16k16.f16.f16 {%r3328, %r3329, %r3330, %r3331}, {%r3220, %r3221, %r3222, %r3223, %r3224, %r3225, %r3226, %r3227}, {%r3292, %r3293, %r3294, %r3295, %r3296, %r3297, %r3298, %r3299}, {%r3324, %r3325, %r3326, %r3327};
	wmma.mma.sync.aligned.row.row.m16n16k16.f16.f16 {%r3332, %r3333, %r3334, %r3335}, {%r3188, %r3189, %r3190, %r3191, %r3192, %r3193, %r3194, %r3195}, {%r3268, %r3269, %r3270, %r3271, %r3272, %r3273, %r3274, %r3275}, {%r3080, %r3081, %r3082, %r3083};
	wmma.mma.sync.aligned.row.row.m16n16k16.f16.f16 {%r3336, %r3337, %r3338, %r3339}, {%r3220, %r3221, %r3222, %r3223, %r3224, %r3225, %r3226, %r3227}, {%r3300, %r3301, %r3302, %r3303, %r3304, %r3305, %r3306, %r3307}, {%r3332, %r3333, %r3334, %r3335};
	wmma.mma.sync.aligned.row.row.m16n16k16.f16.f16 {%r3340, %r3341, %r3342, %r3343}, {%r3188, %r3189, %r3190, %r3191, %r3192, %r3193, %r3194, %r3195}, {%r3276, %r3277, %r3278, %r3279, %r3280, %r3281, %r3282, %r3283}, {%r3088, %r3089, %r3090, %r3091};
	wmma.mma.sync.aligned.row.row.m16n16k16.f16.f16 {%r3344, %r3345, %r3346, %r3347}, {%r3220, %r3221, %r3222, %r3223, %r3224, %r3225, %r3226, %r3227}, {%r3308, %r3309, %r3310, %r3311, %r3312, %r3313, %r3314, %r3315}, {%r3340, %r3341, %r3342, %r3343};
	wmma.mma.sync.aligned.row.row.m16n16k16.f16.f16 {%r3348, %r3349, %r3350, %r3351}, {%r3196, %r3197, %r3198, %r3199, %r3200, %r3201, %r3202, %r3203}, {%r3252, %r3253, %r3254, %r3255, %r3256, %r3257, %r3258, %r3259}, {%r3096, %r3097, %r3098, %r3099};
	wmma.mma.sync.aligned.row.row.m16n16k16.f16.f16 {%r3352, %r3353, %r3354, %r3355}, {%r3228, %r3229, %r3230, %r3231, %r3232, %r3233, %r3234, %r3235}, {%r3284, %r3285, %r3286, %r3287, %r3288, %r3289, %r3290, %r3291}, {%r3348, %r3349, %r3350, %r3351};
	wmma.mma.sync.aligned.row.row.m16n16k16.f16.f16 {%r3356, %r3357, %r3358, %r3359}, {%r3196, %r3197, %r3198, %r3199, %r3200, %r3201, %r3202, %r3203}, {%r3260, %r3261, %r3262, %r3263, %r3264, %r3265, %r3266, %r3267}, {%r3104, %r3105, %r3106, %r3107};
	wmma.mma.sync.aligned.row.row.m16n16k16.f16.f16 {%r3360, %r3361, %r3362, %r3363}, {%r3228, %r3229, %r3230, %r3231, %r3232, %r3233, %r3234, %r3235}, {%r3292, %r3293, %r3294, %r3295, %r3296, %r3297, %r3298, %r3299}, {%r3356, %r3357, %r3358, %r3359};
	wmma.mma.sync.aligned.row.row.m16n16k16.f16.f16 {%r3364, %r3365, %r3366, %r3367}, {%r3196, %r3197, %r3198, %r3199, %r3200, %r3201, %r3202, %r3203}, {%r3268, %r3269, %r3270, %r3271, %r3272, %r3273, %r3274, %r3275}, {%r3112, %r3113, %r3114, %r3115};
	wmma.mma.sync.aligned.row.row.m16n16k16.f16.f16 {%r3368, %r3369, %r3370, %r3371}, {%r3228, %r3229, %r3230, %r3231, %r3232, %r3233, %r3234, %r3235}, {%r3300, %r3301, %r3302, %r3303, %r3304, %r3305, %r3306, %r3307}, {%r3364, %r3365, %r3366, %r3367};
	wmma.mma.sync.aligned.row.row.m16n16k16.f16.f16 {%r3372, %r3373, %r3374, %r3375}, {%r3196, %r3197, %r3198, %r3199, %r3200, %r3201, %r3202, %r3203}, {%r3276, %r3277, %r3278, %r3279, %r3280, %r3281, %r3282, %r3283}, {%r3120, %r3121, %r3122, %r3123};
	wmma.mma.sync.aligned.row.row.m16n16k16.f16.f16 {%r3376, %r3377, %r3378, %r3379}, {%r3228, %r3229, %r3230, %r3231, %r3232, %r3233, %r3234, %r3235}, {%r3308, %r3309, %r3310, %r3311, %r3312, %r3313, %r3314, %r3315}, {%r3372, %r3373, %r3374, %r3375};
	wmma.mma.sync.aligned.row.row.m16n16k16.f16.f16 {%r3380, %r3381, %r3382, %r3383}, {%r3204, %r3205, %r3206, %r3207, %r3208, %r3209, %r3210, %r3211}, {%r3252, %r3253, %r3254, %r3255, %r3256, %r3257, %r3258, %r3259}, {%r3128, %r3129, %r3130, %r3131};
	wmma.mma.sync.aligned.row.row.m16n16k16.f16.f16 {%r3384, %r3385, %r3386, %r3387}, {%r3236, %r3237, %r3238, %r3239, %r3240, %r3241, %r3242, %r3243}, {%r3284, %r3285, %r3286, %r3287, %r3288, %r3289, %r3290, %r3291}, {%r3380, %r3381, %r3382, %r3383};
	wmma.mma.sync.aligned.row.row.m16n16k16.f16.f16 {%r3388, %r3389, %r3390, %r3391}, {%r3204, %r3205, %r3206, %r3207, %r3208, %r3209, %r3210, %r3211}, {%r3260, %r3261, %r3262, %r3263, %r3264, %r3265, %r3266, %r3267}, {%r3136, %r3137, %r3138, %r3139};
	wmma.mma.sync.aligned.row.row.m16n16k16.f16.f16 {%r3392, %r3393, %r3394, %r3395}, {%r3236, %r3237, %r3238, %r3239, %r3240, %r3241, %r3242, %r3243}, {%r3292, %r3293, %r3294, %r3295, %r3296, %r3297, %r3298, %r3299}, {%r3388, %r3389, %r3390, %r3391};
	wmma.mma.sync.aligned.row.row.m16n16k16.f16.f16 {%r3396, %r3397, %r3398, %r3399}, {%r3204, %r3205, %r3206, %r3207, %r3208, %r3209, %r3210, %r3211}, {%r3268, %r3269, %r3270, %r3271, %r3272, %r3273, %r3274, %r3275}, {%r3144, %r3145, %r3146, %r3147};
	wmma.mma.sync.aligned.row.row.m16n16k16.f16.f16 {%r3400, %r3401, %r3402, %r3403}, {%r3236, %r3237, %r3238, %r3239, %r3240, %r3241, %r3242, %r3243}, {%r3300, %r3301, %r3302, %r3303, %r3304, %r3305, %r3306, %r3307}, {%r3396, %r3397, %r3398, %r3399};
	wmma.mma.sync.aligned.row.row.m16n16k16.f16.f16 {%r3404, %r3405, %r3406, %r3407}, {%r3204, %r3205, %r3206, %r3207, %r3208, %r3209, %r3210, %r3211}, {%r3276, %r3277, %r3278, %r3279, %r3280, %r3281, %r3282, %r3283}, {%r3152, %r3153, %r3154, %r3155};
	wmma.mma.sync.aligned.row.row.m16n16k16.f16.f16 {%r3408, %r3409, %r3410, %r3411}, {%r3236, %r3237, %r3238, %r3239, %r3240, %r3241, %r3242, %r3243}, {%r3308, %r3309, %r3310, %r3311, %r3312, %r3313, %r3314, %r3315}, {%r3404, %r3405, %r3406, %r3407};
	wmma.mma.sync.aligned.row.row.m16n16k16.f16.f16 {%r3412, %r3413, %r3414, %r3415}, {%r3212, %r3213, %r3214, %r3215, %r3216, %r3217, %r3218, %r3219}, {%r3252, %r3253, %r3254, %r3255, %r3256, %r3257, %r3258, %r3259}, {%r3160, %r3161, %r3162, %r3163};
	wmma.mma.sync.aligned.row.row.m16n16k16.f16.f16 {%r3416, %r3417, %r3418, %r3419}, {%r3244, %r3245, %r3246, %r3247, %r3248, %r3249, %r3250, %r3251}, {%r3284, %r3285, %r3286, %r3287, %r3288, %r3289, %r3290, %r3291}, {%r3412, %r3413, %r3414, %r3415};
	wmma.mma.sync.aligned.row.row.m16n16k16.f16.f16 {%r3420, %r3421, %r3422, %r3423}, {%r3212, %r3213, %r3214, %r3215, %r3216, %r3217, %r3218, %r3219}, {%r3260, %r3261, %r3262, %r3263, %r3264, %r3265, %r3266, %r3267}, {%r3168, %r3169, %r3170, %r3171};
	wmma.mma.sync.aligned.row.row.m16n16k16.f16.f16 {%r3424, %r3425, %r3426, %r3427}, {%r3244, %r3245, %r3246, %r3247, %r3248, %r3249, %r3250, %r3251}, {%r3292, %r3293, %r3294, %r3295, %r3296, %r3297, %r3298, %r3299}, {%r3420, %r3421, %r3422, %r3423};
	wmma.mma.sync.aligned.row.row.m16n16k16.f16.f16 {%r3428, %r3429, %r3430, %r3431}, {%r3212, %r3213, %r3214, %r3215, %r3216, %r3217, %r3218, %r3219}, {%r3268, %r3269, %r3270, %r3271, %r3272, %r3273, %r3274, %r3275}, {%r3176, %r3177, %r3178, %r3179};
	wmma.mma.sync.aligned.row.row.m16n16k16.f16.f16 {%r3432, %r3433, %r3434, %r3435}, {%r3244, %r3245, %r3246, %r3247, %r3248, %r3249, %r3250, %r3251}, {%r3300, %r3301, %r3302, %r3303, %r3304, %r3305, %r3306, %r3307}, {%r3428, %r3429, %r3430, %r3431};
	wmma.mma.sync.aligned.row.row.m16n16k16.f16.f16 {%r3436, %r3437, %r3438, %r3439}, {%r3212, %r3213, %r3214, %r3215, %r3216, %r3217, %r3218, %r3219}, {%r3276, %r3277, %r3278, %r3279, %r3280, %r3281, %r3282, %r3283}, {%r3184, %r3185, %r3186, %r3187};
	wmma.mma.sync.aligned.row.row.m16n16k16.f16.f16 {%r3440, %r3441, %r3442, %r3443}, {%r3244, %r3245, %r3246, %r3247, %r3248, %r3249, %r3250, %r3251}, {%r3308, %r3309, %r3310, %r3311, %r3312, %r3313, %r3314, %r3315}, {%r3436, %r3437, %r3438, %r3439};
	// begin inline asm
	cp.async.commit_group;

	// end inline asm
	// begin inline asm
	cp.async.wait_group 0;

	// end inline asm
	bar.sync 	0;
	add.s64 	%rd87, %rd288, -320;
	// begin inline asm
	cp.async.ca.shared.global [%r645], [%rd87], 16;

	// end inline asm
	add.s64 	%rd88, %rd220, 704;
	// begin inline asm
	cp.async.ca.shared.global [%r646], [%rd88], 16;

	// end inline asm
	mul.wide.s32 	%rd231, %r9548, 2;
	add.s64 	%rd89, %rd14, %rd231;
	// begin inline asm
	cp.async.ca.shared.global [%r827], [%rd89], 16;

	// end inline asm
	add.s64 	%rd90, %rd89, %rd1;
	// begin inline asm
	cp.async.ca.shared.global [%r828], [%rd90], 16;

	// end inline asm
	add.s64 	%rd91, %rd90, %rd1;
	// begin inline asm
	cp.async.ca.shared.global [%r25], [%rd91], 16;

	// end inline asm
	add.s64 	%rd92, %rd91, %rd1;
	// begin inline asm
	cp.async.ca.shared.global [%r26], [%rd92], 16;

	// end inline asm
	wmma.load.a.sync.aligned.row.m16n16k16.shared.f16 	{%r3444, %r3445, %r3446, %r3447, %r3448, %r3449, %r3450, %r3451}, [%r27], %r852;
	wmma.load.a.sync.aligned.row.m16n16k16.shared.f16 	{%r3452, %r3453, %r3454, %r3455, %r3456, %r3457, %r3458, %r3459}, [%r861], %r852;
	wmma.load.a.sync.aligned.row.m16n16k16.shared.f16 	{%r3460, %r3461, %r3462, %r3463, %r3464, %r3465, %r3466, %r3467}, [%r870], %r852;
	wmma.load.a.sync.aligned.row.m16n16k16.shared.f16 	{%r3468, %r3469, %r3470, %r3471, %r3472, %r3473, %r3474, %r3475}, [%r879], %r852;
	wmma.load.a.sync.aligned.row.m16n16k16.shared.f16 	{%r3476, %r3477, %r3478, %r3479, %r3480, %r3481, %r3482, %r3483}, [%r888], %r852;
	wmma.load.a.sync.aligned.row.m16n16k16.shared.f16 	{%r3484, %r3485, %r3486, %r3487, %r3488, %r3489, %r3490, %r3491}, [%r897], %r852;
	wmma.load.a.sync.aligned.row.m16n16k16.shared.f16 	{%r3492, %r3493, %r3494, %r3495, %r3496, %r3497, %r3498, %r3499}, [%r906], %r852;
	wmma.load.a.sync.aligned.row.m16n16k16.shared.f16 	{%r3500, %r3501, %r3502, %r3503, %r3504, %r3505, %r3506, %r3507}, [%r915], %r852;
	wmma.load.b.sync.aligned.row.m16n16k16.shared.f16 	{%r3508, %r3509, %r3510, %r3511, %r3512, %r3513, %r3514, %r3515}, [%r28], %r924;
	wmma.load.b.sync.aligned.row.m16n16k16.shared.f16 	{%r3516, %r3517, %r3518, %r3519, %r3520, %r3521, %r3522, %r3523}, [%r933], %r924;
	wmma.load.b.sync.aligned.row.m16n16k16.shared.f16 	{%r3524, %r3525, %r3526, %r3527, %r3528, %r3529, %r3530, %r3531}, [%r942], %r924;
	wmma.load.b.sync.aligned.row.m16n16k16.shared.f16 	{%r3532, %r3533, %r3534, %r3535, %r3536, %r3537, %r3538, %r3539}, [%r951], %r924;
	wmma.load.b.sync.aligned.row.m16n16k16.shared.f16 	{%r3540, %r3541, %r3542, %r3543, %r3544, %r3545, %r3546, %r3547}, [%r960], %r924;
	wmma.load.b.sync.aligned.row.m16n16k16.shared.f16 	{%r3548, %r3549, %r3550, %r3551, %r3552, %r3553, %r3554, %r3555}, [%r969], %r924;
	wmma.load.b.sync.aligned.row.m16n16k16.shared.f16 	{%r3556, %r3557, %r3558, %r3559, %r3560, %r3561, %r3562, %r3563}, [%r978], %r924;
	wmma.load.b.sync.aligned.row.m16n16k16.shared.f16 	{%r3564, %r3565, %r3566, %r3567, %r3568, %r3569, %r3570, %r3571}, [%r987], %r924;
	wmma.mma.sync.aligned.row.row.m16n16k16.f16.f16 {%r3572, %r3573, %r3574, %r3575}, {%r3444, %r3445, %r3446, %r3447, %r3448, %r3449, %r3450, %r3451}, {%r3508, %r3509, %r3510, %r3511, %r3512, %r3513, %r3514, %r3515}, {%r3320, %r3321, %r3322, %r3323};
	wmma.mma.sync.aligned.row.row.m16n16k16.f16.f16 {%r3576, %r3577, %r3578, %r3579}, {%r3476, %r3477, %r3478, %r3479, %r3480, %r3481, %r3482, %r3483}, {%r3540, %r3541, %r3542, %r3543, %r3544, %r3545, %r3546, %r3547}, {%r3572, %r3573, %r3574, %r3575};
	wmma.mma.sync.aligned.row.row.m16n16k16.f16.f16 {%r3580, %r3581, %r3582, %r3583}, {%r3444, %r3445, %r3446, %r3447, %r3448, %r3449, %r3450, %r3451}, {%r3516, %r3517, %r3518, %r3519, %r3520, %r3521, %r3522, %r3523}, {%r3328, %r3329, %r3330, %r3331};
	wmma.mma.sync.aligned.row.row.m16n16k16.f16.f16 {%r3584, %r3585, %r3586, %r3587}, {%r3476, %r3477, %r3478, %r3479, %r3480, %r3481, %r3482, %r3483}, {%r3548, %r3549, %r3550, %r3551, %r3552, %r3553, %r3554, %r3555}, {%r3580, %r3581, %r3582, %r3583};
	wmma.mma.sync.aligned.row.row.m16n16k16.f16.f16 {%r3588, %r3589, %r3590, %r3591}, {%r3444, %r3445, %r3446, %r3447, %r3448, %r3449, %r3450, %r3451}, {%r3524, %r3525, %r3526, %r3527, %r3528, %r3529, %r3530, %r3531}, {%r3336, %r3337, %r3338, %r3339};
	wmma.mma.sync.aligned.row.row.m16n16k16.f16.f16 {%r3592, %r3593, %r3594, %r3595}, {%r3476, %r3477, %r3478, %r3479, %r3480, %r3481, %r3482, %r3483}, {%r3556, %r3557, %r3558, %r3559, %r3560, %r3561, %r3562, %r3563}, {%r3588, %r3589, %r3590, %r3591};
	wmma.mma.sync.aligned.row.row.m16n16k16.f16.f16 {%r3596, %r3597, %r3598, %r3599}, {%r3444, %r3445, %r3446, %r3447, %r3448, %r3449, %r3450, %r3451}, {%r3532, %r3533, %r3534, %r3535, %r3536, %r3537, %r3538, %r3539}, {%r3344, %r3345, %r3346, %r3347};
	wmma.mma.sync.aligned.row.row.m16n16k16.f16.f16 {%r3600, %r3601, %r3602, %r3603}, {%r3476, %r3477, %r3478, %r3479, %r3480, %r3481, %r3482, %r3483}, {%r3564, %r3565, %r3566, %r3567, %r3568, %r3569, %r3570, %r3571}, {%r3596, %r3597, %r3598, %r3599};
	wmma.mma.sync.aligned.row.row.m16n16k16.f16.f16 {%r3604, %r3605, %r3606, %r3607}, {%r3452, %r3453, %r3454, %r3455, %r3456, %r3457, %r3458, %r3459}, {%r3508, %r3509, %r3510, %r3511, %r3512, %r3513, %r3514, %r3515}, {%r3352, %r3353, %r3354, %r3355};
	wmma.mma.sync.aligned.row.row.m16n16k16.f16.f16 {%r3608, %r3609, %r3610, %r3611}, {%r3484, %r3485, %r3486, %r3487, %r3488, %r3489, %r3490, %r3491}, {%r3540, %r3541, %r3542, %r3543, %r3544, %r3545, %r3546, %r3547}, {%r3604, %r3605, %r3606, %r3607};
	wmma.mma.sync.aligned.row.row.m16n16k16.f16.f16 {%r3612, %r3613, %r3614, %r3615}, {%r3452, %r3453, %r3454, %r3455, %r3456, %r3457, %r3458, %r3459}, {%r3516, %r3517, %r3518, %r3519, %r3520, %r3521, %r3522, %r3523}, {%r3360, %r3361, %r3362, %r3363};
	wmma.mma.sync.aligned.row.row.m16n16k16.f16.f16 {%r3616, %r3617, %r3618, %r3619}, {%r3484, %r3485, %r3486, %r3487, %r3488, %r3489, %r3490, %r3491}, {%r3548, %r3549, %r3550, %r3551, %r3552, %r3553, %r3554, %r3555}, {%r3612, %r3613, %r3614, %r3615};
	wmma.mma.sync.aligned.row.row.m16n16k16.f16.f16 {%r3620, %r3621, %r3622, %r3623}, {%r3452, %r3453, %r3454, %r3455, %r3456, %r3457, %r3458, %r3459}, {%r3524, %r3525, %r3526, %r3527, %r3528, %r3529, %r3530, %r3531}, {%r3368, %r3369, %r3370, %r3371};
	wmma.mma.sync.aligned.row.row.m16n16k16.f16.f16 {%r3624, %r3625, %r3626, %r3627}, {%r3484, %r3485, %r3486, %r3487, %r3488, %r3489, %r3490, %r3491}, {%r3556, %r3557, %r3558, %r3559, %r3560, %r3561, %r3562, %r3563}, {%r3620, %r3621, %r3622, %r3623};
	wmma.mma.sync.aligned.row.row.m16n16k16.f16.f16 {%r3628, %r3629, %r3630, %r3631}, {%r3452, %r3453, %r3454, %r3455, %r3456, %r3457, %r3458, %r3459}, {%r3532, %r3533, %r3534, %r3535, %r3536, %r3537, %r3538, %r3539}, {%r3376, %r3377, %r3378, %r3379};
	wmma.mma.sync.aligned.row.row.m16n16k16.f16.f16 {%r3632, %r3633, %r3634, %r3635}, {%r3484, %r3485, %r3486, %r3487, %r3488, %r3489, %r3490, %r3491}, {%r3564, %r3565, %r3566, %r3567, %r3568, %r3569, %r3570, %r3571}, {%r3628, %r3629, %r3630, %r3631};
	wmma.mma.sync.aligned.row.row.m16n16k16.f16.f16 {%r3636, %r3637, %r3638, %r3639}, {%r3460, %r3461, %r3462, %r3463, %r3464, %r3465, %r3466, %r3467}, {%r3508, %r3509, %r3510, %r3511, %r3512, %r3513, %r3514, %r3515}, {%r3384, %r3385, %r3386, %r3387};
	wmma.mma.sync.aligned.row.row.m16n16k16.f16.f16 {%r3640, %r3641, %r3642, %r3643}, {%r3492, %r3493, %r3494, %r3495, %r3496, %r3497, %r3498, %r3499}, {%r3540, %r3541, %r3542, %r3543, %r3544, %r3545, %r3546, %r3547}, {%r3636, %r3637, %r3638, %r3639};
	wmma.mma.sync.aligned.row.row.m16n16k16.f16.f16 {%r3644, %r3645, %r3646, %r3647}, {%r3460, %r3461, %r3462, %r3463, %r3464, %r3465, %r3466, %r3467}, {%r3516, %r3517, %r3518, %r3519, %r3520, %r3521, %r3522, %r3523}, {%r3392, %r3393, %r3394, %r3395};
	wmma.mma.sync.aligned.row.row.m16n16k16.f16.f16 {%r3648, %r3649, %r3650, %r3651}, {%r3492, %r3493, %r3494, %r3495, %r3496, %r3497, %r3498, %r3499}, {%r3548, %r3549, %r3550, %r3551, %r3552, %r3553, %r3554, %r3555}, {%r3644, %r3645, %r3646, %r3647};
	wmma.mma.sync.aligned.row.row.m16n16k16.f16.f16 {%r3652, %r3653, %r3654, %r3655}, {%r3460, %r3461, %r3462, %r3463, %r3464, %r3465, %r3466, %r3467}, {%r3524, %r3525, %r3526, %r3527, %r3528, %r3529, %r3530, %r3531}, {%r3400, %r3401, %r3402, %r3403};
	wmma.mma.sync.aligned.row.row.m16n16k16.f16.f16 {%r3656, %r3657, %r3658, %r3659}, {%r3492, %r3493, %r3494, %r3495, %r3496, %r3497, %r3498, %r3499}, {%r3556, %r3557, %r3558, %r3559, %r3560, %r3561, %r3562, %r3563}, {%r3652, %r3653, %r3654, %r3655};
	wmma.mma.sync.aligned.row.row.m16n16k16.f16.f16 {%r3660, %r3661, %r3662, %r3663}, {%r3460, %r3461, %r3462, %r3463, %r3464, %r3465, %r3466, %r3467}, {%r3532, %r3533, %r3534, %r3535, %r3536, %r3537, %r3538, %r3539}, {%r3408, %r3409, %r3410, %r3411};
	wmma.mma.sync.aligned.row.row.m16n16k16.f16.f16 {%r3664, %r3665, %r3666, %r3667}, {%r3492, %r3493, %r3494, %r3495, %r3496, %r3497, %r3498, %r3499}, {%r3564, %r3565, %r3566, %r3567, %r3568, %r3569, %r3570, %r3571}, {%r3660, %r3661, %r3662, %r3663};
	wmma.mma.sync.aligned.row.row.m16n16k16.f16.f16 {%r3668, %r3669, %r3670, %r3671}, {%r3468, %r3469, %r3470, %r3471, %r3472, %r3473, %r3474, %r3475}, {%r3508, %r3509, %r3510, %r3511, %r3512, %r3513, %r3514, %r3515}, {%r3416, %r3417, %r3418, %r3419};
	wmma.mma.sync.aligned.row.row.m16n16k16.f16.f16 {%r3672, %r3673, %r3674, %r3675}, {%r3500, %r3501, %r3502, %r3503, %r3504, %r3505, %r3506, %r3507}, {%r3540, %r3541, %r3542, %r3543, %r3544, %r3545, %r3546, %r3547}, {%r3668, %r3669, %r3670, %r3671};
	wmma.mma.sync.aligned.row.row.m16n16k16.f16.f16 {%r3676, %r3677, %r3678, %r3679}, {%r3468, %r3469, %r3470, %r3471, %r3472, %r3473, %r3474, %r3475}, {%r3516, %r3517, %r3518, %r3519, %r3520, %r3521, %r3522, %r3523}, {%r3424, %r3425, %r3426, %r3427};
	wmma.mma.sync.aligned.row.row.m16n16k16.f16.f16 {%r3680, %r3681, %r3682, %r3683}, {%r3500, %r3501, %r3502, %r3503, %r3504, %r3505, %r3506, %r3507}, {%r3548, %r3549, %r3550, %r3551, %r3552, %r3553, %r3554, %r3555}, {%r3676, %r3677, %r3678, %r3679};
	wmma.mma.sync.aligned.row.row.m16n16k16.f16.f16 {%r3684, %r3685, %r3686, %r3687}, {%r3468, %r3469, %r3470, %r3471, %r3472, %r3473, %r3474, %r3475}, {%r3524, %r3525, %r3526, %r3527, %r3528, %r3529, %r3530, %r3531}, {%r3432, %r3433, %r3434, %r3435};
	wmma.mma.sync.aligned.row.row.m16n16k16.f16.f16 {%r3688, %r3689, %r3690, %r3691}, {%r3500, %r3501, %r3502, %r3503, %r3504, %r3505, %r3506, %r3507}, {%r3556, %r3557, %r3558, %r3559, %r3560, %r3561, %r3562, %r3563}, {%r3684, %r3685, %r3686, %r3687};
	wmma.mma.sync.aligned.row.row.m16n16k16.f16.f16 {%r3692, %r3693, %r3694, %r3695}, {%r3468, %r3469, %r3470, %r3471, %r3472, %r3473, %r3474, %r3475}, {%r3532, %r3533, %r3534, %r3535, %r3536, %r3537, %r3538, %r3539}, {%r3440, %r3441, %r3442, %r3443};
	wmma.mma.sync.aligned.row.row.m16n16k16.f16.f16 {%r3696, %r3697, %r3698, %r3699}, {%r3500, %r3501, %r3502, %r3503, %r3504, %r3505, %r3506, %r3507}, {%r3564, %r3565, %r3566, %r3567, %r3568, %r3569, %r3570, %r3571}, {%r3692, %r3693, %r3694, %r3695};
	// begin inline asm
	cp.async.commit_group;

	// end inline asm
	// begin inline asm
	cp.async.wait_group 0;

	// end inline asm
	bar.sync 	0;
	add.s64 	%rd93, %rd288, -256;
	// begin inline asm
	cp.async.ca.shared.global [%r550], [%rd93], 16;

	// end inline asm
	add.s64 	%rd94, %rd220, 768;
	// begin inline asm
	cp.async.ca.shared.global [%r8], [%rd94], 16;

	// end inline asm
	mul.wide.s32 	%rd232, %r9549, 2;
	add.s64 	%rd95, %rd14, %rd232;
	// begin inline asm
	cp.async.ca.shared.global [%r10], [%rd95], 16;

	// end inline asm
	add.s64 	%rd96, %rd95, %rd1;
	// begin inline asm
	cp.async.ca.shared.global [%r553], [%rd96], 16;

	// end inline asm
	add.s64 	%rd97, %rd96, %rd1;
	// begin inline asm
	cp.async.ca.shared.global [%r554], [%rd97], 16;

	// end inline asm
	add.s64 	%rd98, %rd97, %rd1;
	// begin inline asm
	cp.async.ca.shared.global [%r555], [%rd98], 16;

	// end inline asm
	wmma.load.a.sync.aligned.row.m16n16k16.shared.f16 	{%r3700, %r3701, %r3702, %r3703, %r3704, %r3705, %r3706, %r3707}, [%r1124], %r852;
	wmma.load.a.sync.aligned.row.m16n16k16.shared.f16 	{%r3708, %r3709, %r3710, %r3711, %r3712, %r3713, %r3714, %r3715}, [%r1133], %r852;
	wmma.load.a.sync.aligned.row.m16n16k16.shared.f16 	{%r3716, %r3717, %r3718, %r3719, %r3720, %r3721, %r3722, %r3723}, [%r1142], %r852;
	wmma.load.a.sync.aligned.row.m16n16k16.shared.f16 	{%r3724, %r3725, %r3726, %r3727, %r3728, %r3729, %r3730, %r3731}, [%r1151], %r852;
	wmma.load.a.sync.aligned.row.m16n16k16.shared.f16 	{%r3732, %r3733, %r3734, %r3735, %r3736, %r3737, %r3738, %r3739}, [%r1160], %r852;
	wmma.load.a.sync.aligned.row.m16n16k16.shared.f16 	{%r3740, %r3741, %r3742, %r3743, %r3744, %r3745, %r3746, %r3747}, [%r1169], %r852;
	wmma.load.a.sync.aligned.row.m16n16k16.shared.f16 	{%r3748, %r3749, %r3750, %r3751, %r3752, %r3753, %r3754, %r3755}, [%r1178], %r852;
	wmma.load.a.sync.aligned.row.m16n16k16.shared.f16 	{%r3756, %r3757, %r3758, %r3759, %r3760, %r3761, %r3762, %r3763}, [%r1187], %r852;
	wmma.load.b.sync.aligned.row.m16n16k16.shared.f16 	{%r3764, %r3765, %r3766, %r3767, %r3768, %r3769, %r3770, %r3771}, [%r1196], %r924;
	wmma.load.b.sync.aligned.row.m16n16k16.shared.f16 	{%r3772, %r3773, %r3774, %r3775, %r3776, %r3777, %r3778, %r3779}, [%r1205], %r924;
	wmma.load.b.sync.aligned.row.m16n16k16.shared.f16 	{%r3780, %r3781, %r3782, %r3783, %r3784, %r3785, %r3786, %r3787}, [%r1214], %r924;
	wmma.load.b.sync.aligned.row.m16n16k16.shared.f16 	{%r3788, %r3789, %r3790, %r3791, %r3792, %r3793, %r3794, %r3795}, [%r1223], %r924;
	wmma.load.b.sync.aligned.row.m16n16k16.shared.f16 	{%r3796, %r3797, %r3798, %r3799, %r3800, %r3801, %r3802, %r3803}, [%r1232], %r924;
	wmma.load.b.sync.aligned.row.m16n16k16.shared.f16 	{%r3804, %r3805, %r3806, %r3807, %r3808, %r3809, %r3810, %r3811}, [%r1241], %r924;
	wmma.load.b.sync.aligned.row.m16n16k16.shared.f16 	{%r3812, %r3813, %r3814, %r3815, %r3816, %r3817, %r3818, %r3819}, [%r1250], %r924;
	wmma.load.b.sync.aligned.row.m16n16k16.shared.f16 	{%r3820, %r3821, %r3822, %r3823, %r3824, %r3825, %r3826, %r3827}, [%r1259], %r924;
	wmma.mma.sync.aligned.row.row.m16n16k16.f16.f16 {%r3828, %r3829, %r3830, %r3831}, {%r3700, %r3701, %r3702, %r3703, %r3704, %r3705, %r3706, %r3707}, {%r3764, %r3765, %r3766, %r3767, %r3768, %r3769, %r3770, %r3771}, {%r3576, %r3577, %r3578, %r3579};
	wmma.mma.sync.aligned.row.row.m16n16k16.f16.f16 {%r3832, %r3833, %r3834, %r3835}, {%r3732, %r3733, %r3734, %r3735, %r3736, %r3737, %r3738, %r3739}, {%r3796, %r3797, %r3798, %r3799, %r3800, %r3801, %r3802, %r3803}, {%r3828, %r3829, %r3830, %r3831};
	wmma.mma.sync.aligned.row.row.m16n16k16.f16.f16 {%r3836, %r3837, %r3838, %r3839}, {%r3700, %r3701, %r3702, %r3703, %r3704, %r3705, %r3706, %r3707}, {%r3772, %r3773, %r3774, %r3775, %r3776, %r3777, %r3778, %r3779}, {%r3584, %r3585, %r3586, %r3587};
	wmma.mma.sync.aligned.row.row.m16n16k16.f16.f16 {%r3840, %r3841, %r3842, %r3843}, {%r3732, %r3733, %r3734, %r3735, %r3736, %r3737, %r3738, %r3739}, {%r3804, %r3805, %r3806, %r3807, %r3808, %r3809, %r3810, %r3811}, {%r3836, %r3837, %r3838, %r3839};
	wmma.mma.sync.aligned.row.row.m16n16k16.f16.f16 {%r3844, %r3845, %r3846, %r3847}, {%r3700, %r3701, %r3702, %r3703, %r3704, %r3705, %r3706, %r3707}, {%r3780, %r3781, %r3782, %r3783, %r3784, %r3785, %r3786, %r3787}, {%r3592, %r3593, %r3594, %r3595};
	wmma.mma.sync.aligned.row.row.m16n16k16.f16.f16 {%r3848, %r3849, %r3850, %r3851}, {%r3732, %r3733, %r3734, %r3735, %r3736, %r3737, %r3738, %r3739}, {%r3812, %r3813, %r3814, %r3815, %r3816, %r3817, %r3818, %r3819}, {%r3844, %r3845, %r3846, %r3847};
	wmma.mma.sync.aligned.row.row.m16n16k16.f16.f16 {%r3852, %r3853, %r3854, %r3855}, {%r3700, %r3701, %r3702, %r3703, %r3704, %r3705, %r3706, %r3707}, {%r3788, %r3789, %r3790, %r3791, %r3792, %r3793, %r3794, %r3795}, {%r3600, %r3601, %r3602, %r3603};
	wmma.mma.sync.aligned.row.row.m16n16k16.f16.f16 {%r3856, %r3857, %r3858, %r3859}, {%r3732, %r3733, %r3734, %r3735, %r3736, %r3737, %r3738, %r3739}, {%r3820, %r3821, %r3822, %r3823, %r3824, %r3825, %r3826, %r3827}, {%r3852, %r3853, %r3854, %r3855};
	wmma.mma.sync.aligned.row.row.m16n16k16.f16.f16 {%r3860, %r3861, %r3862, %r3863}, {%r3708, %r3709, %r3710, %r3711, %r3712, %r3713, %r3714, %r3715}, {%r3764, %r3765, %r3766, %r3767, %r3768, %r3769, %r3770, %r3771}, {%r3608, %r3609, %r3610, %r3611};
	wmma.mma.sync.aligned.row.row.m16n16k16.f16.f16 {%r3864, %r3865, %r3866, %r3867}, {%r3740, %r3741, %r3742, %r3743, %r3744, %r3745, %r3746, %r3747}, {%r3796, %r3797, %r3798, %r3799, %r3800, %r3801, %r3802, %r3803}, {%r3860, %r3861, %r3862, %r3863};
	wmma.mma.sync.aligned.row.row.m16n16k16.f16.f16 {%r3868, %r3869, %r3870, %r3871}, {%r3708, %r3709, %r3710, %r3711, %r3712, %r3713, %r3714, %r3715}, {%r3772, %r3773, %r3774, %r3775, %r3776, %r3777, %r3778, %r3779}, {%r3616, %r3617, %r3618, %r3619};
	wmma.mma.sync.aligned.row.row.m16n16k16.f16.f16 {%r3872, %r3873, %r3874, %r3875}, {%r3740, %r3741, %r3742, %r3743, %r3744, %r3745, %r3746, %r3747}, {%r3804, %r3805, %r3806, %r3807, %r3808, %r3809, %r3810, %r3811}, {%r3868, %r3869, %r3870, %r3871};
	wmma.mma.sync.aligned.row.row.m16n16k16.f16.f16 {%r3876, %r3877, %r3878, %r3879}, {%r3708, %r3709, %r3710, %r3711, %r3712, %r3713, %r3714, %r3715}, {%r3780, %r3781, %r3782, %r3783, %r3784, %r3785, %r3786, %r3787}, {%r3624, %r3625, %r3626, %r3627};
	wmma.mma.sync.aligned.row.row.m16n16k16.f16.f16 {%r3880, %r3881, %r3882, %r3883}, {%r3740, %r3741, %r3742, %r3743, %r3744, %r3745, %r3746, %r3747}, {%r3812, %r3813, %r3814, %r3815, %r3816, %r3817, %r3818, %r3819}, {%r3876, %r3877, %r3878, %r3879};
	wmma.mma.sync.aligned.row.row.m16n16k16.f16.f16 {%r3884, %r3885, %r3886, %r3887}, {%r3708, %r3709, %r3710, %r3711, %r3712, %r3713, %r3714, %r3715}, {%r3788, %r3789, %r3790, %r3791, %r3792, %r3793, %r3794, %r3795}, {%r3632, %r3633, %r3634, %r3635};
	wmma.mma.sync.aligned.row.row.m16n16k16.f16.f16 {%r3888, %r3889, %r3890, %r3891}, {%r3740, %r3741, %r3742, %r3743, %r3744, %r3745, %r3746, %r3747}, {%r3820, %r3821, %r3822, %r3823, %r3824, %r3825, %r3826, %r3827}, {%r3884, %r3885, %r3886, %r3887};
	wmma.mma.sync.aligned.row.row.m16n16k16.f16.f16 {%r3892, %r3893, %r3894, %r3895}, {%r3716, %r3717, %r3718, %r3719, %r3720, %r3721, %r3722, %r3723}, {%r3764, %r3765, %r3766, %r3767, %r3768, %r3769, %r3770, %r3771}, {%r3640, %r3641, %r3642, %r3643};
	wmma.mma.sync.aligned.row.row.m16n16k16.f16.f16 {%r3896, %r3897, %r3898, %r3899}, {%r3748, %r3749, %r3750, %r3751, %r3752, %r3753, %r3754, %r3755}, {%r3796, %r3797, %r3798, %r3799, %r3800, %r3801, %r3802, %r3803}, {%r3892, %r3893, %r3894, %r3895};
	wmma.mma.sync.aligned.row.row.m16n16k16.f16.f16 {%r3900, %r3901, %r3902, %r3903}, {%r3716, %r3717, %r3718, %r3719, %r3720, %r3721, %r3722, %r3723}, {%r3772, %r3773, %r3774, %r3775, %r3776, %r3777, %r3778, %r3779}, {%r3648, %r3649, %r3650, %r3651};
	wmma.mma.sync.aligned.row.row.m16n16k16.f16.f16 {%r3904, %r3905, %r3906, %r3907}, {%r3748, %r3749, %r3750, %r3751, %r3752, %r3753, %r3754, %r3755}, {%r3804, %r3805, %r3806, %r3807, %r3808, %r3809, %r3810, %r3811}, {%r3900, %r3901, %r3902, %r3903};
	wmma.mma.sync.aligned.row.row.m16n16k16.f16.f16 {%r3908, %r3909, %r3910, %r3911}, {%r3716, %r3717, %r3718, %r3719, %r3720, %r3721, %r3722, %r3723}, {%r3780, %r3781, %r3782, %r3783, %r3784, %r3785, %r3786, %r3787}, {%r3656, %r3657, %r3658, %r3659};
	wmma.mma.sync.aligned.row.row.m16n16k16.f16.f16 {%r3912, %r3913, %r3914, %r3915}, {%r3748, %r3749, %r3750, %r3751, %r3752, %r3753, %r3754, %r3755}, {%r3812, %r3813, %r3814, %r3815, %r3816, %r3817, %r3818, %r3819}, {%r3908, %r3909, %r3910, %r3911};
	wmma.mma.sync.aligned.row.row.m16n16k16.f16.f16 {%r3916, %r3917, %r3918, %r3919}, {%r3716, %r3717, %r3718, %r3719, %r3720, %r3721, %r3722, %r3723}, {%r3788, %r3789, %r3790, %r3791, %r3792, %r3793, %r3794, %r3795}, {%r3664, %r3665, %r3666, %r3667};
	wmma.mma.sync.aligned.row.row.m16n16k16.f16.f16 {%r3920, %r3921, %r3922, %r3923}, {%r3748, %r3749, %r3750, %r3751, %r3752, %r3753, %r3754, %r3755}, {%r3820, %r3821, %r3822, %r3823, %r3824, %r3825, %r3826, %r3827}, {%r3916, %r3917, %r3918, %r3919};
	wmma.mma.sync.aligned.row.row.m16n16k16.f16.f16 {%r3924, %r3925, %r3926, %r3927}, {%r3724, %r3725, %r3726, %r3727, %r3728, %r3729, %r3730, %r3731}, {%r3764, %r3765, %r3766, %r3767, %r3768, %r3769, %r3770, %r3771}, {%r3672, %r3673, %r3674, %r3675};
	wmma.mma.sync.aligned.row.row.m16n16k16.f16.f16 {%r3928, %r3929, %r3930, %r3931}, {%r3756, %r3757, %r3758, %r3759, %r3760, %r3761, %r3762, %r3763}, {%r3796, %r3797, %r3798, %r3799, %r3800, %r3801, %r3802, %r3803}, {%r3924, %r3925, %r3926, %r3927};
	wmma.mma.sync.aligned.row.row.m16n16k16.f16.f16 {%r3932, %r3933, %r3934, %r3935}, {%r3724, %r3725, %r3726, %r3727, %r3728, %r3729, %r3730, %r3731}, {%r3772, %r3773, %r3774, %r3775, %r3776, %r3777, %r3778, %r3779}, {%r3680, %r3681, %r3682, %r3683};
	wmma.mma.sync.aligned.row.row.m16n16k16.f16.f16 {%r3936, %r3937, %r3938, %r3939}, {%r3756, %r3757, %r3758, %r3759, %r3760, %r3761, %r3762, %r3763}, {%r3804, %r3805, %r3806, %r3807, %r3808, %r3809, %r3810, %r3811}, {%r3932, %r3933, %r3934, %r3935};
	wmma.mma.sync.aligned.row.row.m16n16k16.f16.f16 {%r3940, %r3941, %r3942, %r3943}, {%r3724, %r3725, %r3726, %r3727, %r3728, %r3729, %r3730, %r3731}, {%r3780, %r3781, %r3782, %r3783, %r3784, %r3785, %r3786, %r3787}, {%r3688, %r3689, %r3690, %r3691};
	wmma.mma.sync.aligned.row.row.m16n16k16.f16.f16 {%r3944, %r3945, %r3946, %r3947}, {%r3756, %r3757, %r3758, %r3759, %r3760, %r3761, %r3762, %r3763}, {%r3812, %r3813, %r3814, %r3815, %r3816, %r3817, %r3818, %r3819}, {%r3940, %r3941, %r3942, %r3943};
	wmma.mma.sync.aligned.row.row.m16n16k16.f16.f16 {%r3948, %r3949, %r3950, %r3951}, {%r3724, %r3725, %r3726, %r3727, %r3728, %r3729, %r3730, %r3731}, {%r3788, %r3789, %r3790, %r3791, %r3792, %r3793, %r3794, %r3795}, {%r3696, %r3697, %r3698, %r3699};
	wmma.mma.sync.aligned.row.row.m16n16k16.f16.f16 {%r3952, %r3953, %r3954, %r3955}, {%r3756, %r3757, %r3758, %r3759, %r3760, %r3761, %r3762, %r3763}, {%r3820, %r3821, %r3822, %r3823, %r3824, %r3825, %r3826, %r3827}, {%r3948, %r3949, %r3950, %r3951};
	// begin inline asm
	cp.async.commit_group;

	// end inline asm
	// begin inline asm
	cp.async.wait_group 0;

	// end inline asm
	bar.sync 	0;
	add.s64 	%rd99, %rd288, -192;
	// begin inline asm
	cp.async.ca.shared.global [%r645], [%rd99], 16;

	// end inline asm
	add.s64 	%rd100, %rd220, 832;
	// begin inline asm
	cp.async.ca.shared.global [%r646], [%rd100], 16;

	// end inline asm
	mul.wide.s32 	%rd233, %r9550, 2;
	add.s64 	%rd101, %rd14, %rd233;
	// begin inline asm
	cp.async.ca.shared.global [%r827], [%rd101], 16;

	// end inline asm
	add.s64 	%rd102, %rd101, %rd1;
	// begin inline asm
	cp.async.ca.shared.global [%r828], [%rd102], 16;

	// end inline asm
	add.s64 	%rd103, %rd102, %rd1;
	// begin inline asm
	cp.async.ca.shared.global [%r25], [%rd103], 16;

	// end inline asm
	add.s64 	%rd104, %rd103, %rd1;
	// begin inline asm
	cp.async.ca.shared.global [%r26], [%rd104], 16;

	// end inline asm
	wmma.load.a.sync.aligned.row.m16n16k16.shared.f16 	{%r3956, %r3957, %r3958, %r3959, %r3960, %r3961, %r3962, %r3963}, [%r27], %r852;
	wmma.load.a.sync.aligned.row.m16n16k16.shared.f16 	{%r3964, %r3965, %r3966, %r3967, %r3968, %r3969, %r3970, %r3971}, [%r861], %r852;
	wmma.load.a.sync.aligned.row.m16n16k16.shared.f16 	{%r3972, %r3973, %r3974, %r3975, %r3976, %r3977, %r3978, %r3979}, [%r870], %r852;
	wmma.load.a.sync.aligned.row.m16n16k16.shared.f16 	{%r3980, %r3981, %r3982, %r3983, %r3984, %r3985, %r3986, %r3987}, [%r879], %r852;
	wmma.load.a.sync.aligned.row.m16n16k16.shared.f16 	{%r3988, %r3989, %r3990, %r3991, %r3992, %r3993, %r3994, %r3995}, [%r888], %r852;
	wmma.load.a.sync.aligned.row.m16n16k16.shared.f16 	{%r3996, %r3997, %r3998, %r3999, %r4000, %r4001, %r4002, %r4003}, [%r897], %r852;
	wmma.load.a.sync.aligned.row.m16n16k16.shared.f16 	{%r4004, %r4005, %r4006, %r4007, %r4008, %r4009, %r4010, %r4011}, [%r906], %r852;
	wmma.load.a.sync.aligned.row.m16n16k16.shared.f16 	{%r4012, %r4013, %r4014, %r4015, %r4016, %r4017, %r4018, %r4019}, [%r915], %r852;
	wmma.load.b.sync.aligned.row.m16n16k16.shared.f16 	{%r4020, %r4021, %r4022, %r4023, %r4024, %r4025, %r4026, %r4027}, [%r28], %r924;
	wmma.load.b.sync.aligned.row.m16n16k16.shared.f16 	{%r4028, %r4029, %r4030, %r4031, %r4032, %r4033, %r4034, %r4035}, [%r933], %r924;
	wmma.load.b.sync.aligned.row.m16n16k16.shared.f16 	{%r4036, %r4037, %r4038, %r4039, %r4040, %r4041, %r4042, %r4043}, [%r942], %r924;
	wmma.load.b.sync.aligned.row.m16n16k16.shared.f16 	{%r4044, %r4045, %r4046, %r4047, %r4048, %r4049, %r4050, %r4051}, [%r951], %r924;
	wmma.load.b.sync.aligned.row.m16n16k16.shared.f16 	{%r4052, %r4053, %r4054, %r4055, %r4056, %r4057, %r4058, %r4059}, [%r960], %r924;
	wmma.load.b.sync.aligned.row.m16n16k16.shared.f16 	{%r4060, %r4061, %r4062, %r4063, %r4064, %r4065, %r4066, %r4067}, [%r969], %r924;
	wmma.load.b.sync.aligned.row.m16n16k16.shared.f16 	{%r4068, %r4069, %r4070, %r4071, %r4072, %r4073, %r4074, %r4075}, [%r978], %r924;
	wmma.load.b.sync.aligned.row.m16n16k16.shared.f16 	{%r4076, %r4077, %r4078, %r4079, %r4080, %r4081, %r4082, %r4083}, [%r987], %r924;
	wmma.mma.sync.aligned.row.row.m16n16k16.f16.f16 {%r4084, %r4085, %r4086, %r4087}, {%r3956, %r3957, %r3958, %r3959, %r3960, %r3961, %r3962, %r3963}, {%r4020, %r4021, %r4022, %r4023, %r4024, %r4025, %r4026, %r4027}, {%r3832, %r3833, %r3834, %r3835};
	wmma.mma.sync.aligned.row.row.m16n16k16.f16.f16 {%r4088, %r4089, %r4090, %r4091}, {%r3988, %r3989, %r3990, %r3991, %r3992, %r3993, %r3994, %r3995}, {%r4052, %r4053, %r4054, %r4055, %r4056, %r4057, %r4058, %r4059}, {%r4084, %r4085, %r4086, %r4087};
	wmma.mma.sync.aligned.row.row.m16n16k16.f16.f16 {%r4092, %r4093, %r4094, %r4095}, {%r3956, %r3957, %r3958, %r3959, %r3960, %r3961, %r3962, %r3963}, {%r4028, %r4029, %r4030, %r4031, %r4032, %r4033, %r4034, %r4035}, {%r3840, %r3841, %r3842, %r3843};
	wmma.mma.sync.aligned.row.row.m16n16k16.f16.f16 {%r4096, %r4097, %r4098, %r4099}, {%r3988, %r3989, %r3990, %r3991, %r3992, %r3993, %r3994, %r3995}, {%r4060, %r4061, %r4062, %r4063, %r4064, %r4065, %r4066, %r4067}, {%r4092, %r4093, %r4094, %r4095};
	wmma.mma.sync.aligned.row.row.m16n16k16.f16.f16 {%r4100, %r4101, %r4102, %r4103}, {%r3956, %r3957, %r3958, %r3959, %r3960, %r3961, %r3962, %r3963}, {%r4036, %r4037, %r4038, %r4039, %r4040, %r4041, %r4042, %r4043}, {%r3848, %r3849, %r3850, %r3851};
	wmma.mma.sync.aligned.row.row.m16n16k16.f16.f16 {%r4104, %r4105, %r4106, %r4107}, {%r3988, %r3989, %r3990, %r3991, %r3992, %r3993, %r3994, %r3995}, {%r4068, %r4069, %r4070, %r4071, %r4072, %r4073, %r4074, %r4075}, {%r4100, %r4101, %r4102, %r4103};
	wmma.mma.sync.aligned.row.row.m16n16k16.f16.f16 {%r4108, %r4109, %r4110, %r4111}, {%r3956, %r3957, %r3958, %r3959, %r3960, %r3961, %r3962, %r3963}, {%r4044, %r4045, %r4046, %r4047, %r4048, %r4049, %r4050, %r4051}, {%r3856, %r3857, %r3858, %r3859};
	wmma.mma.sync.aligned.row.row.m16n16k16.f16.f16 {%r4112, %r4113, %r4114, %r4115}, {%r3988, %r3989, %r3990, %r3991, %r3992, %r3993, %r3994, %r3995}, {%r4076, %r4077, %r4078, %r4079, %r4080, %r4081, %r4082, %r4083}, {%r4108, %r4109, %r4110, %r4111};
	wmma.mma.sync.aligned.row.row.m16n16k16.f16.f16 {%r4116, %r4117, %r4118, %r4119}, {%r3964, %r3965, %r3966, %r3967, %r3968, %r3969, %r3970, %r3971}, {%r4020, %r4021, %r4022, %r4023, %r4024, %r4025, %r4026, %r4027}, {%r3864, %r3865, %r3866, %r3867};
	wmma.mma.sync.aligned.row.row.m16n16k16.f16.f16 {%r4120, %r4121, %r4122, %r4123}, {%r3996, %r3997, %r3998, %r3999, %r4000, %r4001, %r4002, %r4003}, {%r4052, %r4053, %r4054, %r4055, %r4056, %r4057, %r4058, %r4059}, {%r4116, %r4117, %r4118, %r4119};
	wmma.mma.sync.aligned.row.row.m16n16k16.f16.f16 {%r4124, %r4125, %r4126, %r4127}, {%r3964, %r3965, %r3966, %r3967, %r3968, %r3969, %r3970, %r3971}, {%r4028, %r4029, %r4030, %r4031, %r4032, %r4033, %r4034, %r4035}, {%r3872, %r3873, %r3874, %r3875};
	wmma.mma.sync.aligned.row.row.m16n16k16.f16.f16 {%r4128, %r4129, %r4130, %r4131}, {%r3996, %r3997, %r3998, %r3999, %r4000, %r4001, %r4002, %r4003}, {%r4060, %r4061, %r4062, %r4063, %r4064, %r4065, %r4066, %r4067}, {%r4124, %r4125, %r4126, %r4127};
	wmma.mma.sync.aligned.row.row.m16n16k16.f16.f16 {%r4132, %r4133, %r4134, %r4135}, {%r3964, %r3965, %r3966, %r3967, %r3968, %r3969, %r3970, %r3971}, {%r4036, %r4037, %r4038, %r4039, %r4040, %r4041, %r4042, %r4043}, {%r3880, %r3881, %r3882, %r3883};
	wmma.mma.sync.aligned.row.row.m16n16k16.f16.f16 {%r4136, %r4137, %r4138, %r4139}, {%r3996, %r3997, %r3998, %r3999, %r4000, %r4001, %r4002, %r4003}, {%r4068, %r4069, %r4070, %r4071, %r4072, %r4073, %r4074, %r4075}, {%r4132, %r4133, %r4134, %r4135};
	wmma.mma.sync.aligned.row.row.m16n16k16.f16.f16 {%r4140, %r4141, %r4142, %r4143}, {%r3964, %r3965, %r3966, %r3967, %r3968, %r3969, %r3970, %r3971}, {%r4044, %r4045, %r4046, %r4047, %r4048, %r4049, %r4050, %r4051}, {%r3888, %r3889, %r3890, %r3891};
	wmma.mma.sync.aligned.row.row.m16n16k16.f16.f16 {%r4144, %r4145, %r4146, %r4147}, {%r3996, %r3997, %r3998, %r3999, %r4000, %r4001, %r4002, %r4003}, {%r4076, %r4077, %r4078, %r4079, %r4080, %r4081, %r4082, %r4083}, {%r4140, %r4141, %r4142, %r4143};
	wmma.mma.sync.aligned.row.row.m16n16k16.f16.f16 {%r4148, %r4149, %r4150, %r4151}, {%r3972, %r3973, %r3974, %r3975, %r3976, %r3977, %r3978, %r3979}, {%r4020, %r4021, %r4022, %r4023, %r4024, %r4025, %r4026, %r4027}, {%r3896, %r3897, %r3898, %r3899};
	wmma.mma.sync.aligned.row.row.m16n16k16.f16.f16 {%r4152, %r4153, %r4154, %r4155}, {%r4004, %r4005, %r4006, %r4007, %r4008, %r4009, %r4010, %r4011}, {%r4052, %r4053, %r4054, %r4055, %r4056, %r4057, %r4058, %r4059}, {%r4148, %r4149, %r4150, %r4151};
	wmma.mma.sync.aligned.row.row.m16n16k16.f16.f16 {%r4156, %r4157, %r4158, %r4159}, {%r3972, %r3973, %r3974, %r3975, %r3976, %r3977, %r3978, %r3979}, {%r4028, %r4029, %r4030, %r4031, %r4032, %r4033, %r4034, %r4035}, {%r3904, %r3905, %r3906, %r3907};
	wmma.mma.sync.aligned.row.row.m16n16k16.f16.f16 {%r4160, %r4161, %r4162, %r4163}, {%r4004, %r4005, %r4006, %r4007, %r4008, %r4009, %r4010, %r4011}, {%r4060, %r4061, %r4062, %r4063, %r4064, %r4065, %r4066, %r4067}, {%r4156, %r4157, %r4158, %r4159};
	wmma.mma.sync.aligned.row.row.m16n16k16.f16.f16 {%r4164, %r4165, %r4166, %r4167}, {%r3972, %r3973, %r3974, %r3975, %r3976, %r3977, %r3978, %r3979}, {%r4036, %r4037, %r4038, %r4039, %r4040, %r4041, %r4042, %r4043}, {%r3912, %r3913, %r3914, %r3915};
	wmma.mma.sync.aligned.row.row.m16n16k16.f16.f16 {%r4168, %r4169, %r4170, %r4171}, {%r4004, %r4005, %r4006, %r4007, %r4008, %r4009, %r4010, %r4011}, {%r4068, %r4069, %r4070, %r4071, %r4072, %r4073, %r4074, %r4075}, {%r4164, %r4165, %r4166, %r4167};
	wmma.mma.sync.aligned.row.row.m16n16k16.f16.f16 {%r4172, %r4173, %r4174, %r4175}, {%r3972, %r3973, %r3974, %r3975, %r3976, %r3977, %r3978, %r3979}, {%r4044, %r4045, %r4046, %r4047, %r4048, %r4049, %r4050, %r4051}, {%r3920, %r3921, %r3922, %r3923};
	wmma.mma.sync.aligned.row.row.m16n16k16.f16.f16 {%r4176, %r4177, %r4178, %r4179}, {%r4004, %r4005, %r4006, %r4007, %r4008, %r4009, %r4010, %r4011}, {%r4076, %r4077, %r4078, %r4079, %r4080, %r4081, %r4082, %r4083}, {%r4172, %r4173, %r4174, %r4175};
	wmma.mma.sync.aligned.row.row.m16n16k16.f16.f16 {%r4180, %r4181, %r4182, %r4183}, {%r3980, %r3981, %r3982, %r3983, %r3984, %r3985, %r3986, %r3987}, {%r4020, %r4021, %r4022, %r4023, %r4024, %r4025, %r4026, %r4027}, {%r3928, %r3929, %r3930, %r3931};
	wmma.mma.sync.aligned.row.row.m16n16k16.f16.f16 {%r4184, %r4185, %r4186, %r4187}, {%r4012, %r4013, %r4014, %r4015, %r4016, %r4017, %r4018, %r4019}, {%r4052, %r4053, %r4054, %r4055, %r4056, %r4057, %r4058, %r4059}, {%r4180, %r4181, %r4182, %r4183};
	wmma.mma.sync.aligned.row.row.m16n16k16.f16.f16 {%r4188, %r4189, %r4190, %r4191}, {%r3980, %r3981, %r3982, %r3983, %r3984, %r3985, %r3986, %r3987}, {%r4028, %r4029, %r4030, %r4031, %r4032, %r4033, %r4034, %r4035}, {%r3936, %r3937, %r3938, %r3939};
	wmma.mma.sync.aligned.row.row.m16n16k16.f16.f16 {%r4192, %r4193, %r4194, %r4195}, {%r4012, %r4013, %r4014, %r4015, %r4016, %r4017, %r4018, %r4019}, {%r4060, %r4061, %r4062, %r4063, %r4064, %r4065, %r4066, %r4067}, {%r4188, %r4189, %r4190, %r4191};
	wmma.mma.sync.aligned.row.row.m16n16k16.f16.f16 {%r4196, %r4197, %r4198, %r4199}, {%r3980, %r3981, %r3982, %r3983, %r3984, %r3985, %r3986, %r3987}, {%r4036, %r4037, %r4038, %r4039, %r4040, %r4041, %r4042, %r4043}, {%r3944, %r3945, %r3946, %r3947};
	wmma.mma.sync.aligned.row.row.m16n16k16.f16.f16 {%r4200, %r4201, %r4202, %r4203}, {%r4012, %r4013, %r4014, %r4015, %r4016, %r4017, %r4018, %r4019}, {%r4068, %r4069, %r4070, %r4071, %r4072, %r4073, %r4074, %r4075}, {%r4196, %r4197, %r4198, %r4199};
	wmma.mma.sync.aligned.row.row.m16n16k16.f16.f16 {%r4204, %r4205, %r4206, %r4207}, {%r3980, %r3981, %r3982, %r3983, %r3984, %r3985, %r3986, %r3987}, {%r4044, %r4045, %r4046, %r4047, %r4048, %r4049, %r4050, %r4051}, {%r3952, %r3953, %r3954, %r3955};
	wmma.mma.sync.aligned.row.row.m16n16k16.f16.f16 {%r4208, %r4209, %r4210, %r4211}, {%r4012, %r4013, %r4014, %r4015, %r4016, %r4017, %r4018, %r4019}, {%r4076, %r4077, %r4078, %r4079, %r4080, %r4081, %r4082, %r4083}, {%r4204, %r4205, %r4206, %r4207};
	// begin inline asm
	cp.async.commit_group;

	// end inline asm
	// begin inline asm
	cp.async.wait_group 0;

	// end inline asm
	bar.sync 	0;
	add.s64 	%rd105, %rd288, -128;
	// begin inline asm
	cp.async.ca.shared.global [%r550], [%rd105], 16;

	// end inline asm
	add.s64 	%rd106, %rd220, 896;
	// begin inline asm
	cp.async.ca.shared.global [%r8], [%rd106], 16;

	// end inline asm
	mul.wide.s32 	%rd234, %r9551, 2;
	add.s64 	%rd107, %rd14, %rd234;
	// begin inline asm
	cp.async.ca.shared.global [%r10], [%rd107], 16;

	// end inline asm
	add.s64 	%rd108, %rd107, %rd1;
	// begin inline asm
	cp.async.ca.shared.global [%r553], [%rd108], 16;

	// end inline asm
	add.s64 	%rd109, %rd108, %rd1;
	// begin inline asm
	cp.async.ca.shared.global [%r554], [%rd109], 16;

	// end inline asm
	add.s64 	%rd110, %rd109, %rd1;
	// begin inline asm
	cp.async.ca.shared.global [%r555], [%rd110], 16;

	// end inline asm
	wmma.load.a.sync.aligned.row.m16n16k16.shared.f16 	{%r4212, %r4213, %r4214, %r4215, %r4216, %r4217, %r4218, %r4219}, [%r1124], %r852;
	wmma.load.a.sync.aligned.row.m16n16k16.shared.f16 	{%r4220, %r4221, %r4222, %r4223, %r4224, %r4225, %r4226, %r4227}, [%r1133], %r852;
	wmma.load.a.sync.aligned.row.m16n16k16.shared.f16 	{%r4228, %r4229, %r4230, %r4231, %r4232, %r4233, %r4234, %r4235}, [%r1142], %r852;
	wmma.load.a.sync.aligned.row.m16n16k16.shared.f16 	{%r4236, %r4237, %r4238, %r4239, %r4240, %r4241, %r4242, %r4243}, [%r1151], %r852;
	wmma.load.a.sync.aligned.row.m16n16k16.shared.f16 	{%r4244, %r4245, %r4246, %r4247, %r4248, %r4249, %r4250, %r4251}, [%r1160], %r852;
	wmma.load.a.sync.aligned.row.m16n16k16.shared.f16 	{%r4252, %r4253, %r4254, %r4255, %r4256, %r4257, %r4258, %r4259}, [%r1169], %r852;
	wmma.load.a.sync.aligned.row.m16n16k16.shared.f16 	{%r4260, %r4261, %r4262, %r4263, %r4264, %r4265, %r4266, %r4267}, [%r1178], %r852;
	wmma.load.a.sync.aligned.row.m16n16k16.shared.f16 	{%r4268, %r4269, %r4270, %r4271, %r4272, %r4273, %r4274, %r4275}, [%r1187], %r852;
	wmma.load.b.sync.aligned.row.m16n16k16.shared.f16 	{%r4276, %r4277, %r4278, %r4279, %r4280, %r4281, %r4282, %r4283}, [%r1196], %r924;
	wmma.load.b.sync.aligned.row.m16n16k16.shared.f16 	{%r4284, %r4285, %r4286, %r4287, %r4288, %r4289, %r4290, %r4291}, [%r1205], %r924;
	wmma.load.b.sync.aligned.row.m16n16k16.shared.f16 	{%r4292, %r4293, %r4294, %r4295, %r4296, %r4297, %r4298, %r4299}, [%r1214], %r924;
	wmma.load.b.sync.aligned.row.m16n16k16.shared.f16 	{%r4300, %r4301, %r4302, %r4303, %r4304, %r4305, %r4306, %r4307}, [%r1223], %r924;
	wmma.load.b.sync.aligned.row.m16n16k16.shared.f16 	{%r4308, %r4309, %r4310, %r4311, %r4312, %r4313, %r4314, %r4315}, [%r1232], %r924;
	wmma.load.b.sync.aligned.row.m16n16k16.shared.f16 	{%r4316, %r4317, %r4318, %r4319, %r4320, %r4321, %r4322, %r4323}, [%r1241], %r924;
	wmma.load.b.sync.aligned.row.m16n16k16.shared.f16 	{%r4324, %r4325, %r4326, %r4327, %r4328, %r4329, %r4330, %r4331}, [%r1250], %r924;
	wmma.load.b.sync.aligned.row.m16n16k16.shared.f16 	{%r4332, %r4333, %r4334, %r4335, %r4336, %r4337, %r4338, %r4339}, [%r1259], %r924;
	wmma.mma.sync.aligned.row.row.m16n16k16.f16.f16 {%r4340, %r4341, %r4342, %r4343}, {%r4212, %r4213, %r4214, %r4215, %r4216, %r4217, %r4218, %r4219}, {%r4276, %r4277, %r4278, %r4279, %r4280, %r4281, %r4282, %r4283}, {%r4088, %r4089, %r4090, %r4091};
	wmma.mma.sync.aligned.row.row.m16n16k16.f16.f16 {%r4344, %r4345, %r4346, %r4347}, {%r4244, %r4245, %r4246, %r4247, %r4248, %r4249, %r4250, %r4251}, {%r4308, %r4309, %r4310, %r4311, %r4312, %r4313, %r4314, %r4315}, {%r4340, %r4341, %r4342, %r4343};
	wmma.mma.sync.aligned.row.row.m16n16k16.f16.f16 {%r4348, %r4349, %r4350, %r4351}, {%r4212, %r4213, %r4214, %r4215, %r4216, %r4217, %r4218, %r4219}, {%r4284, %r4285, %r4286, %r4287, %r4288, %r4289, %r4290, %r4291}, {%r4096, %r4097, %r4098, %r4099};
	wmma.mma.sync.aligned.row.row.m16n16k16.f16.f16 {%r4352, %r4353, %r4354, %r4355}, {%r4244, %r4245, %r4246, %r4247, %r4248, %r4249, %r4250, %r4251}, {%r4316, %r4317, %r4318, %r4319, %r4320, %r4321, %r4322, %r4323}, {%r4348, %r4349, %r4350, %r4351};
	wmma.mma.sync.aligned.row.row.m16n16k16.f16.f16 {%r4356, %r4357, %r4358, %r4359}, {%r4212, %r4213, %r4214, %r4215, %r4216, %r4217, %r4218, %r4219}, {%r4292, %r4293, %r4294, %r4295, %r4296, %r4297, %r4298, %r4299}, {%r4104, %r4105, %r4106, %r4107};
	wmma.mma.sync.aligned.row.row.m16n16k16.f16.f16 {%r4360, %r4361, %r4362, %r4363}, {%r4244, %r4245, %r4246, %r4247, %r4248, %r4249, %r4250, %r4251}, {%r4324, %r4325, %r4326, %r4327, %r4328, %r4329, %r4330, %r4331}, {%r4356, %r4357, %r4358, %r4359};
	wmma.mma.sync.aligned.row.row.m16n16k16.f16.f16 {%r4364, %r4365, %r4366, %r4367}, {%r4212, %r4213, %r4214, %r4215, %r4216, %r4217, %r4218, %r4219}, {%r4300, %r4301, %r4302, %r4303, %r4304, %r4305, %r4306, %r4307}, {%r4112, %r4113, %r4114, %r4115};
	wmma.mma.sync.aligned.row.row.m16n16k16.f16.f16 {%r4368, %r4369, %r4370, %r4371}, {%r4244, %r4245, %r4246, %r4247, %r4248, %r4249, %r4250, %r4251}, {%r4332, %r4333, %r4334, %r4335, %r4336, %r4337, %r4338, %r4339}, {%r4364, %r4365, %r4366, %r4367};
	wmma.mma.sync.aligned.row.row.m16n16k16.f16.f16 {%r4372, %r4373, %r4374, %r4375}, {%r4220, %r4221, %r4222, %r4223, %r4224, %r4225, %r4226, %r4227}, {%r4276, %r4277, %r4278, %r4279, %r4280, %r4281, %r4282, %r4283}, {%r4120, %r4121, %r4122, %r4123};
	wmma.mma.sync.aligned.row.row.m16n16k16.f16.f16 {%r4376, %r4377, %r4378, %r4379}, {%r4252, %r4253, %r4254, %r4255, %r4256, %r4257, %r4258, %r4259}, {%r4308, %r4309, %r4310, %r4311, %r4312, %r4313, %r4314, %r4315}, {%r4372, %r4373, %r4374, %r4375};
	wmma.mma.sync.aligned.row.row.m16n16k16.f16.f16 {%r4380, %r4381, %r4382, %r4383}, {%r4220, %r4221, %r4222, %r4223, %r4224, %r4225, %r4226, %r4227}, {%r4284, %r4285, %r4286, %r4287, %r4288, %r4289, %r4290, %r4291}, {%r4128, %r4129, %r4130, %r4131};
	wmma.mma.sync.aligned.row.row.m16n16k16.f16.f16 {%r4384, %r4385, %r4386, %r4387}, {%r4252, %r4253, %r4254, %r4255, %r4256, %r4257, %r4258, %r4259}, {%r4316, %r4317, %r4318, %r4319, %r4320, %r4321, %r4322, %r4323}, {%r4380, %r4381, %r4382, %r4383};
	wmma.mma.sync.aligned.row.row.m16n16k16.f16.f16 {%r4388, %r4389, %r4390, %r4391}, {%r4220, %r4221, %r4222, %r4223, %r4224, %r4225, %r4226, %r4227}, {%r4292, %r4293, %r4294, %r4295, %r4296, %r4297, %r4298, %r4299}, {%r4136, %r4137, %r4138, %r4139};
	wmma.mma.sync.aligned.row.row.m16n16k16.f16.f16 {%r4392, %r4393, %r4394, %r4395}, {%r4252, %r4253, %r4254, %r4255, %r4256, %r4257, %r4258, %r4259}, {%r4324, %r4325, %r4326, %r4327, %r4328, %r4329, %r4330, %r4331}, {%r4388, %r4389, %r4390, %r4391};
	wmma.mma.sync.aligned.row.row.m16n16k16.f16.f16 {%r4396, %r4397, %r4398, %r4399}, {%r4220, %r4221, %r4222, %r4223, %r4224, %r4225, %r4226, %r4227}, {%r4300, %r4301, %r4302, %r4303, %r4304, %r4305, %r4306, %r4307}, {%r4144, %r4145, %r4146, %r4147};
	wmma.mma.sync.aligned.row.row.m16n16k16.f16.f16 {%r4400, %r4401, %r4402, %r4403}, {%r4252, %r4253, %r4254, %r4255, %r4256, %r4257, %r4258, %r4259}, {%r4332, %r4333, %r4334, %r4335, %r4336, %r4337, %r4338, %r4339}, {%r4396, %r4397, %r4398, %r4399};
	wmma.mma.sync.aligned.row.row.m16n16k16.f16.f16 {%r4404, %r4405, %r4406, %r4407}, {%r4228, %r4229, %r4230, %r4231, %r4232, %r4233, %r4234, %r4235}, {%r4276, %r4277, %r4278, %r4279, %r4280, %r4281, %r4282, %r4283}, {%r4152, %r4153, %r4154, %r4155};
	wmma.mma.sync.aligned.row.row.m16n16k16.f16.f16 {%r4408, %r4409, %r4410, %r4411}, {%r4260, %r4261, %r4262, %r4263, %r4264, %r4265, %r4266, %r4267}, {%r4308, %r4309, %r4310, %r4311, %r4312, %r4313, %r4314, %r4315}, {%r4404, %r4405, %r4406, %r4407};
	wmma.mma.sync.aligned.row.row.m16n16k16.f16.f16 {%r4412, %r4413, %r4414, %r4415}, {%r4228, %r4229, %r4230, %r4231, %r4232, %r4233, %r4234, %r4235}, {%r4284, %r4285, %r4286, %r4287, %r4288, %r4289, %r4290, %r4291}, {%r4160, %r4161, %r4162, %r4163};
	wmma.mma.sync.aligned.row.row.m16n16k16.f16.f16 {%r4416, %r4417, %r4418, %r4419}, {%r4260, %r4261, %r4262, %r4263, %r4264, %r4265, %r4266, %r4267}, {%r4316, %r4317, %r4318, %r4319, %r4320, %r4321, %r4322, %r4323}, {%r4412, %r4413, %r4414, %r4415};
	wmma.mma.sync.aligned.row.row.m16n16k16.f16.f16 {%r4420, %r4421, %r4422, %r4423}, {%r4228, %r4229, %r4230, %r4231, %r4232, %r4233, %r4234, %r4235}, {%r4292, %r4293, %r4294, %r4295, %r4296, %r4297, %r4298, %r4299}, {%r4168, %r4169, %r4170, %r4171};
	wmma.mma.sync.aligned.row.row.m16n16k16.f16.f16 {%r4424, %r4425, %r4426, %r4427}, {%r4260, %r4261, %r4262, %r4263, %r4264, %r4265, %r4266, %r4267}, {%r4324, %r4325, %r4326, %r4327, %r4328, %r4329, %r4330, %r4331}, {%r4420, %r4421, %r4422, %r4423};
	wmma.mma.sync.aligned.row.row.m16n16k16.f16.f16 {%r4428, %r4429, %r4430, %r4431}, {%r4228, %r4229, %r4230, %r4231, %r4232, %r4233, %r4234, %r4235}, {%r4300, %r4301, %r4302, %r4303, %r4304, %r4305, %r4306, %r4307}, {%r4176, %r4177, %r4178, %r4179};
	wmma.mma.sync.aligned.row.row.m16n16k16.f16.f16 {%r4432, %r4433, %r4434, %r4435}, {%r4260, %r4261, %r4262, %r4263, %r4264, %r4265, %r4266, %r4267}, {%r4332, %r4333, %r4334, %r4335, %r4336, %r4337, %r4338, %r4339}, {%r4428, %r4429, %r4430, %r4431};
	wmma.mma.sync.aligned.row.row.m16n16k16.f16.f16 {%r4436, %r4437, %r4438, %r4439}, {%r4236, %r4237, %r4238, %r4239, %r4240, %r4241, %r4242, %r4243}, {%r4276, %r4277, %r4278, %r4279, %r4280, %r4281, %r4282, %r4283}, {%r4184, %r4185, %r4186, %r4187};
	wmma.mma.sync.aligned.row.row.m16n16k16.f16.f16 {%r4440, %r4441, %r4442, %r4443}, {%r4268, %r4269, %r4270, %r4271, %r4272, %r4273, %r4274, %r4275}, {%r4308, %r4309, %r4310, %r4311, %r4312, %r4313, %r4314, %r4315}, {%r4436, %r4437, %r4438, %r4439};
	wmma.mma.sync.aligned.row.row.m16n16k16.f16.f16 {%r4444, %r4445, %r4446, %r4447}, {%r4236, %r4237, %r4238, %r4239, %r4240, %r4241, %r4242, %r4243}, {%r4284, %r4285, %r4286, %r4287, %r4288, %r4289, %r4290, %r4291}, {%r4192, %r4193, %r4194, %r4195};
	wmma.mma.sync.aligned.row.row.m16n16k16.f16.f16 {%r4448, %r4449, %r4450, %r4451}, {%r4268, %r4269, %r4270, %r4271, %r4272, %r4273, %r4274, %r4275}, {%r4316, %r4317, %r4318, %r4319, %r4320, %r4321, %r4322, %r4323}, {%r4444, %r4445, %r4446, %r4447};
	wmma.mma.sync.aligned.row.row.m16n16k16.f16.f16 {%r4452, %r4453, %r4454, %r4455}, {%r4236, %r4237, %r4238, %r4239, %r4240, %r4241, %r4242, %r4243}, {%r4292, %r4293, %r4294, %r4295, %r4296, %r4297, %r4298, %r4299}, {%r4200, %r4201, %r4202, %r4203};
	wmma.mma.sync.aligned.row.row.m16n16k16.f16.f16 {%r4456, %r4457, %r4458, %r4459}, {%r4268, %r4269, %r4270, %r4271, %r4272, %r4273, %r4274, %r4275}, {%r4324, %r4325, %r4326, %r4327, %r4328, %r4329, %r4330, %r4331}, {%r4452, %r4453, %r4454, %r4455};
	wmma.mma.sync.aligned.row.row.m16n16k16.f16.f16 {%r4460, %r4461, %r4462, %r4463}, {%r4236, %r4237, %r4238, %r4239, %r4240, %r4241, %r4242, %r4243}, {%r4300, %r4301, %r4302, %r4303, %r4304, %r4305, %r4306, %r4307}, {%r4208, %r4209, %r4210, %r4211};
	wmma.mma.sync.aligned.row.row.m16n16k16.f16.f16 {%r4464, %r4465, %r4466, %r4467}, {%r4268, %r4269, %r4270, %r4271, %r4272, %r4273, %r4274, %r4275}, {%r4332, %r4333, %r4334, %r4335, %r4336, %r4337, %r4338, %r4339}, {%r4460, %r4461, %r4462, %r4463};
	// begin inline asm
	cp.async.commit_group;

	// end inline asm
	// begin inline asm
	cp.async.wait_group 0;

	// end inline asm
	bar.sync 	0;
	add.s64 	%rd111, %rd288, -64;
	// begin inline asm
	cp.async.ca.shared.global [%r645], [%rd111], 16;

	// end inline asm
	add.s64 	%rd112, %rd220, 960;
	// begin inline asm
	cp.async.ca.shared.global [%r646], [%rd112], 16;

	// end inline asm
	mul.wide.s32 	%rd235, %r9552, 2;
	add.s64 	%rd113, %rd14, %rd235;
	// begin inline asm
	cp.async.ca.shared.global [%r827], [%rd113], 16;

	// end inline asm
	add.s64 	%rd114, %rd113, %rd1;
	// begin inline asm
	cp.async.ca.shared.global [%r828], [%rd114], 16;

	// end inline asm
	add.s64 	%rd115, %rd114, %rd1;
	// begin inline asm
	cp.async.ca.shared.global [%r25], [%rd115], 16;

	// end inline asm
	add.s64 	%rd116, %rd115, %rd1;
	// begin inline asm
	cp.async.ca.shared.global [%r26], [%rd116], 16;

	// end inline asm
	wmma.load.a.sync.aligned.row.m16n16k16.shared.f16 	{%r4468, %r4469, %r4470, %r4471, %r4472, %r4473, %r4474, %r4475}, [%r27], %r852;
	wmma.load.a.sync.aligned.row.m16n16k16.shared.f16 	{%r4476, %r4477, %r4478, %r4479, %r4480, %r4481, %r4482, %r4483}, [%r861], %r852;
	wmma.load.a.sync.aligned.row.m16n16k16.shared.f16 	{%r4484, %r4485, %r4486, %r4487, %r4488, %r4489, %r4490, %r4491}, [%r870], %r852;
	wmma.load.a.sync.aligned.row.m16n16k16.shared.f16 	{%r4492, %r4493, %r4494, %r4495, %r4496, %r4497, %r4498, %r4499}, [%r879], %r852;
	wmma.load.a.sync.aligned.row.m16n16k16.shared.f16 	{%r4500, %r4501, %r4502, %r4503, %r4504, %r4505, %r4506, %r4507}, [%r888], %r852;
	wmma.load.a.sync.aligned.row.m16n16k16.shared.f16 	{%r4508, %r4509, %r4510, %r4511, %r4512, %r4513, %r4514, %r4515}, [%r897], %r852;
	wmma.load.a.sync.aligned.row.m16n16k16.shared.f16 	{%r4516, %r4517, %r4518, %r4519, %r4520, %r4521, %r4522, %r4523}, [%r906], %r852;
	wmma.load.a.sync.aligned.row.m16n16k16.shared.f16 	{%r4524, %r4525, %r4526, %r4527, %r4528, %r4529, %r4530, %r4531}, [%r915], %r852;
	wmma.load.b.sync.aligned.row.m16n16k16.shared.f16 	{%r4532, %r4533, %r4534, %r4535, %r4536, %r4537, %r4538, %r4539}, [%r28], %r924;
	wmma.load.b.sync.aligned.row.m16n16k16.shared.f16 	{%r4540, %r4541, %r4542, %r4543, %r4544, %r4545, %r4546, %r4547}, [%r933], %r924;
	wmma.load.b.sync.aligned.row.m16n16k16.shared.f16 	{%r4548, %r4549, %r4550, %r4551, %r4552, %r4553, %r4554, %r4555}, [%r942], %r924;
	wmma.load.b.sync.aligned.row.m16n16k16.shared.f16 	{%r4556, %r4557, %r4558, %r4559, %r4560, %r4561, %r4562, %r4563}, [%r951], %r924;
	wmma.load.b.sync.aligned.row.m16n16k16.shared.f16 	{%r4564, %r4565, %r4566, %r4567, %r4568, %r4569, %r4570, %r4571}, [%r960], %r924;
	wmma.load.b.sync.aligned.row.m16n16k16.shared.f16 	{%r4572, %r4573, %r4574, %r4575, %r4576, %r4577, %r4578, %r4579}, [%r969], %r924;
	wmma.load.b.sync.aligned.row.m16n16k16.shared.f16 	{%r4580, %r4581, %r4582, %r4583, %r4584, %r4585, %r4586, %r4587}, [%r978], %r924;
	wmma.load.b.sync.aligned.row.m16n16k16.shared.f16 	{%r4588, %r4589, %r4590, %r4591, %r4592, %r4593, %r4594, %r4595}, [%r987], %r924;
	wmma.mma.sync.aligned.row.row.m16n16k16.f16.f16 {%r4596, %r4597, %r4598, %r4599}, {%r4468, %r4469, %r4470, %r4471, %r4472, %r4473, %r4474, %r4475}, {%r4532, %r4533, %r4534, %r4535, %r4536, %r4537, %r4538, %r4539}, {%r4344, %r4345, %r4346, %r4347};
	wmma.mma.sync.aligned.row.row.m16n16k16.f16.f16 {%r4600, %r4601, %r4602, %r4603}, {%r4500, %r4501, %r4502, %r4503, %r4504, %r4505, %r4506, %r4507}, {%r4564, %r4565, %r4566, %r4567, %r4568, %r4569, %r4570, %r4571}, {%r4596, %r4597, %r4598, %r4599};
	wmma.mma.sync.aligned.row.row.m16n16k16.f16.f16 {%r4604, %r4605, %r4606, %r4607}, {%r4468, %r4469, %r4470, %r4471, %r4472, %r4473, %r4474, %r4475}, {%r4540, %r4541, %r4542, %r4543, %r4544, %r4545, %r4546, %r4547}, {%r4352, %r4353, %r4354, %r4355};
	wmma.mma.sync.aligned.row.row.m16n16k16.f16.f16 {%r4608, %r4609, %r4610, %r4611}, {%r4500, %r4501, %r4502, %r4503, %r4504, %r4505, %r4506, %r4507}, {%r4572, %r4573, %r4574, %r4575, %r4576, %r4577, %r4578, %r4579}, {%r4604, %r4605, %r4606, %r4607};
	wmma.mma.sync.aligned.row.row.m16n16k16.f16.f16 {%r4612, %r4613, %r4614, %r4615}, {%r4468, %r4469, %r4470, %r4471, %r4472, %r4473, %r4474, %r4475}, {%r4548, %r4549, %r4550, %r4551, %r4552, %r4553, %r4554, %r4555}, {%r4360, %r4361, %r4362, %r4363};
	wmma.mma.sync.aligned.row.row.m16n16k16.f16.f16 {%r4616, %r4617, %r4618, %r4619}, {%r4500, %r4501, %r4502, %r4503, %r4504, %r4505, %r4506, %r4507}, {%r4580, %r4581, %r4582, %r4583, %r4584, %r4585, %r4586, %r4587}, {%r4612, %r4613, %r4614, %r4615};
	wmma.mma.sync.aligned.row.row.m16n16k16.f16.f16 {%r4620, %r4621, %r4622, %r4623}, {%r4468, %r4469, %r4470, %r4471, %r4472, %r4473, %r4474, %r4475}, {%r4556, %r4557, %r4558, %r4559, %r4560, %r4561, %r4562, %r4563}, {%r4368, %r4369, %r4370, %r4371};
	wmma.mma.sync.aligned.row.row.m16n16k16.f16.f16 {%r4624, %r4625, %r4626, %r4627}, {%r4500, %r4501, %r4502, %r4503, %r4504, %r4505, %r4506, %r4507}, {%r4588, %r4589, %r4590, %r4591, %r4592, %r4593, %r4594, %r4595}, {%r4620, %r4621, %r4622, %r4623};
	wmma.mma.sync.aligned.row.row.m16n16k16.f16.f16 {%r4628, %r4629, %r4630, %r4631}, {%r4476, %r4477, %r4478, %r4479, %r4480, %r4481, %r4482, %r4483}, {%r4532, %r4533, %r4534, %r4535, %r4536, %r4537, %r4538, %r4539}, {%r4376, %r4377, %r4378, %r4379};
	wmma.mma.sync.aligned.row.row.m16n16k16.f16.f16 {%r4632, %r4633, %r4634, %r4635}, {%r4508, %r4509, %r4510, %r4511, %r4512, %r4513, %r4514, %r4515}, {%r4564, %r4565, %r4566, %r4567, %r4568, %r4569, %r4570, %r4571}, {%r4628, %r4629, %r4630, %r4631};
	wmma.mma.sync.aligned.row.row.m16n16k16.f16.f16 {%r4636, %r4637, %r4638, %r4639}, {%r4476, %r4477, %r4478, %r4479, %r4480, %r4481, %r4482, %r4483}, {%r4540, %r4541, %r4542, %r4543, %r4544, %r4545, %r4546, %r4547}, {%r4384, %r4385, %r4386, %r4387};
	wmma.mma.sync.aligned.row.row.m16n16k16.f16.f16 {%r4640, %r4641, %r4642, %r4643}, {%r4508, %r4509, %r4510, %r4511, %r4512, %r4513, %r4514, %r4515}, {%r4572, %r4573, %r4574, %r4575, %r4576, %r4577, %r4578, %r4579}, {%r4636, %r4637, %r4638, %r4639};
	wmma.mma.sync.aligned.row.row.m16n16k16.f16.f16 {%r4644, %r4645, %r4646, %r4647}, {%r4476, %r4477, %r4478, %r4479, %r4480, %r4481, %r4482, %r4483}, {%r4548, %r4549, %r4550, %r4551, %r4552, %r4553, %r4554, %r4555}, {%r4392, %r4393, %r4394, %r4395};
	wmma.mma.sync.aligned.row.row.m16n16k16.f16.f16 {%r4648, %r4649, %r4650, %r4651}, {%r4508, %r4509, %r4510, %r4511, %r4512, %r4513, %r4514, %r4515}, {%r4580, %r4581, %r4582, %r4583, %r4584, %r4585, %r4586, %r4587}, {%r4644, %r4645, %r4646, %r4647};
	wmma.mma.sync.aligned.row.row.m16n16k16.f16.f16 {%r4652, %r4653, %r4654, %r4655}, {%r4476, %r4477, %r4478, %r4479, %r4480, %r4481, %r4482, %r4483}, {%r4556, %r4557, %r4558, %r4559, %r4560, %r4561, %r4562, %r4563}, {%r4400, %r4401, %r4402, %r4403};
	wmma.mma.sync.aligned.row.row.m16n16k16.f16.f16 {%r4656, %r4657, %r4658, %r4659}, {%r4508, %r4509, %r4510, %r4511, %r4512, %r4513, %r4514, %r4515}, {%r4588, %r4589, %r4590, %r4591, %r4592, %r4593, %r4594, %r4595}, {%r4652, %r4653, %r4654, %r4655};
	wmma.mma.sync.aligned.row.row.m16n16k16.f16.f16 {%r4660, %r4661, %r4662, %r4663}, {%r4484, %r4485, %r4486, %r4487, %r4488, %r4489, %r4490, %r4491}, {%r4532, %r4533, %r4534, %r4535, %r4536, %r4537, %r4538, %r4539}, {%r4408, %r4409, %r4410, %r4411};
	wmma.mma.sync.aligned.row.row.m16n16k16.f16.f16 {%r4664, %r4665, %r4666, %r4667}, {%r4516, %r4517, %r4518, %r4519, %r4520, %r4521, %r4522, %r4523}, {%r4564, %r4565, %r4566, %r4567, %r4568, %r4569, %r4570, %r4571}, {%r4660, %r4661, %r4662, %r4663};
	wmma.mma.sync.aligned.row.row.m16n16k16.f16.f16 {%r4668, %r4669, %r4670, %r4671}, {%r4484, %r4485, %r4486, %r4487, %r4488, %r4489, %r4490, %r4491}, {%r4540, %r4541, %r4542, %r4543, %r4544, %r4545, %r4546, %r4547}, {%r4416, %r4417, %r4418, %r4419};
	wmma.mma.sync.aligned.row.row.m16n16k16.f16.f16 {%r4672, %r4673, %r4674, %r4675}, {%r4516, %r4517, %r4518, %r4519, %r4520, %r4521, %r4522, %r4523}, {%r4572, %r4573, %r4574, %r4575, %r4576, %r4577, %r4578, %r4579}, {%r4668, %r4669, %r4670, %r4671};
	wmma.mma.sync.aligned.row.row.m16n16k16.f16.f16 {%r4676, %r4677, %r4678, %r4679}, {%r4484, %r4485, %r4486, %r4487, %r4488, %r4489, %r4490, %r4491}, {%r4548, %r4549, %r4550, %r4551, %r4552, %r4553, %r4554, %r4555}, {%r4424, %r4425, %r4426, %r4427};
	wmma.mma.sync.aligned.row.row.m16n16k16.f16.f16 {%r4680, %r4681, %r4682, %r4683}, {%r4516, %r4517, %r4518, %r4519, %r4520, %r4521, %r4522, %r4523}, {%r4580, %r4581, %r4582, %r4583, %r4584, %r4585, %r4586, %r4587}, {%r4676, %r4677, %r4678, %r4679};
	wmma.mma.sync.aligned.row.row.m16n16k16.f16.f16 {%r4684, %r4685, %r4686, %r4687}, {%r4484, %r4485, %r4486, %r4487, %r4488, %r4489, %r4490, %r4491}, {%r4556, %r4557, %r4558, %r4559, %r4560, %r4561, %r4562, %r4563}, {%r4432, %r4433, %r4434, %r4435};
	wmma.mma.sync.aligned.row.row.m16n16k16.f16.f16 {%r4688, %r4689, %r4690, %r4691}, {%r4516, %r4517, %r4518, %r4519, %r4520, %r4521, %r4522, %r4523}, {%r4588, %r4589, %r4590, %r4591, %r4592, %r4593, %r4594, %r4595}, {%r4684, %r4685, %r4686, %r4687};
	wmma.mma.sync.aligned.row.row.m16n16k16.f16.f16 {%r4692, %r4693, %r4694, %r4695}, {%r4492, %r4493, %r4494, %r4495, %r4496, %r4497, %r4498, %r4499}, {%r4532, %r4533, %r4534, %r4535, %r4536, %r4537, %r4538, %r4539}, {%r4440, %r4441, %r4442, %r4443};
	wmma.mma.sync.aligned.row.row.m16n16k16.f16.f16 {%r4696, %r4697, %r4698, %r4699}, {%r4524, %r4525, %r4526, %r4527, %r4528, %r4529, %r4530, %r4531}, {%r4564, %r4565, %r4566, %r4567, %r4568, %r4569, %r4570, %r4571}, {%r4692, %r4693, %r4694, %r4695};
	wmma.mma.sync.aligned.row.row.m16n16k16.f16.f16 {%r4700, %r4701, %r4702, %r4703}, {%r4492, %r4493, %r4494, %r4495, %r4496, %r4497, %r4498, %r4499}, {%r4540, %r4541, %r4542, %r4543, %r4544, %r4545, %r4546, %r4547}, {%r4448, %r4449, %r4450, %r4451};
	wmma.mma.sync.aligned.row.row.m16n16k16.f16.f16 {%r4704, %r4705, %r4706, %r4707}, {%r4524, %r4525, %r4526, %r4527, %r4528, %r4529, %r4530, %r4531}, {%r4572, %r4573, %r4574, %r4575, %r4576, %r4577, %r4578, %r4579}, {%r4700, %r4701, %r4702, %r4703};
	wmma.mma.sync.aligned.row.row.m16n16k16.f16.f16 {%r4708, %r4709, %r4710, %r4711}, {%r4492, %r4493, %r4494, %r4495, %r4496, %r4497, %r4498, %r4499}, {%r4548, %r4549, %r4550, %r4551, %r4552, %r4553, %r4554, %r4555}, {%r4456, %r4457, %r4458, %r4459};
	wmma.mma.sync.aligned.row.row.m16n16k16.f16.f16 {%r4712, %r4713, %r4714, %r4715}, {%r4524, %r4525, %r4526, %r4527, %r4528, %r4529, %r4530, %r4531}, {%r4580, %r4581, %r4582, %r4583, %r4584, %r4585, %r4586, %r4587}, {%r4708, %r4709, %r4710, %r4711};
	wmma.mma.sync.aligned.row.row.m16n16k16.f16.f16 {%r4716, %r4717, %r4718, %r4719}, {%r4492, %r4493, %r4494, %r4495, %r4496, %r4497, %r4498, %r4499}, {%r4556, %r4557, %r4558, %r4559, %r4560, %r4561, %r4562, %r4563}, {%r4464, %r4465, %r4466, %r4467};
	wmma.mma.sync.aligned.row.row.m16n16k16.f16.f16 {%r4720, %r4721, %r4722, %r4723}, {%r4524, %r4525, %r4526, %r4527, %r4528, %r4529, %r4530, %r4531}, {%r4588, %r4589, %r4590, %r4591, %r4592, %r4593, %r4594, %r4595}, {%r4716, %r4717, %r4718, %r4719};
	// begin inline asm
	cp.async.commit_group;

	// end inline asm
	// begin inline asm
	cp.async.wait_group 0;

	// end inline asm
	bar.sync 	0;
	// begin inline asm
	cp.async.ca.shared.global [%r550], [%rd288], 16;

	// end inline asm
	add.s64 	%rd118, %rd220, 1024;
	// begin inline asm
	cp.async.ca.shared.global [%r8], [%rd118], 16;

	// end inline asm
	mul.wide.s32 	%rd236, %r9553, 2;
	add.s64 	%rd119, %rd14, %rd236;
	// begin inline asm
	cp.async.ca.shared.global [%r10], [%rd119], 16;

	// end inline asm
	add.s64 	%rd120, %rd119, %rd1;
	// begin inline asm
	cp.async.ca.shared.global [%r553], [%rd120], 16;

	// end inline asm
	add.s64 	%rd121, %rd120, %rd1;
	// begin inline asm
	cp.async.ca.shared.global [%r554], [%rd121], 16;

	// end inline asm
	add.s64 	%rd122, %rd121, %rd1;
	// begin inline asm
	cp.async.ca.shared.global [%r555], [%rd122], 16;

	// end inline asm
	wmma.load.a.sync.aligned.row.m16n16k16.shared.f16 	{%r4724, %r4725, %r4726, %r4727, %r4728, %r4729, %r4730, %r4731}, [%r1124], %r852;
	wmma.load.a.sync.aligned.row.m16n16k16.shared.f16 	{%r4732, %r4733, %r4734, %r4735, %r4736, %r4737, %r4738, %r4739}, [%r1133], %r852;
	wmma.load.a.sync.aligned.row.m16n16k16.shared.f16 	{%r4740, %r4741, %r4742, %r4743, %r4744, %r4745, %r4746, %r4747}, [%r1142], %r852;
	wmma.load.a.sync.aligned.row.m16n16k16.shared.f16 	{%r4748, %r4749, %r4750, %r4751, %r4752, %r4753, %r4754, %r4755}, [%r1151], %r852;
	wmma.load.a.sync.aligned.row.m16n16k16.shared.f16 	{%r4756, %r4757, %r4758, %r4759, %r4760, %r4761, %r4762, %r4763}, [%r1160], %r852;
	wmma.load.a.sync.aligned.row.m16n16k16.shared.f16 	{%r4764, %r4765, %r4766, %r4767, %r4768, %r4769, %r4770, %r4771}, [%r1169], %r852;
	wmma.load.a.sync.aligned.row.m16n16k16.shared.f16 	{%r4772, %r4773, %r4774, %r4775, %r4776, %r4777, %r4778, %r4779}, [%r1178], %r852;
	wmma.load.a.sync.aligned.row.m16n16k16.shared.f16 	{%r4780, %r4781, %r4782, %r4783, %r4784, %r4785, %r4786, %r4787}, [%r1187], %r852;
	wmma.load.b.sync.aligned.row.m16n16k16.shared.f16 	{%r4788, %r4789, %r4790, %r4791, %r4792, %r4793, %r4794, %r4795}, [%r1196], %r924;
	wmma.load.b.sync.aligned.row.m16n16k16.shared.f16 	{%r4796, %r4797, %r4798, %r4799, %r4800, %r4801, %r4802, %r4803}, [%r1205], %r924;
	wmma.load.b.sync.aligned.row.m16n16k16.shared.f16 	{%r4804, %r4805, %r4806, %r4807, %r4808, %r4809, %r4810, %r4811}, [%r1214], %r924;
	wmma.load.b.sync.aligned.row.m16n16k16.shared.f16 	{%r4812, %r4813, %r4814, %r4815, %r4816, %r4817, %r4818, %r4819}, [%r1223], %r924;
	wmma.load.b.sync.aligned.row.m16n16k16.shared.f16 	{%r4820, %r4821, %r4822, %r4823, %r4824, %r4825, %r4826, %r4827}, [%r1232], %r924;
	wmma.load.b.sync.aligned.row.m16n16k16.shared.f16 	{%r4828, %r4829, %r4830, %r4831, %r4832, %r4833, %r4834, %r4835}, [%r1241], %r924;
	wmma.load.b.sync.aligned.row.m16n16k16.shared.f16 	{%r4836, %r4837, %r4838, %r4839, %r4840, %r4841, %r4842, %r4843}, [%r1250], %r924;
	wmma.load.b.sync.aligned.row.m16n16k16.shared.f16 	{%r4844, %r4845, %r4846, %r4847, %r4848, %r4849, %r4850, %r4851}, [%r1259], %r924;
	wmma.mma.sync.aligned.row.row.m16n16k16.f16.f16 {%r4852, %r4853, %r4854, %r4855}, {%r4724, %r4725, %r4726, %r4727, %r4728, %r4729, %r4730, %r4731}, {%r4788, %r4789, %r4790, %r4791, %r4792, %r4793, %r4794, %r4795}, {%r4600, %r4601, %r4602, %r4603};
	wmma.mma.sync.aligned.row.row.m16n16k16.f16.f16 {%r4856, %r4857, %r4858, %r4859}, {%r4756, %r4757, %r4758, %r4759, %r4760, %r4761, %r4762, %r4763}, {%r4820, %r4821, %r4822, %r4823, %r4824, %r4825, %r4826, %r4827}, {%r4852, %r4853, %r4854, %r4855};
	wmma.mma.sync.aligned.row.row.m16n16k16.f16.f16 {%r4860, %r4861, %r4862, %r4863}, {%r4724, %r4725, %r4726, %r4727, %r4728, %r4729, %r4730, %r4731}, {%r4796, %r4797, %r4798, %r4799, %r4800, %r4801, %r4802, %r4803}, {%r4608, %r4609, %r4610, %r4611};
	wmma.mma.sync.aligned.row.row.m16n16k16.f16.f16 {%r4864, %r4865, %r4866, %r4867}, {%r4756, %r4757, %r4758, %r4759, %r4760, %r4761, %r4762, %r4763}, {%r4828, %r4829, %r4830, %r4831, %r4832, %r4833, %r4834, %r4835}, {%r4860, %r4861, %r4862, %r4863};
	wmma.mma.sync.aligned.row.row.m16n16k16.f16.f16 {%r4868, %r4869, %r4870, %r4871}, {%r4724, %r4725, %r4726, %r4727, %r4728, %r4729, %r4730, %r4731}, {%r4804, %r4805, %r4806, %r4807, %r4808, %r4809, %r4810, %r4811}, {%r4616, %r4617, %r4618, %r4619};
	wmma.mma.sync.aligned.row.row.m16n16k16.f16.f16 {%r4872, %r4873, %r4874, %r4875}, {%r4756, %r4757, %r4758, %r4759, %r4760, %r4761, %r4762, %r4763}, {%r4836, %r4837, %r4838, %r4839, %r4840, %r4841, %r4842, %r4843}, {%r4868, %r4869, %r4870, %r4871};
	wmma.mma.sync.aligned.row.row.m16n16k16.f16.f16 {%r4876, %r4877, %r4878, %r4879}, {%r4724, %r4725, %r4726, %r4727, %r4728, %r4729, %r4730, %r4731}, {%r4812, %r4813, %r4814, %r4815, %r4816, %r4817, %r4818, %r4819}, {%r4624, %r4625, %r4626, %r4627};
	wmma.mma.sync.aligned.row.row.m16n16k16.f16.f16 {%r4880, %r4881, %r4882, %r4883}, {%r4756, %r4757, %r4758, %r4759, %r4760, %r4761, %r4762, %r4763}, {%r4844, %r4845, %r4846, %r4847, %r4848, %r4849, %r4850, %r4851}, {%r4876, %r4877, %r4878, %r4879};
	wmma.mma.sync.aligned.row.row.m16n16k16.f16.f16 {%r4884, %r4885, %r4886, %r4887}, {%r4732, %r4733, %r4734, %r4735, %r4736, %r4737, %r4738, %r4739}, {%r4788, %r4789, %r4790, %r4791, %r4792, %r4793, %r4794, %r4795}, {%r4632, %r4633, %r4634, %r4635};
	wmma.mma.sync.aligned.row.row.m16n16k16.f16.f16 {%r4888, %r4889, %r4890, %r4891}, {%r4764, %r4765, %r4766, %r4767, %r4768, %r4769, %r4770, %r4771}, {%r4820, %r4821, %r4822, %r4823, %r4824, %r4825, %r4826, %r4827}, {%r4884, %r4885, %r4886, %r4887};
	wmma.mma.sync.aligned.row.row.m16n16k16.f16.f16 {%r4892, %r4893, %r4894, %r4895}, {%r4732, %r4733, %r4734, %r4735, %r4736, %r4737, %r4738, %r4739}, {%r4796, %r4797, %r4798, %r4799, %r4800, %r4801, %r4802, %r4803}, {%r4640, %r4641, %r4642, %r4643};
	wmma.mma.sync.aligned.row.row.m16n16k16.f16.f16 {%r4896, %r4897, %r4898, %r4899}, {%r4764, %r4765, %r4766, %r4767, %r4768, %r4769, %r4770, %r4771}, {%r4828, %r4829, %r4830, %r4831, %r4832, %r4833, %r4834, %r4835}, {%r4892, %r4893, %r4894, %r4895};
	wmma.mma.sync.aligned.row.row.m16n16k16.f16.f16 {%r4900, %r4901, %r4902, %r4903}, {%r4732, %r4733, %r4734, %r4735, %r4736, %r4737, %r4738, %r4739}, {%r4804, %r4805, %r4806, %r4807, %r4808, %r4809, %r4810, %r4811}, {%r4648, %r4649, %r4650, %r4651};
	wmma.mma.sync.aligned.row.row.m16n16k16.f16.f16 {%r4904, %r4905, %r4906, %r4907}, {%r4764, %r4765, %r4766, %r4767, %r4768, %r4769, %r4770, %r4771}, {%r4836, %r4837, %r4838, %r4839, %r4840, %r4841, %r4842, %r4843}, {%r4900, %r4901, %r4902, %r4903};
	wmma.mma.sync.aligned.row.row.m16n16k16.f16.f16 {%r4908, %r4909, %r4910, %r4911}, {%r4732, %r4733, %r4734, %r4735, %r4736, %r4737, %r4738, %r4739}, {%r4812, %r4813, %r4814, %r4815, %r4816, %r4817, %r4818, %r4819}, {%r4656, %r4657, %r4658, %r4659};
	wmma.mma.sync.aligned.row.row.m16n16k16.f16.f16 {%r4912, %r4913, %r4914, %r4915}, {%r4764, %r4765, %r4766, %r4767, %r4768, %r4769, %r4770, %r4771}, {%r4844, %r4845, %r4846, %r4847, %r4848, %r4849, %r4850, %r4851}, {%r4908, %r4909, %r4910, %r4911};
	wmma.mma.sync.aligned.row.row.m16n16k16.f16.f16 {%r4916, %r4917, %r4918, %r4919}, {%r4740, %r4741, %r4742, %r4743, %r4744, %r4745, %r4746, %r4747}, {%r4788, %r4789, %r4790, %r4791, %r4792, %r4793, %r4794, %r4795}, {%r4664, %r4665, %r4666, %r4667};
	wmma.mma.sync.aligned.row.row.m16n16k16.f16.f16 {%r4920, %r4921, %r4922, %r4923}, {%r4772, %r4773, %r4774, %r4775, %r4776, %r4777, %r4778, %r4779}, {%r4820, %r4821, %r4822, %r4823, %r4824, %r4825, %r4826, %r4827}, {%r4916, %r4917, %r4918, %r4919};
	wmma.mma.sync.aligned.row.row.m16n16k16.f16.f16 {%r4924, %r4925, %r4926, %r4927}, {%r4740, %r4741, %r4742, %r4743, %r4744, %r4745, %r4746, %r4747}, {%r4796, %r4797, %r4798, %r4799, %r4800, %r4801, %r4802, %r4803}, {%r4672, %r4673, %r4674, %r4675};
	wmma.mma.sync.aligned.row.row.m16n16k16.f16.f16 {%r4928, %r4929, %r4930, %r4931}, {%r4772, %r4773, %r4774, %r4775, %r4776, %r4777, %r4778, %r4779}, {%r4828, %r4829, %r4830, %r4831, %r4832, %r4833, %r4834, %r4835}, {%r4924, %r4925, %r4926, %r4927};
	wmma.mma.sync.aligned.row.row.m16n16k16.f16.f16 {%r4932, %r4933, %r4934, %r4935}, {%r4740, %r4741, %r4742, %r4743, %r4744, %r4745, %r4746, %r4747}, {%r4804, %r4805, %r4806, %r4807, %r4808, %r4809, %r4810, %r4811}, {%r4680, %r4681, %r4682, %r4683};
	wmma.mma.sync.aligned.row.row.m16n16k16.f16.f16 {%r4936, %r4937, %r4938, %r4939}, {%r4772, %r4773, %r4774, %r4775, %r4776, %r4777, %r4778, %r4779}, {%r4836, %r4837, %r4838, %r4839, %r4840, %r4841, %r4842, %r4843}, {%r4932, %r4933, %r4934, %r4935};
	wmma.mma.sync.aligned.row.row.m16n16k16.f16.f16 {%r4940, %r4941, %r4942, %r4943}, {%r4740, %r4741, %r4742, %r4743, %r4744, %r4745, %r4746, %r4747}, {%r4812, %r4813, %r4814, %r4815, %r4816, %r4817, %r4818, %r4819}, {%r4688, %r4689, %r4690, %r4691};
	wmma.mma.sync.aligned.row.row.m16n16k16.f16.f16 {%r4944, %r4945, %r4946, %r4947}, {%r4772, %r4773, %r4774, %r4775, %r4776, %r4777, %r4778, %r4779}, {%r4844, %r4845, %r4846, %r4847, %r4848, %r4849, %r4850, %r4851}, {%r4940, %r4941, %r4942, %r4943};
	wmma.mma.sync.aligned.row.row.m16n16k16.f16.f16 {%r4948, %r4949, %r4950, %r4951}, {%r4748, %r4749, %r4750, %r4751, %r4752, %r4753, %r4754, %r4755}, {%r4788, %r4789, %r4790, %r4791, %r4792, %r4793, %r4794, %r4795}, {%r4696, %r4697, %r4698, %r4699};
	wmma.mma.sync.aligned.row.row.m16n16k16.f16.f16 {%r4952, %r4953, %r4954, %r4955}, {%r4780, %r4781, %r4782, %r4783, %r4784, %r4785, %r4786, %r4787}, {%r4820, %r4821, %r4822, %r4823, %r4824, %r4825, %r4826, %r4827}, {%r4948, %r4949, %r4950, %r4951};
	wmma.mma.sync.aligned.row.row.m16n16k16.f16.f16 {%r4956, %r4957, %r4958, %r4959}, {%r4748, %r4749, %r4750, %r4751, %r4752, %r4753, %r4754, %r4755}, {%r4796, %r4797, %r4798, %r4799, %r4800, %r4801, %r4802, %r4803}, {%r4704, %r4705, %r4706, %r4707};
	wmma.mma.sync.aligned.row.row.m16n16k16.f16.f16 {%r4960, %r4961, %r4962, %r4963}, {%r4780, %r4781, %r4782, %r4783, %r4784, %r4785, %r4786, %r4787}, {%r4828, %r4829, %r4830, %r4831, %r4832, %r4833, %r4834, %r4835}, {%r4956, %r4957, %r4958, %r4959};
	wmma.mma.sync.aligned.row.row.m16n16k16.f16.f16 {%r4964, %r4965, %r4966, %r4967}, {%r4748, %r4749, %r4750, %r4751, %r4752, %r4753, %r4754, %r4755}, {%r4804, %r4805, %r4806, %r4807, %r4808, %r4809, %r4810, %r4811}, {%r4712, %r4713, %r4714, %r4715};
	wmma.mma.sync.aligned.row.row.m16n16k16.f16.f16 {%r4968, %r4969, %r4970, %r4971}, {%r4780, %r4781, %r4782, %r4783, %r4784, %r4785, %r4786, %r4787}, {%r4836, %r4837, %r4838, %r4839, %r4840, %r4841, %r4842, %r4843}, {%r4964, %r4965, %r4966, %r4967};
	wmma.mma.sync.aligned.row.row.m16n16k16.f16.f16 {%r4972, %r4973, %r4974, %r4975}, {%r4748, %r4749, %r4750, %r4751, %r4752, %r4753, %r4754, %r4755}, {%r4812, %r4813, %r4814, %r4815, %r4816, %r4817, %r4818, %r4819}, {%r4720, %r4721, %r4722, %r4723};
	wmma.mma.sync.aligned.row.row.m16n16k16.f16.f16 {%r4976, %r4977, %r4978, %r4979}, {%r4780, %r4781, %r4782, %r4783, %r4784, %r4785, %r4786, %r4787}, {%r4844, %r4845, %r4846, %r4847, %r4848, %r4849, %r4850, %r4851}, {%r4972, %r4973, %r4974, %r4975};
	// begin inline asm
	cp.async.commit_group;

	// end inline asm
	// begin inline asm
	cp.async.wait_group 0;

	// end inline asm
	bar.sync 	0;
	add.s64 	%rd123, %rd288, 64;
	// begin inline asm
	cp.async.ca.shared.global [%r645], [%rd123], 16;

	// end inline asm
	add.s64 	%rd124, %rd220, 1088;
	// begin inline asm
	cp.async.ca.shared.global [%r646], [%rd124], 16;

	// end inline asm
	mul.wide.s32 	%rd237, %r9554, 2;
	add.s64 	%rd125, %rd14, %rd237;
	// begin inline asm
	cp.async.ca.shared.global [%r827], [%rd125], 16;

	// end inline asm
	add.s64 	%rd126, %rd125, %rd1;
	// begin inline asm
	cp.async.ca.shared.global [%r828], [%rd126], 16;

	// end inline asm
	add.s64 	%rd127, %rd126, %rd1;
	// begin inline asm
	cp.async.ca.shared.global [%r25], [%rd127], 16;

	// end inline asm
	add.s64 	%rd128, %rd127, %rd1;
	// begin inline asm
	cp.async.ca.shared.global [%r26], [%rd128], 16;

	// end inline asm
	wmma.load.a.sync.aligned.row.m16n16k16.shared.f16 	{%r4980, %r4981, %r4982, %r4983, %r4984, %r4985, %r4986, %r4987}, [%r27], %r852;
	wmma.load.a.sync.aligned.row.m16n16k16.shared.f16 	{%r4988, %r4989, %r4990, %r4991, %r4992, %r4993, %r4994, %r4995}, [%r861], %r852;
	wmma.load.a.sync.aligned.row.m16n16k16.shared.f16 	{%r4996, %r4997, %r4998, %r4999, %r5000, %r5001, %r5002, %r5003}, [%r870], %r852;
	wmma.load.a.sync.aligned.row.m16n16k16.shared.f16 	{%r5004, %r5005, %r5006, %r5007, %r5008, %r5009, %r5010, %r5011}, [%r879], %r852;
	wmma.load.a.sync.aligned.row.m16n16k16.shared.f16 	{%r5012, %r5013, %r5014, %r5015, %r5016, %r5017, %r5018, %r5019}, [%r888], %r852;
	wmma.load.a.sync.aligned.row.m16n16k16.shared.f16 	{%r5020, %r5021, %r5022, %r5023, %r5024, %r5025, %r5026, %r5027}, [%r897], %r852;
	wmma.load.a.sync.aligned.row.m16n16k16.shared.f16 	{%r5028, %r5029, %r5030, %r5031, %r5032, %r5033, %r5034, %r5035}, [%r906], %r852;
	wmma.load.a.sync.aligned.row.m16n16k16.shared.f16 	{%r5036, %r5037, %r5038, %r5039, %r5040, %r5041, %r5042, %r5043}, [%r915], %r852;
	wmma.load.b.sync.aligned.row.m16n16k16.shared.f16 	{%r5044, %r5045, %r5046, %r5047, %r5048, %r5049, %r5050, %r5051}, [%r28], %r924;
	wmma.load.b.sync.aligned.row.m16n16k16.shared.f16 	{%r5052, %r5053, %r5054, %r5055, %r5056, %r5057, %r5058, %r5059}, [%r933], %r924;
	wmma.load.b.sync.aligned.row.m16n16k16.shared.f16 	{%r5060, %r5061, %r5062, %r5063, %r5064, %r5065, %r5066, %r5067}, [%r942], %r924;
	wmma.load.b.sync.aligned.row.m16n16k16.shared.f16 	{%r5068, %r5069, %r5070, %r5071, %r5072, %r5073, %r5074, %r5075}, [%r951], %r924;
	wmma.load.b.sync.aligned.row.m16n16k16.shared.f16 	{%r5076, %r5077, %r5078, %r5079, %r5080, %r5081, %r5082, %r5083}, [%r960], %r924;
	wmma.load.b.sync.aligned.row.m16n16k16.shared.f16 	{%r5084, %r5085, %r5086, %r5087, %r5088, %r5089, %r5090, %r5091}, [%r969], %r924;
	wmma.load.b.sync.aligned.row.m16n16k16.shared.f16 	{%r5092, %r5093, %r5094, %r5095, %r5096, %r5097, %r5098, %r5099}, [%r978], %r924;
	wmma.load.b.sync.aligned.row.m16n16k16.shared.f16 	{%r5100, %r5101, %r5102, %r5103, %r5104, %r5105, %r5106, %r5107}, [%r987], %r924;
	wmma.mma.sync.aligned.row.row.m16n16k16.f16.f16 {%r5108, %r5109, %r5110, %r5111}, {%r4980, %r4981, %r4982, %r4983, %r4984, %r4985, %r4986, %r4987}, {%r5044, %r5045, %r5046, %r5047, %r5048, %r5049, %r5050, %r5051}, {%r4856, %r4857, %r4858, %r4859};
	wmma.mma.sync.aligned.row.row.m16n16k16.f16.f16 {%r5112, %r5113, %r5114, %r5115}, {%r5012, %r5013, %r5014, %r5015, %r5016, %r5017, %r5018, %r5019}, {%r5076, %r5077, %r5078, %r5079, %r5080, %r5081, %r5082, %r5083}, {%r5108, %r5109, %r5110, %r5111};
	wmma.mma.sync.aligned.row.row.m16n16k16.f16.f16 {%r5116, %r5117, %r5118, %r5119}, {%r4980, %r4981, %r4982, %r4983, %r4984, %r4985, %r4986, %r4987}, {%r5052, %r5053, %r5054, %r5055, %r5056, %r5057, %r5058, %r5059}, {%r4864, %r4865, %r4866, %r4867};
	wmma.mma.sync.aligned.row.row.m16n16k16.f16.f16 {%r5120, %r5121, %r5122, %r5123}, {%r5012, %r5013, %r5014, %r5015, %r5016, %r5017, %r5018, %r5019}, {%r5084, %r5085, %r5086, %r5087, %r5088, %r5089, %r5090, %r5091}, {%r5116, %r5117, %r5118, %r5119};
	wmma.mma.sync.aligned.row.row.m16n16k16.f16.f16 {%r5124, %r5125, %r5126, %r5127}, {%r4980, %r4981, %r4982, %r4983, %r4984, %r4985, %r4986, %r4987}, {%r5060, %r5061, %r5062, %r5063, %r5064, %r5065, %r5066, %r5067}, {%r4872, %r4873, %r4874, %r4875};
	wmma.mma.sync.aligned.row.row.m16n16k16.f16.f16 {%r5128, %r5129, %r5130, %r5131}, {%r5012, %r5013, %r5014, %r5015, %r5016, %r5017, %r5018, %r5019}, {%r5092, %r5093, %r5094, %r5095, %r5096, %r5097, %r5098, %r5099}, {%r5124, %r5125, %r5126, %r5127};
	wmma.mma.sync.aligned.row.row.m16n16k16.f16.f16 {%r5132, %r5133, %r5134, %r5135}, {%r4980, %r4981, %r4982, %r4983, %r4984, %r4985, %r4986, %r4987}, {%r5068, %r5069, %r5070, %r5071, %r5072, %r5073, %r5074, %r5075}, {%r4880, %r4881, %r4882, %r4883};
	wmma.mma.sync.aligned.row.row.m16n16k16.f16.f16 {%r5136, %r5137, %r5138, %r5139}, {%r5012, %r5013, %r5014, %r5015, %r5016, %r5017, %r5018, %r5019}, {%r5100, %r5101, %r5102, %r5103, %r5104, %r5105, %r5106, %r5107}, {%r5132, %r5133, %r5134, %r5135};
	wmma.mma.sync.aligned.row.row.m16n16k16.f16.f16 {%r5140, %r5141, %r5142, %r5143}, {%r4988, %r4989, %r4990, %r4991, %r4992, %r4993, %r4994, %r4995}, {%r5044, %r5045, %r5046, %r5047, %r5048, %r5049, %r5050, %r5051}, {%r4888, %r4889, %r4890, %r4891};
	wmma.mma.sync.aligned.row.row.m16n16k16.f16.f16 {%r5144, %r5145, %r5146, %r5147}, {%r5020, %r5021, %r5022, %r5023, %r5024, %r5025, %r5026, %r5027}, {%r5076, %r5077, %r5078, %r5079, %r5080, %r5081, %r5082, %r5083}, {%r5140, %r5141, %r5142, %r5143};
	wmma.mma.sync.aligned.row.row.m16n16k16.f16.f16 {%r5148, %r5149, %r5150, %r5151}, {%r4988, %r4989, %r4990, %r4991, %r4992, %r4993, %r4994, %r4995}, {%r5052, %r5053, %r5054, %r5055, %r5056, %r5057, %r5058, %r5059}, {%r4896, %r4897, %r4898, %r4899};
	wmma.mma.sync.aligned.row.row.m16n16k16.f16.f16 {%r5152, %r5153, %r5154, %r5155}, {%r5020, %r5021, %r5022, %r5023, %r5024, %r5025, %r5026, %r5027}, {%r5084, %r5085, %r5086, %r5087, %r5088, %r5089, %r5090, %r5091}, {%r5148, %r5149, %r5150, %r5151};
	wmma.mma.sync.aligned.row.row.m16n16k16.f16.f16 {%r5156, %r5157, %r5158, %r5159}, {%r4988, %r4989, %r4990, %r4991, %r4992, %r4993, %r4994, %r4995}, {%r5060, %r5061, %r5062, %r5063, %r5064, %r5065, %r5066, %r5067}, {%r4904, %r4905, %r4906, %r4907};
	wmma.mma.sync.aligned.row.row.m16n16k16.f16.f16 {%r5160, %r5161, %r5162, %r5163}, {%r5020, %r5021, %r5022, %r5023, %r5024, %r5025, %r5026, %r5027}, {%r5092, %r5093, %r5094, %r5095, %r5096, %r5097, %r5098, %r5099}, {%r5156, %r5157, %r5158, %r5159};
	wmma.mma.sync.aligned.row.row.m16n16k16.f16.f16 {%r5164, %r5165, %r5166, %r5167}, {%r4988, %r4989, %r4990, %r4991, %r4992, %r4993, %r4994, %r4995}, {%r5068, %r5069, %r5070, %r5071, %r5072, %r5073, %r5074, %r5075}, {%r4912, %r4913, %r4914, %r4915};
	wmma.mma.sync.aligned.row.row.m16n16k16.f16.f16 {%r5168, %r5169, %r5170, %r5171}, {%r5020, %r5021, %r5022, %r5023, %r5024, %r5025, %r5026, %r5027}, {%r5100, %r5101, %r5102, %r5103, %r5104, %r5105, %r5106, %r5107}, {%r5164, %r5165, %r5166, %r5167};
	wmma.mma.sync.aligned.row.row.m16n16k16.f16.f16 {%r5172, %r5173, %r5174, %r5175}, {%r4996, %r4997, %r4998, %r4999, %r5000, %r5001, %r5002, %r5003}, {%r5044, %r5045, %r5046, %r5047, %r5048, %r5049, %r5050, %r5051}, {%r4920, %r4921, %r4922, %r4923};
	wmma.mma.sync.aligned.row.row.m16n16k16.f16.f16 {%r5176, %r5177, %r5178, %r5179}, {%r5028, %r5029, %r5030, %r5031, %r5032, %r5033, %r5034, %r5035}, {%r5076, %r5077, %r5078, %r5079, %r5080, %r5081, %r5082, %r5083}, {%r5172, %r5173, %r5174, %r5175};
	wmma.mma.sync.aligned.row.row.m16n16k16.f16.f16 {%r5180, %r5181, %r5182, %r5183}, {%r4996, %r4997, %r4998, %r4999, %r5000, %r5001, %r5002, %r5003}, {%r5052, %r5053, %r5054, %r5055, %r5056, %r5057, %r5058, %r5059}, {%r4928, %r4929, %r4930, %r4931};
	wmma.mma.sync.aligned.row.row.m16n16k16.f16.f16 {%r5184, %r5185, %r5186, %r5187}, {%r5028, %r5029, %r5030, %r5031, %r5032, %r5033, %r5034, %r5035}, {%r5084, %r5085, %r5086, %r5087, %r5088, %r5089, %r5090, %r5091}, {%r5180, %r5181, %r5182, %r5183};
	wmma.mma.sync.aligned.row.row.m16n16k16.f16.f16 {%r5188, %r5189, %r5190, %r5191}, {%r4996, %r4997, %r4998, %r4999, %r5000, %r5001, %r5002, %r5003}, {%r5060, %r5061, %r5062, %r5063, %r5064, %r5065, %r5066, %r5067}, {%r4936, %r4937, %r4938, %r4939};
	wmma.mma.sync.aligned.row.row.m16n16k16.f16.f16 {%r5192, %r5193, %r5194, %r5195}, {%r5028, %r5029, %r5030, %r5031, %r5032, %r5033, %r5034, %r5035}, {%r5092, %r5093, %r5094, %r5095, %r5096, %r5097, %r5098, %r5099}, {%r5188, %r5189, %r5190, %r5191};
	wmma.mma.sync.aligned.row.row.m16n16k16.f16.f16 {%r5196, %r5197, %r5198, %r5199}, {%r4996, %r4997, %r4998, %r4999, %r5000, %r5001, %r5002, %r5003}, {%r5068, %r5069, %r5070, %r5071, %r5072, %r5073, %r5074, %r5075}, {%r4944, %r4945, %r4946, %r4947};
	wmma.mma.sync.aligned.row.row.m16n16k16.f16.f16 {%r5200, %r5201, %r5202, %r5203}, {%r5028, %r5029, %r5030, %r5031, %r5032, %r5033, %r5034, %r5035}, {%r5100, %r5101, %r5102, %r5103, %r5104, %r5105, %r5106, %r5107}, {%r5196, %r5197, %r5198, %r5199};
	wmma.mma.sync.aligned.row.row.m16n16k16.f16.f16 {%r5204, %r5205, %r5206, %r5207}, {%r5004, %r5005, %r5006, %r5007, %r5008, %r5009, %r5010, %r5011}, {%r5044, %r5045, %r5046, %r5047, %r5048, %r5049, %r5050, %r5051}, {%r4952, %r4953, %r4954, %r4955};
	wmma.mma.sync.aligned.row.row.m16n16k16.f16.f16 {%r5208, %r5209, %r5210, %r5211}, {%r5036, %r5037, %r5038, %r5039, %r5040, %r5041, %r5042, %r5043}, {%r5076, %r5077, %r5078, %r5079, %r5080, %r5081, %r5082, %r5083}, {%r5204, %r5205, %r5206, %r5207};
	wmma.mma.sync.aligned.row.row.m16n16k16.f16.f16 {%r5212, %r5213, %r5214, %r5215}, {%r5004, %r5005, %r5006, %r5007, %r5008, %r5009, %r5010, %r5011}, {%r5052, %r5053, %r5054, %r5055, %r5056, %r5057, %r5058, %r5059}, {%r4960, %r4961, %r4962, %r4963};
	wmma.mma.sync.aligned.row.row.m16n16k16.f16.f16 {%r5216, %r5217, %r5218, %r5219}, {%r5036, %r5037, %r5038, %r5039, %r5040, %r5041, %r5042, %r5043}, {%r5084, %r5085, %r5086, %r5087, %r5088, %r5089, %r5090, %r5091}, {%r5212, %r5213, %r5214, %r5215};
	wmma.mma.sync.aligned.row.row.m16n16k16.f16.f16 {%r5220, %r5221, %r5222, %r5223}, {%r5004, %r5005, %r5006, %r5007, %r5008, %r5009, %r5010, %r5011}, {%r5060, %r5061, %r5062, %r5063, %r5064, %r5065, %r5066, %r5067}, {%r4968, %r4969, %r4970, %r4971};
	wmma.mma.sync.aligned.row.row.m16n16k16.f16.f16 {%r5224, %r5225, %r5226, %r5227}, {%r5036, %r5037, %r5038, %r5039, %r5040, %r5041, %r5042, %r5043}, {%r5092, %r5093, %r5094, %r5095, %r5096, %r5097, %r5098, %r5099}, {%r5220, %r5221, %r5222, %r5223};
	wmma.mma.sync.aligned.row.row.m16n16k16.f16.f16 {%r5228, %r5229, %r5230, %r5231}, {%r5004, %r5005, %r5006, %r5007, %r5008, %r5009, %r5010, %r5011}, {%r5068, %r5069, %r5070, %r5071, %r5072, %r5073, %r5074, %r5075}, {%r4976, %r4977, %r4978, %r4979};
	wmma.mma.sync.aligned.row.row.m16n16k16.f16.f16 {%r5232, %r5233, %r5234, %r5235}, {%r5036, %r5037, %r5038, %r5039, %r5040, %r5041, %r5042, %r5043}, {%r5100, %r5101, %r5102, %r5103, %r5104, %r5105, %r5106, %r5107}, {%r5228, %r5229, %r5230, %r5231};
	// begin inline asm
	cp.async.commit_group;

	// end inline asm
	// begin inline asm
	cp.async.wait_group 0;

	// end inline asm
	bar.sync 	0;
	add.s64 	%rd129, %rd288, 128;
	// begin inline asm
	cp.async.ca.shared.global [%r550], [%rd129], 16;

	// end inline asm
	add.s64 	%rd130, %rd220, 1152;
	// begin inline asm
	cp.async.ca.shared.global [%r8], [%rd130], 16;

	// end inline asm
	mul.wide.s32 	%rd238, %r9555, 2;
	add.s64 	%rd131, %rd14, %rd238;
	// begin inline asm
	cp.async.ca.shared.global [%r10], [%rd131], 16;

	// end inline asm
	add.s64 	%rd132, %rd131, %rd1;
	// begin inline asm
	cp.async.ca.shared.global [%r553], [%rd132], 16;

	// end inline asm
	add.s64 	%rd133, %rd132, %rd1;
	// begin inline asm
	cp.async.ca.shared.global [%r554], [%rd133], 16;

	// end inline asm
	add.s64 	%rd134, %rd133, %rd1;
	// begin inline asm
	cp.async.ca.shared.global [%r555], [%rd134], 16;

	// end inline asm
	wmma.load.a.sync.aligned.row.m16n16k16.shared.f16 	{%r5236, %r5237, %r5238, %r5239, %r5240, %r5241, %r5242, %r5243}, [%r1124], %r852;
	wmma.load.a.sync.aligned.row.m16n16k16.shared.f16 	{%r5244, %r5245, %r5246, %r5247, %r5248, %r5249, %r5250, %r5251}, [%r1133], %r852;
	wmma.load.a.sync.aligned.row.m16n16k16.shared.f16 	{%r5252, %r5253, %r5254, %r5255, %r5256, %r5257, %r5258, %r5259}, [%r1142], %r852;
	wmma.load.a.sync.aligned.row.m16n16k16.shared.f16 	{%r5260, %r5261, %r5262, %r5263, %r5264, %r5265, %r5266, %r5267}, [%r1151], %r852;
	wmma.load.a.sync.aligned.row.m16n16k16.shared.f16 	{%r5268, %r5269, %r5270, %r5271, %r5272, %r5273, %r5274, %r5275}, [%r1160], %r852;
	wmma.load.a.sync.aligned.row.m16n16k16.shared.f16 	{%r5276, %r5277, %r5278, %r5279, %r5280, %r5281, %r5282, %r5283}, [%r1169], %r852;
	wmma.load.a.sync.aligned.row.m16n16k16.shared.f16 	{%r5284, %r5285, %r5286, %r5287, %r5288, %r5289, %r5290, %r5291}, [%r1178], %r852;
	wmma.load.a.sync.aligned.row.m16n16k16.shared.f16 	{%r5292, %r5293, %r5294, %r5295, %r5296, %r5297, %r5298, %r5299}, [%r1187], %r852;
	wmma.load.b.sync.aligned.row.m16n16k16.shared.f16 	{%r5300, %r5301, %r5302, %r5303, %r5304, %r5305, %r5306, %r5307}, [%r1196], %r924;
	wmma.load.b.sync.aligned.row.m16n16k16.shared.f16 	{%r5308, %r5309, %r5310, %r5311, %r5312, %r5313, %r5314, %r5315}, [%r1205], %r924;
	wmma.load.b.sync.aligned.row.m16n16k16.shared.f16 	{%r5316, %r5317, %r5318, %r5319, %r5320, %r5321, %r5322, %r5323}, [%r1214], %r924;
	wmma.load.b.sync.aligned.row.m16n16k16.shared.f16 	{%r5324, %r5325, %r5326, %r5327, %r5328, %r5329, %r5330, %r5331}, [%r1223], %r924;
	wmma.load.b.sync.aligned.row.m16n16k16.shared.f16 	{%r5332, %r5333, %r5334, %r5335, %r5336, %r5337, %r5338, %r5339}, [%r1232], %r924;
	wmma.load.b.sync.aligned.row.m16n16k16.shared.f16 	{%r5340, %r5341, %r5342, %r5343, %r5344, %r5345, %r5346, %r5347}, [%r1241], %r924;
	wmma.load.b.sync.aligned.row.m16n16k16.shared.f16 	{%r5348, %r5349, %r5350, %r5351, %r5352, %r5353, %r5354, %r5355}, [%r1250], %r924;
	wmma.load.b.sync.aligned.row.m16n16k16.shared.f16 	{%r5356, %r5357, %r5358, %r5359, %r5360, %r5361, %r5362, %r5363}, [%r1259], %r924;
	wmma.mma.sync.aligned.row.row.m16n16k16.f16.f16 {%r5364, %r5365, %r5366, %r5367}, {%r5236, %r5237, %r5238, %r5239, %r5240, %r5241, %r5242, %r5243}, {%r5300, %r5301, %r5302, %r5303, %r5304, %r5305, %r5306, %r5307}, {%r5112, %r5113, %r5114, %r5115};
	wmma.mma.sync.aligned.row.row.m16n16k16.f16.f16 {%r5368, %r5369, %r5370, %r5371}, {%r5268, %r5269, %r5270, %r5271, %r5272, %r5273, %r5274, %r5275}, {%r5332, %r5333, %r5334, %r5335, %r5336, %r5337, %r5338, %r5339}, {%r5364, %r5365, %r5366, %r5367};
	wmma.mma.sync.aligned.row.row.m16n16k16.f16.f16 {%r5372, %r5373, %r5374, %r5375}, {%r5236, %r5237, %r5238, %r5239, %r5240, %r5241, %r5242, %r5243}, {%r5308, %r5309, %r5310, %r5311, %r5312, %r5313, %r5314, %r5315}, {%r5120, %r5121, %r5122, %r5123};
	wmma.mma.sync.aligned.row.row.m16n16k16.f16.f16 {%r5376, %r5377, %r5378, %r5379}, {%r5268, %r5269, %r5270, %r5271, %r5272, %r5273, %r5274, %r5275}, {%r5340, %r5341, %r5342, %r5343, %r5344, %r5345, %r5346, %r5347}, {%r5372, %r5373, %r5374, %r5375};
	wmma.mma.sync.aligned.row.row.m16n16k16.f16.f16 {%r5380, %r5381, %r5382, %r5383}, {%r5236, %r5237, %r5238, %r5239, %r5240, %r5241, %r5242, %r5243}, {%r5316, %r5317, %r5318, %r5319, %r5320, %r5321, %r5322, %r5323}, {%r5128, %r5129, %r5130, %r5131};
	wmma.mma.sync.aligned.row.row.m16n16k16.f16.f16 {%r5384, %r5385, %r5386, %r5387}, {%r5268, %r5269, %r5270, %r5271, %r5272, %r5273, %r5274, %r5275}, {%r5348, %r5349, %r5350, %r5351, %r5352, %r5353, %r5354, %r5355}, {%r5380, %r5381, %r5382, %r5383};
	wmma.mma.sync.aligned.row.row.m16n16k16.f16.f16 {%r5388, %r5389, %r5390, %r5391}, {%r5236, %r5237, %r5238, %r5239, %r5240, %r5241, %r5242, %r5243}, {%r5324, %r5325, %r5326, %r5327, %r5328, %r5329, %r5330, %r5331}, {%r5136, %r5137, %r5138, %r5139};
	wmma.mma.sync.aligned.row.row.m16n16k16.f16.f16 {%r5392, %r5393, %r5394, %r5395}, {%r5268, %r5269, %r5270, %r5271, %r5272, %r5273, %r5274, %r5275}, {%r5356, %r5357, %r5358, %r5359, %r5360, %r5361, %r5362, %r5363}, {%r5388, %r5389, %r5390, %r5391};
	wmma.mma.sync.aligned.row.row.m16n16k16.f16.f16 {%r5396, %r5397, %r5398, %r5399}, {%r5244, %r5245, %r5246, %r5247, %r5248, %r5249, %r5250, %r5251}, {%r5300, %r5301, %r5302, %r5303, %r5304, %r5305, %r5306, %r5307}, {%r5144, %r5145, %r5146, %r5147};
	wmma.mma.sync.aligned.row.row.m16n16k16.f16.f16 {%r5400, %r5401, %r5402, %r5403}, {%r5276, %r5277, %r5278, %r5279, %r5280, %r5281, %r5282, %r5283}, {%r5332, %r5333, %r5334, %r5335, %r5336, %r5337, %r5338, %r5339}, {%r5396, %r5397, %r5398, %r5399};
	wmma.mma.sync.aligned.row.row.m16n16k16.f16.f16 {%r5404, %r5405, %r5406, %r5407}, {%r5244, %r5245, %r5246, %r5247, %r5248, %r5249, %r5250, %r5251}, {%r5308, %r5309, %r5310, %r5311, %r5312, %r5313, %r5314, %r5315}, {%r5152, %r5153, %r5154, %r5155};
	wmma.mma.sync.aligned.row.row.m16n16k16.f16.f16 {%r5408, %r5409, %r5410, %r5411}, {%r5276, %r5277, %r5278, %r5279, %r5280, %r5281, %r5282, %r5283}, {%r5340, %r5341, %r5342, %r5343, %r5344, %r5345, %r5346, %r5347}, {%r5404, %r5405, %r5406, %r5407};
	wmma.mma.sync.aligned.row.row.m16n16k16.f16.f16 {%r5412, %r5413, %r5414, %r5415}, {%r5244, %r5245, %r5246, %r5247, %r5248, %r5249, %r5250, %r5251}, {%r5316, %r5317, %r5318, %r5319, %r5320, %r5321, %r5322, %r5323}, {%r5160, %r5161, %r5162, %r5163};
	wmma.mma.sync.aligned.row.row.m16n16k16.f16.f16 {%r5416, %r5417, %r5418, %r5419}, {%r5276, %r5277, %r5278, %r5279, %r5280, %r5281, %r5282, %r5283}, {%r5348, %r5349, %r5350, %r5351, %r5352, %r5353, %r5354, %r5355}, {%r5412, %r5413, %r5414, %r5415};
	wmma.mma.sync.aligned.row.row.m16n16k16.f16.f16 {%r5420, %r5421, %r5422, %r5423}, {%r5244, %r5245, %r5246, %r5247, %r5248, %r5249, %r5250, %r5251}, {%r5324, %r5325, %r5326, %r5327, %r5328, %r5329, %r5330, %r5331}, {%r5168, %r5169, %r5170, %r5171};
	wmma.mma.sync.aligned.row.row.m16n16k16.f16.f16 {%r5424, %r5425, %r5426, %r5427}, {%r5276, %r5277, %r5278, %r5279, %r5280, %r5281, %r5282, %r5283}, {%r5356, %r5357, %r5358, %r5359, %r5360, %r5361, %r5362, %r5363}, {%r5420, %r5421, %r5422, %r5423};
	wmma.mma.sync.aligned.row.row.m16n16k16.f16.f16 {%r5428, %r5429, %r5430, %r5431}, {%r5252, %r5253, %r5254, %r5255, %r5256, %r5257, %r5258, %r5259}, {%r5300, %r5301, %r5302, %r5303, %r5304, %r5305, %r5306, %r5307}, {%r5176, %r5177, %r5178, %r5179};
	wmma.mma.sync.aligned.row.row.m16n16k16.f16.f16 {%r5432, %r5433, %r5434, %r5435}, {%r5284, %r5285, %r5286, %r5287, %r5288, %r5289, %r5290, %r5291}, {%r5332, %r5333, %r5334, %r5335, %r5336, %r5337, %r5338, %r5339}, {%r5428, %r5429, %r5430, %r5431};
	wmma.mma.sync.aligned.row.row.m16n16k16.f16.f16 {%r5436, %r5437, %r5438, %r5439}, {%r5252, %r5253, %r5254, %r5255, %r5256, %r5257, %r5258, %r5259}, {%r5308, %r5309, %r5310, %r5311, %r5312, %r5313, %r5314, %r5315}, {%r5184, %r5185, %r5186, %r5187};
	wmma.mma.sync.aligned.row.row.m16n16k16.f16.f16 {%r5440, %r5441, %r5442, %r5443}, {%r5284, %r5285, %r5286, %r5287, %r5288, %r5289, %r5290, %r5291}, {%r5340, %r5341, %r5342, %r5343, %r5344, %r5345, %r5346, %r5347}, {%r5436, %r5437, %r5438, %r5439};
	wmma.mma.sync.aligned.row.row.m16n16k16.f16.f16 {%r5444, %r5445, %r5446, %r5447}, {%r5252, %r5253, %r5254, %r5255, %r5256, %r5257, %r5258, %r5259}, {%r5316, %r5317, %r5318, %r5319, %r5320, %r5321, %r5322, %r5323}, {%r5192, %r5193, %r5194, %r5195};
	wmma.mma.sync.aligned.row.row.m16n16k16.f16.f16 {%r5448, %r5449, %r5450, %r5451}, {%r5284, %r5285, %r5286, %r5287, %r5288, %r5289, %r5290, %r5291}, {%r5348, %r5349, %r5350, %r5351, %r5352, %r5353, %r5354, %r5355}, {%r5444, %r5445, %r5446, %r5447};
	wmma.mma.sync.aligned.row.row.m16n16k16.f16.f16 {%r5452, %r5453, %r5454, %r5455}, {%r5252, %r5253, %r5254, %r5255, %r5256, %r5257, %r5258, %r5259}, {%r5324, %r5325, %r5326, %r5327, %r5328, %r5329, %r5330, %r5331}, {%r5200, %r5201, %r5202, %r5203};
	wmma.mma.sync.aligned.row.row.m16n16k16.f16.f16 {%r5456, %r5457, %r5458, %r5459}, {%r5284, %r5285, %r5286, %r5287, %r5288, %r5289, %r5290, %r5291}, {%r5356, %r5357, %r5358, %r5359, %r5360, %r5361, %r5362, %r5363}, {%r5452, %r5453, %r5454, %r5455};
	wmma.mma.sync.aligned.row.row.m16n16k16.f16.f16 {%r5460, %r5461, %r5462, %r5463}, {%r5260, %r5261, %r5262, %r5263, %r5264, %r5265, %r5266, %r5267}, {%r5300, %r5301, %r5302, %r5303, %r5304, %r5305, %r5306, %r5307}, {%r5208, %r5209, %r5210, %r5211};
	wmma.mma.sync.aligned.row.row.m16n16k16.f16.f16 {%r5464, %r5465, %r5466, %r5467}, {%r5292, %r5293, %r5294, %r5295, %r5296, %r5297, %r5298, %r5299}, {%r5332, %r5333, %r5334, %r5335, %r5336, %r5337, %r5338, %r5339}, {%r5460, %r5461, %r5462, %r5463};
	wmma.mma.sync.aligned.row.row.m16n16k16.f16.f16 {%r5468, %r5469, %r5470, %r5471}, {%r5260, %r5261, %r5262, %r5263, %r5264, %r5265, %r5266, %r5267}, {%r5308, %r5309, %r5310, %r5311, %r5312, %r5313, %r5314, %r5315}, {%r5216, %r5217, %r5218, %r5219};
	wmma.mma.sync.aligned.row.row.m16n16k16.f16.f16 {%r5472, %r5473, %r5474, %r5475}, {%r5292, %r5293, %r5294, %r5295, %r5296, %r5297, %r5298, %r5299}, {%r5340, %r5341, %r5342, %r5343, %r5344, %r5345, %r5346, %r5347}, {%r5468, %r5469, %r5470, %r5471};
	wmma.mma.sync.aligned.row.row.m16n16k16.f16.f16 {%r5476, %r5477, %r5478, %r5479}, {%r5260, %r5261, %r5262, %r5263, %r5264, %r5265, %r5266, %r5267}, {%r5316, %r5317, %r5318, %r5319, %r5320, %r5321, %r5322, %r5323}, {%r5224, %r5225, %r5226, %r5227};
	wmma.mma.sync.aligned.row.row.m16n16k16.f16.f16 {%r5480, %r5481, %r5482, %r5483}, {%r5292, %r5293, %r5294, %r5295, %r5296, %r5297, %r5298, %r5299}, {%r5348, %r5349, %r5350, %r5351, %r5352, %r5353, %r5354, %r5355}, {%r5476, %r5477, %r5478, %r5479};
	wmma.mma.sync.aligned.row.row.m16n16k16.f16.f16 {%r5484, %r5485, %r5486, %r5487}, {%r5260, %r5261, %r5262, %r5263, %r5264, %r5265, %r5266, %r5267}, {%r5324, %r5325, %r5326, %r5327, %r5328, %r5329, %r5330, %r5331}, {%r5232, %r5233, %r5234, %r5235};
	wmma.mma.sync.aligned.row.row.m16n16k16.f16.f16 {%r5488, %r5489, %r5490, %r5491}, {%r5292, %r5293, %r5294, %r5295, %r5296, %r5297, %r5298, %r5299}, {%r5356, %r5357, %r5358, %r5359, %r5360, %r5361, %r5362, %r5363}, {%r5484, %r5485, %r5486, %r5487};
	// begin inline asm
	cp.async.commit_group;

	// end inline asm
	// begin inline asm
	cp.async.wait_group 0;

	// end inline asm
	bar.sync 	0;
	add.s64 	%rd135, %rd288, 192;
	// begin inline asm
	cp.async.ca.shared.global [%r645], [%rd135], 16;

	// end inline asm
	add.s64 	%rd136, %rd220, 1216;
	// begin inline asm
	cp.async.ca.shared.global [%r646], [%rd136], 16;

	// end inline asm
	mul.wide.s32 	%rd239, %r9556, 2;
	add.s64 	%rd137, %rd14, %rd239;
	// begin inline asm
	cp.async.ca.shared.global [%r827], [%rd137], 16;

	// end inline asm
	add.s64 	%rd138, %rd137, %rd1;
	// begin inline asm
	cp.async.ca.shared.global [%r828], [%rd138], 16;

	// end inline asm
	add.s64 	%rd139, %rd138, %rd1;
	// begin inline asm
	cp.async.ca.shared.global [%r25], [%rd139], 16;

	// end inline asm
	add.s64 	%rd140, %rd139, %rd1;
	// begin inline asm
	cp.async.ca.shared.global [%r26], [%rd140], 16;

	// end inline asm
	wmma.load.a.sync.aligned.row.m16n16k16.shared.f16 	{%r5492, %r5493, %r5494, %r5495, %r5496, %r5497, %r5498, %r5499}, [%r27], %r852;
	wmma.load.a.sync.aligned.row.m16n16k16.shared.f16 	{%r5500, %r5501, %r5502, %r5503, %r5504, %r5505, %r5506, %r5507}, [%r861], %r852;
	wmma.load.a.sync.aligned.row.m16n16k16.shared.f16 	{%r5508, %r5509, %r5510, %r5511, %r5512, %r5513, %r5514, %r5515}, [%r870], %r852;
	wmma.load.a.sync.aligned.row.m16n16k16.shared.f16 	{%r5516, %r5517, %r5518, %r5519, %r5520, %r5521, %r5522, %r5523}, [%r879], %r852;
	wmma.load.a.sync.aligned.row.m16n16k16.shared.f16 	{%r5524, %r5525, %r5526, %r5527, %r5528, %r5529, %r5530, %r5531}, [%r888], %r852;
	wmma.load.a.sync.aligned.row.m16n16k16.shared.f16 	{%r5532, %r5533, %r5534, %r5535, %r5536, %r5537, %r5538, %r5539}, [%r897], %r852;
	wmma.load.a.sync.aligned.row.m16n16k16.shared.f16 	{%r5540, %r5541, %r5542, %r5543, %r5544, %r5545, %r5546, %r5547}, [%r906], %r852;
	wmma.load.a.sync.aligned.row.m16n16k16.shared.f16 	{%r5548, %r5549, %r5550, %r5551, %r5552, %r5553, %r5554, %r5555}, [%r915], %r852;
	wmma.load.b.sync.aligned.row.m16n16k16.shared.f16 	{%r5556, %r5557, %r5558, %r5559, %r5560, %r5561, %r5562, %r5563}, [%r28], %r924;
	wmma.load.b.sync.aligned.row.m16n16k16.shared.f16 	{%r5564, %r5565, %r5566, %r5567, %r5568, %r5569, %r5570, %r5571}, [%r933], %r924;
	wmma.load.b.sync.aligned.row.m16n16k16.shared.f16 	{%r5572, %r5573, %r5574, %r5575, %r5576, %r5577, %r5578, %r5579}, [%r942], %r924;
	wmma.load.b.sync.aligned.row.m16n16k16.shared.f16 	{%r5580, %r5581, %r5582, %r5583, %r5584, %r5585, %r5586, %r5587}, [%r951], %r924;
	wmma.load.b.sync.aligned.row.m16n16k16.shared.f16 	{%r5588, %r5589, %r5590, %r5591, %r5592, %r5593, %r5594, %r5595}, [%r960], %r924;
	wmma.load.b.sync.aligned.row.m16n16k16.shared.f16 	{%r5596, %r5597, %r5598, %r5599, %r5600, %r5601, %r5602, %r5603}, [%r969], %r924;
	wmma.load.b.sync.aligned.row.m16n16k16.shared.f16 	{%r5604, %r5605, %r5606, %r5607, %r5608, %r5609, %r5610, %r5611}, [%r978], %r924;
	wmma.load.b.sync.aligned.row.m16n16k16.shared.f16 	{%r5612, %r5613, %r5614, %r5615, %r5616, %r5617, %r5618, %r5619}, [%r987], %r924;
	wmma.mma.sync.aligned.row.row.m16n16k16.f16.f16 {%r5620, %r5621, %r5622, %r5623}, {%r5492, %r5493, %r5494, %r5495, %r5496, %r5497, %r5498, %r5499}, {%r5556, %r5557, %r5558, %r5559, %r5560, %r5561, %r5562, %r5563}, {%r5368, %r5369, %r5370, %r5371};
	wmma.mma.sync.aligned.row.row.m16n16k16.f16.f16 {%r5624, %r5625, %r5626, %r5627}, {%r5524, %r5525, %r5526, %r5527, %r5528, %r5529, %r5530, %r5531}, {%r5588, %r5589, %r5590, %r5591, %r5592, %r5593, %r5594, %r5595}, {%r5620, %r5621, %r5622, %r5623};
	wmma.mma.sync.aligned.row.row.m16n16k16.f16.f16 {%r5628, %r5629, %r5630, %r5631}, {%r5492, %r5493, %r5494, %r5495, %r5496, %r5497, %r5498, %r5499}, {%r5564, %r5565, %r5566, %r5567, %r5568, %r5569, %r5570, %r5571}, {%r5376, %r5377, %r5378, %r5379};
	wmma.mma.sync.aligned.row.row.m16n16k16.f16.f16 {%r5632, %r5633, %r5634, %r5635}, {%r5524, %r5525, %r5526, %r5527, %r5528, %r5529, %r5530, %r5531}, {%r5596, %r5597, %r5598, %r5599, %r5600, %r5601, %r5602, %r5603}, {%r5628, %r5629, %r5630, %r5631};
	wmma.mma.sync.aligned.row.row.m16n16k16.f16.f16 {%r5636, %r5637, %r5638, %r5639}, {%r5492, %r5493, %r5494, %r5495, %r5496, %r5497, %r5498, %r5499}, {%r5572, %r5573, %r5574, %r5575, %r5576, %r5577, %r5578, %r5579}, {%r5384, %r5385, %r5386, %r5387};
	wmma.mma.sync.aligned.row.row.m16n16k16.f16.f16 {%r5640, %r5641, %r5642, %r5643}, {%r5524, %r5525, %r5526, %r5527, %r5528, %r5529, %r5530, %r5531}, {%r5604, %r5605, %r5606, %r5607, %r5608, %r5609, %r5610, %r5611}, {%r5636, %r5637, %r5638, %r5639};
	wmma.mma.sync.aligned.row.row.m16n16k16.f16.f16 {%r5644, %r5645, %r5646, %r5647}, {%r5492, %r5493, %r5494, %r5495, %r5496, %r5497, %r5498, %r5499}, {%r5580, %r5581, %r5582, %r5583, %r5584, %r5585, %r5586, %r5587}, {%r5392, %r5393, %r5394, %r5395};
	wmma.mma.sync.aligned.row.row.m16n16k16.f16.f16 {%r5648, %r5649, %r5650, %r5651}, {%r5524, %r5525, %r5526, %r5527, %r5528, %r5529, %r5530, %r5531}, {%r5612, %r5613, %r5614, %r5615, %r5616, %r5617, %r5618, %r5619}, {%r5644, %r5645, %r5646, %r5647};
	wmma.mma.sync.aligned.row.row.m16n16k16.f16.f16 {%r5652, %r5653, %r5654, %r5655}, {%r5500, %r5501, %r5502, %r5503, %r5504, %r5505, %r5506, %r5507}, {%r5556, %r5557, %r5558, %r5559, %r5560, %r5561, %r5562, %r5563}, {%r5400, %r5401, %r5402, %r5403};
	wmma.mma.sync.aligned.row.row.m16n16k16.f16.f16 {%r5656, %r5657, %r5658, %r5659}, {%r5532, %r5533, %r5534, %r5535, %r5536, %r5537, %r5538, %r5539}, {%r5588, %r5589, %r5590, %r5591, %r5592, %r5593, %r5594, %r5595}, {%r5652, %r5653, %r5654, %r5655};
	wmma.mma.sync.aligned.row.row.m16n16k16.f16.f16 {%r5660, %r5661, %r5662, %r5663}, {%r5500, %r5501, %r5502, %r5503, %r5504, %r5505, %r5506, %r5507}, {%r5564, %r5565, %r5566, %r5567, %r5568, %r5569, %r5570, %r5571}, {%r5408, %r5409, %r5410, %r5411};
	wmma.mma.sync.aligned.row.row.m16n16k16.f16.f16 {%r5664, %r5665, %r5666, %r5667}, {%r5532, %r5533, %r5534, %r5535, %r5536, %r5537, %r5538, %r5539}, {%r5596, %r5597, %r5598, %r5599, %r5600, %r5601, %r5602, %r5603}, {%r5660, %r5661, %r5662, %r5663};
	wmma.mma.sync.aligned.row.row.m16n16k16.f16.f16 {%r5668, %r5669, %r5670, %r5671}, {%r5500, %r5501, %r5502, %r5503, %r5504, %r5505, %r5506, %r5507}, {%r5572, %r5573, %r5574, %r5575, %r5576, %r5577, %r5578, %r5579}, {%r5416, %r5417, %r5418, %r5419};
	wmma.mma.sync.aligned.row.row.m16n16k16.f16.f16 {%r5672, %r5673, %r5674, %r5675}, {%r5532, %r5533, %r5534, %r5535, %r5536, %r5537, %r5538, %r5539}, {%r5604, %r5605, %r5606, %r5607, %r5608, %r5609, %r5610, %r5611}, {%r5668, %r5669, %r5670, %r5671};
	wmma.mma.sync.aligned.row.row.m16n16k16.f16.f16 {%r5676, %r5677, %r5678, %r5679}, {%r5500, %r5501, %r5502, %r5503, %r5504, %r5505, %r5506, %r5507}, {%r5580, %r5581, %r5582, %r5583, %r5584, %r5585, %r5586, %r5587}, {%r5424, %r5425, %r5426, %r5427};
	wmma.mma.sync.aligned.row.row.m16n16k16.f16.f16 {%r5680, %r5681, %r5682, %r5683}, {%r5532, %r5533, %r5534, %r5535, %r5536, %r5537, %r5538, %r5539}, {%r5612, %r5613, %r5614, %r5615, %r5616, %r5617, %r5618, %r5619}, {%r5676, %r5677, %r5678, %r5679};
	wmma.mma.sync.aligned.row.row.m16n16k16.f16.f16 {%r5684, %r5685, %r5686, %r5687}, {%r5508, %r5509, %r5510, %r5511, %r5512, %r5513, %r5514, %r5515}, {%r5556, %r5557, %r5558, %r5559, %r5560, %r5561, %r5562, %r5563}, {%r5432, %r5433, %r5434, %r5435};
	wmma.mma.sync.aligned.row.row.m16n16k16.f16.f16 {%r5688, %r5689, %r5690, %r5691}, {%r5540, %r5541, %r5542, %r5543, %r5544, %r5545, %r5546, %r5547}, {%r5588, %r5589, %r5590, %r5591, %r5592, %r5593, %r5594, %r5595}, {%r5684, %r5685, %r5686, %r5687};
	wmma.mma.sync.aligned.row.row.m16n16k16.f16.f16 {%r5692, %r5693, %r5694, %r5695}, {%r5508, %r5509, %r5510, %r5511, %r5512, %r5513, %r5514, %r5515}, {%r5564, %r5565, %r5566, %r5567, %r5568, %r5569, %r5570, %r5571}, {%r5440, %r5441, %r5442, %r5443};
	wmma.mma.sync.aligned.row.row.m16n16k16.f16.f16 {%r5696, %r5697, %r5698, %r5699}, {%r5540, %r5541, %r5542, %r5543, %r5544, %r5545, %r5546, %r5547}, {%r5596, %r5597, %r5598, %r5599, %r5600, %r5601, %r5602, %r5603}, {%r5692, %r5693, %r5694, %r5695};
	wmma.mma.sync.aligned.row.row.m16n16k16.f16.f16 {%r5700, %r5701, %r5702, %r5703}, {%r5508, %r5509, %r5510, %r5511, %r5512, %r5513, %r5514, %r5515}, {%r5572, %r5573, %r5574, %r5575, %r5576, %r5577, %r5578, %r5579}, {%r5448, %r5449, %r5450, %r5451};
	wmma.mma.sync.aligned.row.row.m16n16k16.f16.f16 {%r5704, %r5705, %r5706, %r5707}, {%r5540, %r5541, %r5542, %r5543, %r5544, %r5545, %r5546, %r5547}, {%r5604, %r5605, %r5606, %r5607, %r5608, %r5609, %r5610, %r5611}, {%r5700, %r5701, %r5702, %r5703};
	wmma.mma.sync.aligned.row.row.m16n16k16.f16.f16 {%r5708, %r5709, %r5710, %r5711}, {%r5508, %r5509, %r5510, %r5511, %r5512, %r5513, %r5514, %r5515}, {%r5580, %r5581, %r5582, %r5583, %r5584, %r5585, %r5586, %r5587}, {%r5456, %r5457, %r5458, %r5459};
	wmma.mma.sync.aligned.row.row.m16n16k16.f16.f16 {%r5712, %r5713, %r5714, %r5715}, {%r5540, %r5541, %r5542, %r5543, %r5544, %r5545, %r5546, %r5547}, {%r5612, %r5613, %r5614, %r5615, %r5616, %r5617, %r5618, %r5619}, {%r5708, %r5709, %r5710, %r5711};
	wmma.mma.sync.aligned.row.row.m16n16k16.f16.f16 {%r5716, %r5717, %r5718, %r5719}, {%r5516, %r5517, %r5518, %r5519, %r5520, %r5521, %r5522, %r5523}, {%r5556, %r5557, %r5558, %r5559, %r5560, %r5561, %r5562, %r5563}, {%r5464, %r5465, %r5466, %r5467};
	wmma.mma.sync.aligned.row.row.m16n16k16.f16.f16 {%r5720, %r5721, %r5722, %r5723}, {%r5548, %r5549, %r5550, %r5551, %r5552, %r5553, %r5554, %r5555}, {%r5588, %r5589, %r5590, %r5591, %r5592, %r5593, %r5594, %r5595}, {%r5716, %r5717, %r5718, %r5719};
	wmma.mma.sync.aligned.row.row.m16n16k16.f16.f16 {%r5724, %r5725, %r5726, %r5727}, {%r5516, %r5517, %r5518, %r5519, %r5520, %r5521, %r5522, %r5523}, {%r5564, %r5565, %r5566, %r5567, %r5568, %r5569, %r5570, %r5571}, {%r5472, %r5473, %r5474, %r5475};
	wmma.mma.sync.aligned.row.row.m16n16k16.f16.f16 {%r5728, %r5729, %r5730, %r5731}, {%r5548, %r5549, %r5550, %r5551, %r5552, %r5553, %r5554, %r5555}, {%r5596, %r5597, %r5598, %r5599, %r5600, %r5601, %r5602, %r5603}, {%r5724, %r5725, %r5726, %r5727};
	wmma.mma.sync.aligned.row.row.m16n16k16.f16.f16 {%r5732, %r5733, %r5734, %r5735}, {%r5516, %r5517, %r5518, %r5519, %r5520, %r5521, %r5522, %r5523}, {%r5572, %r5573, %r5574, %r5575, %r5576, %r5577, %r5578, %r5579}, {%r5480, %r5481, %r5482, %r5483};
	wmma.mma.sync.aligned.row.row.m16n16k16.f16.f16 {%r5736, %r5737, %r5738, %r5739}, {%r5548, %r5549, %r5550, %r5551, %r5552, %r5553, %r5554, %r5555}, {%r5604, %r5605, %r5606, %r5607, %r5608, %r5609, %r5610, %r5611}, {%r5732, %r5733, %r5734, %r5735};
	wmma.mma.sync.aligned.row.row.m16n16k16.f16.f16 {%r5740, %r5741, %r5742, %r5743}, {%r5516, %r5517, %r5518, %r5519, %r5520, %r5521, %r5522, %r5523}, {%r5580, %r5581, %r5582, %r5583, %r5584, %r5585, %r5586, %r5587}, {%r5488, %r5489, %r5490, %r5491};
	wmma.mma.sync.aligned.row.row.m16n16k16.f16.f16 {%r5744, %r5745, %r5746, %r5747}, {%r5548, %r5549, %r5550, %r5551, %r5552, %r5553, %r5554, %r5555}, {%r5612, %r5613, %r5614, %r5615, %r5616, %r5617, %r5618, %r5619}, {%r5740, %r5741, %r5742, %r5743};
	// begin inline asm
	cp.async.commit_group;

	// end inline asm
	// begin inline asm
	cp.async.wait_group 0;

	// end inline asm
	bar.sync 	0;
	add.s64 	%rd141, %rd288, 256;
	// begin inline asm
	cp.async.ca.shared.global [%r550], [%rd141], 16;

	// end inline asm
	add.s64 	%rd142, %rd220, 1280;
	// begin inline asm
	cp.async.ca.shared.global [%r8], [%rd142], 16;

	// end inline asm
	mul.wide.s32 	%rd240, %r9557, 2;
	add.s64 	%rd143, %rd14, %rd240;
	// begin inline asm
	cp.async.ca.shared.global [%r10], [%rd143], 16;

	// end inline asm
	add.s64 	%rd144, %rd143, %rd1;
	// begin inline asm
	cp.async.ca.shared.global [%r553], [%rd144], 16;

	// end inline asm
	add.s64 	%rd145, %rd144, %rd1;
	// begin inline asm
	cp.async.ca.shared.global [%r554], [%rd145], 16;

	// end inline asm
	add.s64 	%rd146, %rd145, %rd1;
	// begin inline asm
	cp.async.ca.shared.global [%r555], [%rd146], 16;

	// end inline asm
	wmma.load.a.sync.aligned.row.m16n16k16.shared.f16 	{%r5748, %r5749, %r5750, %r5751, %r5752, %r5753, %r5754, %r5755}, [%r1124], %r852;
	wmma.load.a.sync.aligned.row.m16n16k16.shared.f16 	{%r5756, %r5757, %r5758, %r5759, %r5760, %r5761, %r5762, %r5763}, [%r1133], %r852;
	wmma.load.a.sync.aligned.row.m16n16k16.shared.f16 	{%r5764, %r5765, %r5766, %r5767, %r5768, %r5769, %r5770, %r5771}, [%r1142], %r852;
	wmma.load.a.sync.aligned.row.m16n16k16.shared.f16 	{%r5772, %r5773, %r5774, %r5775, %r5776, %r5777, %r5778, %r5779}, [%r1151], %r852;
	wmma.load.a.sync.aligned.row.m16n16k16.shared.f16 	{%r5780, %r5781, %r5782, %r5783, %r5784, %r5785, %r5786, %r5787}, [%r1160], %r852;
	wmma.load.a.sync.aligned.row.m16n16k16.shared.f16 	{%r5788, %r5789, %r5790, %r5791, %r5792, %r5793, %r5794, %r5795}, [%r1169], %r852;
	wmma.load.a.sync.aligned.row.m16n16k16.shared.f16 	{%r5796, %r5797, %r5798, %r5799, %r5800, %r5801, %r5802, %r5803}, [%r1178], %r852;
	wmma.load.a.sync.aligned.row.m16n16k16.shared.f16 	{%r5804, %r5805, %r5806, %r5807, %r5808, %r5809, %r5810, %r5811}, [%r1187], %r852;
	wmma.load.b.sync.aligned.row.m16n16k16.shared.f16 	{%r5812, %r5813, %r5814, %r5815, %r5816, %r5817, %r5818, %r5819}, [%r1196], %r924;
	wmma.load.b.sync.aligned.row.m16n16k16.shared.f16 	{%r5820, %r5821, %r5822, %r5823, %r5824, %r5825, %r5826, %r5827}, [%r1205], %r924;
	wmma.load.b.sync.aligned.row.m16n16k16.shared.f16 	{%r5828, %r5829, %r5830, %r5831, %r5832, %r5833, %r5834, %r5835}, [%r1214], %r924;
	wmma.load.b.sync.aligned.row.m16n16k16.shared.f16 	{%r5836, %r5837, %r5838, %r5839, %r5840, %r5841, %r5842, %r5843}, [%r1223], %r924;
	wmma.load.b.sync.aligned.row.m16n16k16.shared.f16 	{%r5844, %r5845, %r5846, %r5847, %r5848, %r5849, %r5850, %r5851}, [%r1232], %r924;
	wmma.load.b.sync.aligned.row.m16n16k16.shared.f16 	{%r5852, %r5853, %r5854, %r5855, %r5856, %r5857, %r5858, %r5859}, [%r1241], %r924;
	wmma.load.b.sync.aligned.row.m16n16k16.shared.f16 	{%r5860, %r5861, %r5862, %r5863, %r5864, %r5865, %r5866, %r5867}, [%r1250], %r924;
	wmma.load.b.sync.aligned.row.m16n16k16.shared.f16 	{%r5868, %r5869, %r5870, %r5871, %r5872, %r5873, %r5874, %r5875}, [%r1259], %r924;
	wmma.mma.sync.aligned.row.row.m16n16k16.f16.f16 {%r5876, %r5877, %r5878, %r5879}, {%r5748, %r5749, %r5750, %r5751, %r5752, %r5753, %r5754, %r5755}, {%r5812, %r5813, %r5814, %r5815, %r5816, %r5817, %r5818, %r5819}, {%r5624, %r5625, %r5626, %r5627};
	wmma.mma.sync.aligned.row.row.m16n16k16.f16.f16 {%r5880, %r5881, %r5882, %r5883}, {%r5780, %r5781, %r5782, %r5783, %r5784, %r5785, %r5786, %r5787}, {%r5844, %r5845, %r5846, %r5847, %r5848, %r5849, %r5850, %r5851}, {%r5876, %r5877, %r5878, %r5879};
	wmma.mma.sync.aligned.row.row.m16n16k16.f16.f16 {%r5884, %r5885, %r5886, %r5887}, {%r5748, %r5749, %r5750, %r5751, %r5752, %r5753, %r5754, %r5755}, {%r5820, %r5821, %r5822, %r5823, %r5824, %r5825, %r5826, %r5827}, {%r5632, %r5633, %r5634, %r5635};
	wmma.mma.sync.aligned.row.row.m16n16k16.f16.f16 {%r5888, %r5889, %r5890, %r5891}, {%r5780, %r5781, %r5782, %r5783, %r5784, %r5785, %r5786, %r5787}, {%r5852, %r5853, %r5854, %r5855, %r5856, %r5857, %r5858, %r5859}, {%r5884, %r5885, %r5886, %r5887};
	wmma.mma.sync.aligned.row.row.m16n16k16.f16.f16 {%r5892, %r5893, %r5894, %r5895}, {%r5748, %r5749, %r5750, %r5751, %r5752, %r5753, %r5754, %r5755}, {%r5828, %r5829, %r5830, %r5831, %r5832, %r5833, %r5834, %r5835}, {%r5640, %r5641, %r5642, %r5643};
	wmma.mma.sync.aligned.row.row.m16n16k16.f16.f16 {%r5896, %r5897, %r5898, %r5899}, {%r5780, %r5781, %r5782, %r5783, %r5784, %r5785, %r5786, %r5787}, {%r5860, %r5861, %r5862, %r5863, %r5864, %r5865, %r5866, %r5867}, {%r5892, %r5893, %r5894, %r5895};
	wmma.mma.sync.aligned.row.row.m16n16k16.f16.f16 {%r5900, %r5901, %r5902, %r5903}, {%r5748, %r5749, %r5750, %r5751, %r5752, %r5753, %r5754, %r5755}, {%r5836, %r5837, %r5838, %r5839, %r5840, %r5841, %r5842, %r5843}, {%r5648, %r5649, %r5650, %r5651};
	wmma.mma.sync.aligned.row.row.m16n16k16.f16.f16 {%r5904, %r5905, %r5906, %r5907}, {%r5780, %r5781, %r5782, %r5783, %r5784, %r5785, %r5786, %r5787}, {%r5868, %r5869, %r5870, %r5871, %r5872, %r5873, %r5874, %r5875}, {%r5900, %r5901, %r5902, %r5903};
	wmma.mma.sync.aligned.row.row.m16n16k16.f16.f16 {%r5908, %r5909, %r5910, %r5911}, {%r5756, %r5757, %r5758, %r5759, %r5760, %r5761, %r5762, %r5763}, {%r5812, %r5813, %r5814, %r5815, %r5816, %r5817, %r5818, %r5819}, {%r5656, %r5657, %r5658, %r5659};
	wmma.mma.sync.aligned.row.row.m16n16k16.f16.f16 {%r5912, %r5913, %r5914, %r5915}, {%r5788, %r5789, %r5790, %r5791, %r5792, %r5793, %r5794, %r5795}, {%r5844, %r5845, %r5846, %r5847, %r5848, %r5849, %r5850, %r5851}, {%r5908, %r5909, %r5910, %r5911};
	wmma.mma.sync.aligned.row.row.m16n16k16.f16.f16 {%r5916, %r5917, %r5918, %r5919}, {%r5756, %r5757, %r5758, %r5759, %r5760, %r5761, %r5762, %r5763}, {%r5820, %r5821, %r5822, %r5823, %r5824, %r5825, %r5826, %r5827}, {%r5664, %r5665, %r5666, %r5667};
	wmma.mma.sync.aligned.row.row.m16n16k16.f16.f16 {%r5920, %r5921, %r5922, %r5923}, {%r5788, %r5789, %r5790, %r5791, %r5792, %r5793, %r5794, %r5795}, {%r5852, %r5853, %r5854, %r5855, %r5856, %r5857, %r5858, %r5859}, {%r5916, %r5917, %r5918, %r5919};
	wmma.mma.sync.aligned.row.row.m16n16k16.f16.f16 {%r5924, %r5925, %r5926, %r5927}, {%r5756, %r5757, %r5758, %r5759, %r5760, %r5761, %r5762, %r5763}, {%r5828, %r5829, %r5830, %r5831, %r5832, %r5833, %r5834, %r5835}, {%r5672, %r5673, %r5674, %r5675};
	wmma.mma.sync.aligned.row.row.m16n16k16.f16.f16 {%r5928, %r5929, %r5930, %r5931}, {%r5788, %r5789, %r5790, %r5791, %r5792, %r5793, %r5794, %r5795}, {%r5860, %r5861, %r5862, %r5863, %r5864, %r5865, %r5866, %r5867}, {%r5924, %r5925, %r5926, %r5927};
	wmma.mma.sync.aligned.row.row.m16n16k16.f16.f16 {%r5932, %r5933, %r5934, %r5935}, {%r5756, %r5757, %r5758, %r5759, %r5760, %r5761, %r5762, %r5763}, {%r5836, %r5837, %r5838, %r5839, %r5840, %r5841, %r5842, %r5843}, {%r5680, %r5681, %r5682, %r5683};
	wmma.mma.sync.aligned.row.row.m16n16k16.f16.f16 {%r5936, %r5937, %r5938, %r5939}, {%r5788, %r5789, %r5790, %r5791, %r5792, %r5793, %r5794, %r5795}, {%r5868, %r5869, %r5870, %r5871, %r5872, %r5873, %r5874, %r5875}, {%r5932, %r5933, %r5934, %r5935};
	wmma.mma.sync.aligned.row.row.m16n16k16.f16.f16 {%r5940, %r5941, %r5942, %r5943}, {%r5764, %r5765, %r5766, %r5767, %r5768, %r5769, %r5770, %r5771}, {%r5812, %r5813, %r5814, %r5815, %r5816, %r5817, %r5818, %r5819}, {%r5688, %r5689, %r5690, %r5691};
	wmma.mma.sync.aligned.row.row.m16n16k16.f16.f16 {%r5944, %r5945, %r5946, %r5947}, {%r5796, %r5797, %r5798, %r5799, %r5800, %r5801, %r5802, %r5803}, {%r5844, %r5845, %r5846, %r5847, %r5848, %r5849, %r5850, %r5851}, {%r5940, %r5941, %r5942, %r5943};
	wmma.mma.sync.aligned.row.row.m16n16k16.f16.f16 {%r5948, %r5949, %r5950, %r5951}, {%r5764, %r5765, %r5766, %r5767, %r5768, %r5769, %r5770, %r5771}, {%r5820, %r5821, %r5822, %r5823, %r5824, %r5825, %r5826, %r5827}, {%r5696, %r5697, %r5698, %r5699};
	wmma.mma.sync.aligned.row.row.m16n16k16.f16.f16 {%r5952, %r5953, %r5954, %r5955}, {%r5796, %r5797, %r5798, %r5799, %r5800, %r5801, %r5802, %r5803}, {%r5852, %r5853, %r5854, %r5855, %r5856, %r5857, %r5858, %r5859}, {%r5948, %r5949, %r5950, %r5951};
	wmma.mma.sync.aligned.row.row.m16n16k16.f16.f16 {%r5956, %r5957, %r5958, %r5959}, {%r5764, %r5765, %r5766, %r5767, %r5768, %r5769, %r5770, %r5771}, {%r5828, %r5829, %r5830, %r5831, %r5832, %r5833, %r5834, %r5835}, {%r5704, %r5705, %r5706, %r5707};
	wmma.mma.sync.aligned.row.row.m16n16k16.f16.f16 {%r5960, %r5961, %r5962, %r5963}, {%r5796, %r5797, %r5798, %r5799, %r5800, %r5801, %r5802, %r5803}, {%r5860, %r5861, %r5862, %r5863, %r5864, %r5865, %r5866, %r5867}, {%r5956, %r5957, %r5958, %r5959};
	wmma.mma.sync.aligned.row.row.m16n16k16.f16.f16 {%r5964, %r5965, %r5966, %r5967}, {%r5764, %r5765, %r5766, %r5767, %r5768, %r5769, %r5770, %r5771}, {%r5836, %r5837, %r5838, %r5839, %r5840, %r5841, %r5842, %r5843}, {%r5712, %r5713, %r5714, %r5715};
	wmma.mma.sync.aligned.row.row.m16n16k16.f16.f16 {%r5968, %r5969, %r5970, %r5971}, {%r5796, %r5797, %r5798, %r5799, %r5800, %r5801, %r5802, %r5803}, {%r5868, %r5869, %r5870, %r5871, %r5872, %r5873, %r5874, %r5875}, {%r5964, %r5965, %r5966, %r5967};
	wmma.mma.sync.aligned.row.row.m16n16k16.f16.f16 {%r5972, %r5973, %r5974, %r5975}, {%r5772, %r5773, %r5774, %r5775, %r5776, %r5777, %r5778, %r5779}, {%r5812, %r5813, %r5814, %r5815, %r5816, %r5817, %r5818, %r5819}, {%r5720, %r5721, %r5722, %r5723};
	wmma.mma.sync.aligned.row.row.m16n16k16.f16.f16 {%r5976, %r5977, %r5978, %r5979}, {%r5804, %r5805, %r5806, %r5807, %r5808, %r5809, %r5810, %r5811}, {%r5844, %r5845, %r5846, %r5847, %r5848, %r5849, %r5850, %r5851}, {%r5972, %r5973, %r5974, %r5975};
	wmma.mma.sync.aligned.row.row.m16n16k16.f16.f16 {%r5980, %r5981, %r5982, %r5983}, {%r5772, %r5773, %r5774, %r5775, %r5776, %r5777, %r5778, %r5779}, {%r5820, %r5821, %r5822, %r5823, %r5824, %r5825, %r5826, %r5827}, {%r5728, %r5729, %r5730, %r5731};
	wmma.mma.sync.aligned.row.row.m16n16k16.f16.f16 {%r5984, %r5985, %r5986, %r5987}, {%r5804, %r5805, %r5806, %r5807, %r5808, %r5809, %r5810, %r5811}, {%r5852, %r5853, %r5854, %r5855, %r5856, %r5857, %r5858, %r5859}, {%r5980, %r5981, %r5982, %r5983};
	wmma.mma.sync.aligned.row.row.m16n16k16.f16.f16 {%r5988, %r5989, %r5990, %r5991}, {%r5772, %r5773, %r5774, %r5775, %r5776, %r5777, %r5778, %r5779}, {%r5828, %r5829, %r5830, %r5831, %r5832, %r5833, %r5834, %r5835}, {%r5736, %r5737, %r5738, %r5739};
	wmma.mma.sync.aligned.row.row.m16n16k16.f16.f16 {%r5992, %r5993, %r5994, %r5995}, {%r5804, %r5805, %r5806, %r5807, %r5808, %r5809, %r5810, %r5811}, {%r5860, %r5861, %r5862, %r5863, %r5864, %r5865, %r5866, %r5867}, {%r5988, %r5989, %r5990, %r5991};
	wmma.mma.sync.aligned.row.row.m16n16k16.f16.f16 {%r5996, %r5997, %r5998, %r5999}, {%r5772, %r5773, %r5774, %r5775, %r5776, %r5777, %r5778, %r5779}, {%r5836, %r5837, %r5838, %r5839, %r5840, %r5841, %r5842, %r5843}, {%r5744, %r5745, %r5746, %r5747};
	wmma.mma.sync.aligned.row.row.m16n16k16.f16.f16 {%r6000, %r6001, %r6002, %r6003}, {%r5804, %r5805, %r5806, %r5807, %r5808, %r5809, %r5810, %r5811}, {%r5868, %r5869, %r5870, %r5871, %r5872, %r5873, %r5874, %r5875}, {%r5996, %r5997, %r5998, %r5999};
	// begin inline asm
	cp.async.commit_group;

	// end inline asm
	// begin inline asm
	cp.async.wait_group 0;

	// end inline asm
	bar.sync 	0;
	add.s64 	%rd147, %rd288, 320;
	// begin inline asm
	cp.async.ca.shared.global [%r645], [%rd147], 16;

	// end inline asm
	add.s64 	%rd148, %rd220, 1344;
	// begin inline asm
	cp.async.ca.shared.global [%r646], [%rd148], 16;

	// end inline asm
	mul.wide.s32 	%rd241, %r9558, 2;
	add.s64 	%rd149, %rd14, %rd241;
	// begin inline asm
	cp.async.ca.shared.global [%r827], [%rd149], 16;

	// end inline asm
	add.s64 	%rd150, %rd149, %rd1;
	// begin inline asm
	cp.async.ca.shared.global [%r828], [%rd150], 16;

	// end inline asm
	add.s64 	%rd151, %rd150, %rd1;
	// begin inline asm
	cp.async.ca.shared.global [%r25], [%rd151], 16;

	// end inline asm
	add.s64 	%rd152, %rd151, %rd1;
	// begin inline asm
	cp.async.ca.shared.global [%r26], [%rd152], 16;

	// end inline asm
	wmma.load.a.sync.aligned.row.m16n16k16.shared.f16 	{%r6004, %r6005, %r6006, %r6007, %r6008, %r6009, %r6010, %r6011}, [%r27], %r852;
	wmma.load.a.sync.aligned.row.m16n16k16.shared.f16 	{%r6012, %r6013, %r6014, %r6015, %r6016, %r6017, %r6018, %r6019}, [%r861], %r852;
	wmma.load.a.sync.aligned.row.m16n16k16.shared.f16 	{%r6020, %r6021, %r6022, %r6023, %r6024, %r6025, %r6026, %r6027}, [%r870], %r852;
	wmma.load.a.sync.aligned.row.m16n16k16.shared.f16 	{%r6028, %r6029, %r6030, %r6031, %r6032, %r6033, %r6034, %r6035}, [%r879], %r852;
	wmma.load.a.sync.aligned.row.m16n16k16.shared.f16 	{%r6036, %r6037, %r6038, %r6039, %r6040, %r6041, %r6042, %r6043}, [%r888], %r852;
	wmma.load.a.sync.aligned.row.m16n16k16.shared.f16 	{%r6044, %r6045, %r6046, %r6047, %r6048, %r6049, %r6050, %r6051}, [%r897], %r852;
	wmma.load.a.sync.aligned.row.m16n16k16.shared.f16 	{%r6052, %r6053, %r6054, %r6055, %r6056, %r6057, %r6058, %r6059}, [%r906], %r852;
	wmma.load.a.sync.aligned.row.m16n16k16.shared.f16 	{%r6060, %r6061, %r6062, %r6063, %r6064, %r6065, %r6066, %r6067}, [%r915], %r852;
	wmma.load.b.sync.aligned.row.m16n16k16.shared.f16 	{%r6068, %r6069, %r6070, %r6071, %r6072, %r6073, %r6074, %r6075}, [%r28], %r924;
	wmma.load.b.sync.aligned.row.m16n16k16.shared.f16 	{%r6076, %r6077, %r6078, %r6079, %r6080, %r6081, %r6082, %r6083}, [%r933], %r924;
	wmma.load.b.sync.aligned.row.m16n16k16.shared.f16 	{%r6084, %r6085, %r6086, %r6087, %r6088, %r6089, %r6090, %r6091}, [%r942], %r924;
	wmma.load.b.sync.aligned.row.m16n16k16.shared.f16 	{%r6092, %r6093, %r6094, %r6095, %r6096, %r6097, %r6098, %r6099}, [%r951], %r924;
	wmma.load.b.sync.aligned.row.m16n16k16.shared.f16 	{%r6100, %r6101, %r6102, %r6103, %r6104, %r6105, %r6106, %r6107}, [%r960], %r924;
	wmma.load.b.sync.aligned.row.m16n16k16.shared.f16 	{%r6108, %r6109, %r6110, %r6111, %r6112, %r6113, %r6114, %r6115}, [%r969], %r924;
	wmma.load.b.sync.aligned.row.m16n16k16.shared.f16 	{%r6116, %r6117, %r6118, %r6119, %r6120, %r6121, %r6122, %r6123}, [%r978], %r924;
	wmma.load.b.sync.aligned.row.m16n16k16.shared.f16 	{%r6124, %r6125, %r6126, %r6127, %r6128, %r6129, %r6130, %r6131}, [%r987], %r924;
	wmma.mma.sync.aligned.row.row.m16n16k16.f16.f16 {%r6132, %r6133, %r6134, %r6135}, {%r6004, %r6005, %r6006, %r6007, %r6008, %r6009, %r6010, %r6011}, {%r6068, %r6069, %r6070, %r6071, %r6072, %r6073, %r6074, %r6075}, {%r5880, %r5881, %r5882, %r5883};
	wmma.mma.sync.aligned.row.row.m16n16k16.f16.f16 {%r6136, %r6137, %r6138, %r6139}, {%r6036, %r6037, %r6038, %r6039, %r6040, %r6041, %r6042, %r6043}, {%r6100, %r6101, %r6102, %r6103, %r6104, %r6105, %r6106, %r6107}, {%r6132, %r6133, %r6134, %r6135};
	wmma.mma.sync.aligned.row.row.m16n16k16.f16.f16 {%r6140, %r6141, %r6142, %r6143}, {%r6004, %r6005, %r6006, %r6007, %r6008, %r6009, %r6010, %r6011}, {%r6076, %r6077, %r6078, %r6079, %r6080, %r6081, %r6082, %r6083}, {%r5888, %r5889, %r5890, %r5891};
	wmma.mma.sync.aligned.row.row.m16n16k16.f16.f16 {%r6144, %r6145, %r6146, %r6147}, {%r6036, %r6037, %r6038, %r6039, %r6040, %r6041, %r6042, %r6043}, {%r6108, %r6109, %r6110, %r6111, %r6112, %r6113, %r6114, %r6115}, {%r6140, %r6141, %r6142, %r6143};
	wmma.mma.sync.aligned.row.row.m16n16k16.f16.f16 {%r6148, %r6149, %r6150, %r6151}, {%r6004, %r6005, %r6006, %r6007, %r6008, %r6009, %r6010, %r6011}, {%r6084, %r6085, %r6086, %r6087, %r6088, %r6089, %r6090, %r6091}, {%r5896, %r5897, %r5898, %r5899};
	wmma.mma.sync.aligned.row.row.m16n16k16.f16.f16 {%r6152, %r6153, %r6154, %r6155}, {%r6036, %r6037, %r6038, %r6039, %r6040, %r6041, %r6042, %r6043}, {%r6116, %r6117, %r6118, %r6119, %r6120, %r6121, %r6122, %r6123}, {%r6148, %r6149, %r6150, %r6151};
	wmma.mma.sync.aligned.row.row.m16n16k16.f16.f16 {%r6156, %r6157, %r6158, %r6159}, {%r6004, %r6005, %r6006, %r6007, %r6008, %r6009, %r6010, %r6011}, {%r6092, %r6093, %r6094, %r6095, %r6096, %r6097, %r6098, %r6099}, {%r5904, %r5905, %r5906, %r5907};
	wmma.mma.sync.aligned.row.row.m16n16k16.f16.f16 {%r6160, %r6161, %r6162, %r6163}, {%r6036, %r6037, %r6038, %r6039, %r6040, %r6041, %r6042, %r6043}, {%r6124, %r6125, %r6126, %r6127, %r6128, %r6129, %r6130, %r6131}, {%r6156, %r6157, %r6158, %r6159};
	wmma.mma.sync.aligned.row.row.m16n16k16.f16.f16 {%r6164, %r6165, %r6166, %r6167}, {%r6012, %r6013, %r6014, %r6015, %r6016, %r6017, %r6018, %r6019}, {%r6068, %r6069, %r6070, %r6071, %r6072, %r6073, %r6074, %r6075}, {%r5912, %r5913, %r5914, %r5915};
	wmma.mma.sync.aligned.row.row.m16n16k16.f16.f16 {%r6168, %r6169, %r6170, %r6171}, {%r6044, %r6045, %r6046, %r6047, %r6048, %r6049, %r6050, %r6051}, {%r6100, %r6101, %r6102, %r6103, %r6104, %r6105, %r6106, %r6107}, {%r6164, %r6165, %r6166, %r6167};
	wmma.mma.sync.aligned.row.row.m16n16k16.f16.f16 {%r6172, %r6173, %r6174, %r6175}, {%r6012, %r6013, %r6014, %r6015, %r6016, %r6017, %r6018, %r6019}, {%r6076, %r6077, %r6078, %r6079, %r6080, %r6081, %r6082, %r6083}, {%r5920, %r5921, %r5922, %r5923};
	wmma.mma.sync.aligned.row.row.m16n16k16.f16.f16 {%r6176, %r6177, %r6178, %r6179}, {%r6044, %r6045, %r6046, %r6047, %r6048, %r6049, %r6050, %r6051}, {%r6108, %r6109, %r6110, %r6111, %r6112, %r6113, %r6114, %r6115}, {%r6172, %r6173, %r6174, %r6175};
	wmma.mma.sync.aligned.row.row.m16n16k16.f16.f16 {%r6180, %r6181, %r6182, %r6183}, {%r6012, %r6013, %r6014, %r6015, %r6016, %r6017, %r6018, %r6019}, {%r6084, %r6085, %r6086, %r6087, %r6088, %r6089, %r6090, %r6091}, {%r5928, %r5929, %r5930, %r5931};
	wmma.mma.sync.aligned.row.row.m16n16k16.f16.f16 {%r6184, %r6185, %r6186, %r6187}, {%r6044, %r6045, %r6046, %r6047, %r6048, %r6049, %r6050, %r6051}, {%r6116, %r6117, %r6118, %r6119, %r6120, %r6121, %r6122, %r6123}, {%r6180, %r6181, %r6182, %r6183};
	wmma.mma.sync.aligned.row.row.m16n16k16.f16.f16 {%r6188, %r6189, %r6190, %r6191}, {%r6012, %r6013, %r6014, %r6015, %r6016, %r6017, %r6018, %r6019}, {%r6092, %r6093, %r6094, %r6095, %r6096, %r6097, %r6098, %r6099}, {%r5936, %r5937, %r5938, %r5939};
	wmma.mma.sync.aligned.row.row.m16n16k16.f16.f16 {%r6192, %r6193, %r6194, %r6195}, {%r6044, %r6045, %r6046, %r6047, %r6048, %r6049, %r6050, %r6051}, {%r6124, %r6125, %r6126, %r6127, %r6128, %r6129, %r6130, %r6131}, {%r6188, %r6189, %r6190, %r6191};
	wmma.mma.sync.aligned.row.row.m16n16k16.f16.f16 {%r6196, %r6197, %r6198, %r6199}, {%r6020, %r6021, %r6022, %r6023, %r6024, %r6025, %r6026, %r6027}, {%r6068, %r6069, %r6070, %r6071, %r6072, %r6073, %r6074, %r6075}, {%r5944, %r5945, %r5946, %r5947};
	wmma.mma.sync.aligned.row.row.m16n16k16.f16.f16 {%r6200, %r6201, %r6202, %r6203}, {%r6052, %r6053, %r6054, %r6055, %r6056, %r6057, %r6058, %r6059}, {%r6100, %r6101, %r6102, %r6103, %r6104, %r6105, %r6106, %r6107}, {%r6196, %r6197, %r6198, %r6199};
	wmma.mma.sync.aligned.row.row.m16n16k16.f16.f16 {%r6204, %r6205, %r6206, %r6207}, {%r6020, %r6021, %r6022, %r6023, %r6024, %r6025, %r6026, %r6027}, {%r6076, %r6077, %r6078, %r6079, %r6080, %r6081, %r6082, %r6083}, {%r5952, %r5953, %r5954, %r5955};
	wmma.mma.sync.aligned.row.row.m16n16k16.f16.f16 {%r6208, %r6209, %r6210, %r6211}, {%r6052, %r6053, %r6054, %r6055, %r6056, %r6057, %r6058, %r6059}, {%r6108, %r6109, %r6110, %r6111, %r6112, %r6113, %r6114, %r6115}, {%r6204, %r6205, %r6206, %r6207};
	wmma.mma.sync.aligned.row.row.m16n16k16.f16.f16 {%r6212, %r6213, %r6214, %r6215}, {%r6020, %r6021, %r6022, %r6023, %r6024, %r6025, %r6026, %r6027}, {%r6084, %r6085, %r6086, %r6087, %r6088, %r6089, %r6090, %r6091}, {%r5960, %r5961, %r5962, %r5963};
	wmma.mma.sync.aligned.row.row.m16n16k16.f16.f16 {%r6216, %r6217, %r6218, %r6219}, {%r6052, %r6053, %r6054, %r6055, %r6056, %r6057, %r6058, %r6059}, {%r6116, %r6117, %r6118, %r6119, %r6120, %r6121, %r6122, %r6123}, {%r6212, %r6213, %r6214, %r6215};
	wmma.mma.sync.aligned.row.row.m16n16k16.f16.f16 {%r6220, %r6221, %r6222, %r6223}, {%r6020, %r6021, %r6022, %r6023, %r6024, %r6025, %r6026, %r6027}, {%r6092, %r6093, %r6094, %r6095, %r6096, %r6097, %r6098, %r6099}, {%r5968, %r5969, %r5970, %r5971};
	wmma.mma.sync.aligned.row.row.m16n16k16.f16.f16 {%r6224, %r6225, %r6226, %r6227}, {%r6052, %r6053, %r6054, %r6055, %r6056, %r6057, %r6058, %r6059}, {%r6124, %r6125, %r6126, %r6127, %r6128, %r6129, %r6130, %r6131}, {%r6220, %r6221, %r6222, %r6223};
	wmma.mma.sync.aligned.row.row.m16n16k16.f16.f16 {%r6228, %r6229, %r6230, %r6231}, {%r6028, %r6029, %r6030, %r6031, %r6032, %r6033, %r6034, %r6035}, {%r6068, %r6069, %r6070, %r6071, %r6072, %r6073, %r6074, %r6075}, {%r5976, %r5977, %r5978, %r5979};
	wmma.mma.sync.aligned.row.row.m16n16k16.f16.f16 {%r6232, %r6233, %r6234, %r6235}, {%r6060, %r6061, %r6062, %r6063, %r6064, %r6065, %r6066, %r6067}, {%r6100, %r6101, %r6102, %r6103, %r6104, %r6105, %r6106, %r6107}, {%r6228, %r6229, %r6230, %r6231};
	wmma.mma.sync.aligned.row.row.m16n16k16.f16.f16 {%r6236, %r6237, %r6238, %r6239}, {%r6028, %r6029, %r6030, %r6031, %r6032, %r6033, %r6034, %r6035}, {%r6076, %r6077, %r6078, %r6079, %r6080, %r6081, %r6082, %r6083}, {%r5984, %r5985, %r5986, %r5987};
	wmma.mma.sync.aligned.row.row.m16n16k16.f16.f16 {%r6240, %r6241, %r6242, %r6243}, {%r6060, %r6061, %r6062, %r6063, %r6064, %r6065, %r6066, %r6067}, {%r6108, %r6109, %r6110, %r6111, %r6112, %r6113, %r6114, %r6115}, {%r6236, %r6237, %r6238, %r6239};
	wmma.mma.sync.aligned.row.row.m16n16k16.f16.f16 {%r6244, %r6245, %r6246, %r6247}, {%r6028, %r6029, %r6030, %r6031, %r6032, %r6033, %r6034, %r6035}, {%r6084, %r6085, %r6086, %r6087, %r6088, %r6089, %r6090, %r6091}, {%r5992, %r5993, %r5994, %r5995};
	wmma.mma.sync.aligned.row.row.m16n16k16.f16.f16 {%r6248, %r6249, %r6250, %r6251}, {%r6060, %r6061, %r6062, %r6063, %r6064, %r6065, %r6066, %r6067}, {%r6116, %r6117, %r6118, %r6119, %r6120, %r6121, %r6122, %r6123}, {%r6244, %r6245, %r6246, %r6247};
	wmma.mma.sync.aligned.row.row.m16n16k16.f16.f16 {%r6252, %r6253, %r6254, %r6255}, {%r6028, %r6029, %r6030, %r6031, %r6032, %r6033, %r6034, %r6035}, {%r6092, %r6093, %r6094, %r6095, %r6096, %r6097, %r6098, %r6099}, {%r6000, %r6001, %r6002, %r6003};
	wmma.mma.sync.aligned.row.row.m16n16k16.f16.f16 {%r6256, %r6257, %r6258, %r6259}, {%r6060, %r6061, %r6062, %r6063, %r6064, %r6065, %r6066, %r6067}, {%r6124, %r6125, %r6126, %r6127, %r6128, %r6129, %r6130, %r6131}, {%r6252, %r6253, %r6254, %r6255};
	// begin inline asm
	cp.async.commit_group;

	// end inline asm
	// begin inline asm
	cp.async.wait_group 0;

	// end inline asm
	bar.sync 	0;
	add.s64 	%rd153, %rd288, 384;
	// begin inline asm
	cp.async.ca.shared.global [%r550], [%rd153], 16;

	// end inline asm
	add.s64 	%rd154, %rd220, 1408;
	// begin inline asm
	cp.async.ca.shared.global [%r8], [%rd154], 16;

	// end inline asm
	mul.wide.s32 	%rd242, %r9559, 2;
	add.s64 	%rd155, %rd14, %rd242;
	// begin inline asm
	cp.async.ca.shared.global [%r10], [%rd155], 16;

	// end inline asm
	add.s64 	%rd156, %rd155, %rd1;
	// begin inline asm
	cp.async.ca.shared.global [%r553], [%rd156], 16;

	// end inline asm
	add.s64 	%rd157, %rd156, %rd1;
	// begin inline asm
	cp.async.ca.shared.global [%r554], [%rd157], 16;

	// end inline asm
	add.s64 	%rd158, %rd157, %rd1;
	// begin inline asm
	cp.async.ca.shared.global [%r555], [%rd158], 16;

	// end inline asm
	wmma.load.a.sync.aligned.row.m16n16k16.shared.f16 	{%r6260, %r6261, %r6262, %r6263, %r6264, %r6265, %r6266, %r6267}, [%r1124], %r852;
	wmma.load.a.sync.aligned.row.m16n16k16.shared.f16 	{%r6268, %r6269, %r6270, %r6271, %r6272, %r6273, %r6274, %r6275}, [%r1133], %r852;
	wmma.load.a.sync.aligned.row.m16n16k16.shared.f16 	{%r6276, %r6277, %r6278, %r6279, %r6280, %r6281, %r6282, %r6283}, [%r1142], %r852;
	wmma.load.a.sync.aligned.row.m16n16k16.shared.f16 	{%r6284, %r6285, %r6286, %r6287, %r6288, %r6289, %r6290, %r6291}, [%r1151], %r852;
	wmma.load.a.sync.aligned.row.m16n16k16.shared.f16 	{%r6292, %r6293, %r6294, %r6295, %r6296, %r6297, %r6298, %r6299}, [%r1160], %r852;
	wmma.load.a.sync.aligned.row.m16n16k16.shared.f16 	{%r6300, %r6301, %r6302, %r6303, %r6304, %r6305, %r6306, %r6307}, [%r1169], %r852;
	wmma.load.a.sync.aligned.row.m16n16k16.shared.f16 	{%r6308, %r6309, %r6310, %r6311, %r6312, %r6313, %r6314, %r6315}, [%r1178], %r852;
	wmma.load.a.sync.aligned.row.m16n16k16.shared.f16 	{%r6316, %r6317, %r6318, %r6319, %r6320, %r6321, %r6322, %r6323}, [%r1187], %r852;
	wmma.load.b.sync.aligned.row.m16n16k16.shared.f16 	{%r6324, %r6325, %r6326, %r6327, %r6328, %r6329, %r6330, %r6331}, [%r1196], %r924;
	wmma.load.b.sync.aligned.row.m16n16k16.shared.f16 	{%r6332, %r6333, %r6334, %r6335, %r6336, %r6337, %r6338, %r6339}, [%r1205], %r924;
	wmma.load.b.sync.aligned.row.m16n16k16.shared.f16 	{%r6340, %r6341, %r6342, %r6343, %r6344, %r6345, %r6346, %r6347}, [%r1214], %r924;
	wmma.load.b.sync.aligned.row.m16n16k16.shared.f16 	{%r6348, %r6349, %r6350, %r6351, %r6352, %r6353, %r6354, %r6355}, [%r1223], %r924;
	wmma.load.b.sync.aligned.row.m16n16k16.shared.f16 	{%r6356, %r6357, %r6358, %r6359, %r6360, %r6361, %r6362, %r6363}, [%r1232], %r924;
	wmma.load.b.sync.aligned.row.m16n16k16.shared.f16 	{%r6364, %r6365, %r6366, %r6367, %r6368, %r6369, %r6370, %r6371}, [%r1241], %r924;
	wmma.load.b.sync.aligned.row.m16n16k16.shared.f16 	{%r6372, %r6373, %r6374, %r6375, %r6376, %r6377, %r6378, %r6379}, [%r1250], %r924;
	wmma.load.b.sync.aligned.row.m16n16k16.shared.f16 	{%r6380, %r6381, %r6382, %r6383, %r6384, %r6385, %r6386, %r6387}, [%r1259], %r924;
	wmma.mma.sync.aligned.row.row.m16n16k16.f16.f16 {%r6388, %r6389, %r6390, %r6391}, {%r6260, %r6261, %r6262, %r6263, %r6264, %r6265, %r6266, %r6267}, {%r6324, %r6325, %r6326, %r6327, %r6328, %r6329, %r6330, %r6331}, {%r6136, %r6137, %r6138, %r6139};
	wmma.mma.sync.aligned.row.row.m16n16k16.f16.f16 {%r6392, %r6393, %r6394, %r6395}, {%r6292, %r6293, %r6294, %r6295, %r6296, %r6297, %r6298, %r6299}, {%r6356, %r6357, %r6358, %r6359, %r6360, %r6361, %r6362, %r6363}, {%r6388, %r6389, %r6390, %r6391};
	wmma.mma.sync.aligned.row.row.m16n16k16.f16.f16 {%r6396, %r6397, %r6398, %r6399}, {%r6260, %r6261, %r6262, %r6263, %r6264, %r6265, %r6266, %r6267}, {%r6332, %r6333, %r6334, %r6335, %r6336, %r6337, %r6338, %r6339}, {%r6144, %r6145, %r6146, %r6147};
	wmma.mma.sync.aligned.row.row.m16n16k16.f16.f16 {%r6400, %r6401, %r6402, %r6403}, {%r6292, %r6293, %r6294, %r6295, %r6296, %r6297, %r6298, %r6299}, {%r6364, %r6365, %r6366, %r6367, %r6368, %r6369, %r6370, %r6371}, {%r6396, %r6397, %r6398, %r6399};
	wmma.mma.sync.aligned.row.row.m16n16k16.f16.f16 {%r6404, %r6405, %r6406, %r6407}, {%r6260, %r6261, %r6262, %r6263, %r6264, %r6265, %r6266, %r6267}, {%r6340, %r6341, %r6342, %r6343, %r6344, %r6345, %r6346, %r6347}, {%r6152, %r6153, %r6154, %r6155};
	wmma.mma.sync.aligned.row.row.m16n16k16.f16.f16 {%r6408, %r6409, %r6410, %r6411}, {%r6292, %r6293, %r6294, %r6295, %r6296, %r6297, %r6298, %r6299}, {%r6372, %r6373, %r6374, %r6375, %r6376, %r6377, %r6378, %r6379}, {%r6404, %r6405, %r6406, %r6407};
	wmma.mma.sync.aligned.row.row.m16n16k16.f16.f16 {%r6412, %r6413, %r6414, %r6415}, {%r6260, %r6261, %r6262, %r6263, %r6264, %r6265, %r6266, %r6267}, {%r6348, %r6349, %r6350, %r6351, %r6352, %r6353, %r6354, %r6355}, {%r6160, %r6161, %r6162, %r6163};
	wmma.mma.sync.aligned.row.row.m16n16k16.f16.f16 {%r6416, %r6417, %r6418, %r6419}, {%r6292, %r6293, %r6294, %r6295, %r6296, %r6297, %r6298, %r6299}, {%r6380, %r6381, %r6382, %r6383, %r6384, %r6385, %r6386, %r6387}, {%r6412, %r6413, %r6414, %r6415};
	wmma.mma.sync.aligned.row.row.m16n16k16.f16.f16 {%r6420, %r6421, %r6422, %r6423}, {%r6268, %r6269, %r6270, %r6271, %r6272, %r6273, %r6274, %r6275}, {%r6324, %r6325, %r6326, %r6327, %r6328, %r6329, %r6330, %r6331}, {%r6168, %r6169, %r6170, %r6171};
	wmma.mma.sync.aligned.row.row.m16n16k16.f16.f16 {%r6424, %r6425, %r6426, %r6427}, {%r6300, %r6301, %r6302, %r6303, %r6304, %r6305, %r6306, %r6307}, {%r6356, %r6357, %r6358, %r6359, %r6360, %r6361, %r6362, %r6363}, {%r6420, %r6421, %r6422, %r6423};
	wmma.mma.sync.aligned.row.row.m16n16k16.f16.f16 {%r6428, %r6429, %r6430, %r6431}, {%r6268, %r6269, %r6270, %r6271, %r6272, %r6273, %r6274, %r6275}, {%r6332, %r6333, %r6334, %r6335, %r6336, %r6337, %r6338, %r6339}, {%r6176, %r6177, %r6178, %r6179};
	wmma.mma.sync.aligned.row.row.m16n16k16.f16.f16 {%r6432, %r6433, %r6434, %r6435}, {%r6300, %r6301, %r6302, %r6303, %r6304, %r6305, %r6306, %r6307}, {%r6364, %r6365, %r6366, %r6367, %r6368, %r6369, %r6370, %r6371}, {%r6428, %r6429, %r6430, %r6431};
	wmma.mma.sync.aligned.row.row.m16n16k16.f16.f16 {%r6436, %r6437, %r6438, %r6439}, {%r6268, %r6269, %r6270, %r6271, %r6272, %r6273, %r6274, %r6275}, {%r6340, %r6341, %r6342, %r6343, %r6344, %r6345, %r6346, %r6347}, {%r6184, %r6185, %r6186, %r6187};
	wmma.mma.sync.aligned.row.row.m16n16k16.f16.f16 {%r6440, %r6441, %r6442, %r6443}, {%r6300, %r6301, %r6302, %r6303, %r6304, %r6305, %r6306, %r6307}, {%r6372, %r6373, %r6374, %r6375, %r6376, %r6377, %r6378, %r6379}, {%r6436, %r6437, %r6438, %r6439};
	wmma.mma.sync.aligned.row.row.m16n16k16.f16.f16 {%r6444, %r6445, %r6446, %r6447}, {%r6268, %r6269, %r6270, %r6271, %r6272, %r6273, %r6274, %r6275}, {%r6348, %r6349, %r6350, %r6351, %r6352, %r6353, %r6354, %r6355}, {%r6192, %r6193, %r6194, %r6195};
	wmma.mma.sync.aligned.row.row.m16n16k16.f16.f16 {%r6448, %r6449, %r6450, %r6451}, {%r6300, %r6301, %r6302, %r6303, %r6304, %r6305, %r6306, %r6307}, {%r6380, %r6381, %r6382, %r6383, %r6384, %r6385, %r6386, %r6387}, {%r6444, %r6445, %r6446, %r6447};
	wmma.mma.sync.aligned.row.row.m16n16k16.f16.f16 {%r6452, %r6453, %r6454, %r6455}, {%r6276, %r6277, %r6278, %r6279, %r6280, %r6281, %r6282, %r6283}, {%r6324, %r6325, %r6326, %r6327, %r6328, %r6329, %r6330, %r6331}, {%r6200, %r6201, %r6202, %r6203};
	wmma.mma.sync.aligned.row.row.m16n16k16.f16.f16 {%r6456, %r6457, %r6458, %r6459}, {%r6308, %r6309, %r6310, %r6311, %r6312, %r6313, %r6314, %r6315}, {%r6356, %r6357, %r6358, %r6359, %r6360, %r6361, %r6362, %r6363}, {%r6452, %r6453, %r6454, %r6455};
	wmma.mma.sync.aligned.row.row.m16n16k16.f16.f16 {%r6460, %r6461, %r6462, %r6463}, {%r6276, %r6277, %r6278, %r6279, %r6280, %r6281, %r6282, %r6283}, {%r6332, %r6333, %r6334, %r6335, %r6336, %r6337, %r6338, %r6339}, {%r6208, %r6209, %r6210, %r6211};
	wmma.mma.sync.aligned.row.row.m16n16k16.f16.f16 {%r6464, %r6465, %r6466, %r6467}, {%r6308, %r6309, %r6310, %r6311, %r6312, %r6313, %r6314, %r6315}, {%r6364, %r6365, %r6366, %r6367, %r6368, %r6369, %r6370, %r6371}, {%r6460, %r6461, %r6462, %r6463};
	wmma.mma.sync.aligned.row.row.m16n16k16.f16.f16 {%r6468, %r6469, %r6470, %r6471}, {%r6276, %r6277, %r6278, %r6279, %r6280, %r6281, %r6282, %r6283}, {%r6340, %r6341, %r6342, %r6343, %r6344, %r6345, %r6346, %r6347}, {%r6216, %r6217, %r6218, %r6219};
	wmma.mma.sync.aligned.row.row.m16n16k16.f16.f16 {%r6472, %r6473, %r6474, %r6475}, {%r6308, %r6309, %r6310, %r6311, %r6312, %r6313, %r6314, %r6315}, {%r6372, %r6373, %r6374, %r6375, %r6376, %r6377, %r6378, %r6379}, {%r6468, %r6469, %r6470, %r6471};
	wmma.mma.sync.aligned.row.row.m16n16k16.f16.f16 {%r6476, %r6477, %r6478, %r6479}, {%r6276, %r6277, %r6278, %r6279, %r6280, %r6281, %r6282, %r6283}, {%r6348, %r6349, %r6350, %r6351, %r6352, %r6353, %r6354, %r6355}, {%r6224, %r6225, %r6226, %r6227};
	wmma.mma.sync.aligned.row.row.m16n16k16.f16.f16 {%r6480, %r6481, %r6482, %r6483}, {%r6308, %r6309, %r6310, %r6311, %r6312, %r6313, %r6314, %r6315}, {%r6380, %r6381, %r6382, %r6383, %r6384, %r6385, %r6386, %r6387}, {%r6476, %r6477, %r6478, %r6479};
	wmma.mma.sync.aligned.row.row.m16n16k16.f16.f16 {%r6484, %r6485, %r6486, %r6487}, {%r6284, %r6285, %r6286, %r6287, %r6288, %r6289, %r6290, %r6291}, {%r6324, %r6325, %r6326, %r6327, %r6328, %r6329, %r6330, %r6331}, {%r6232, %r6233, %r6234, %r6235};
	wmma.mma.sync.aligned.row.row.m16n16k16.f16.f16 {%r6488, %r6489, %r6490, %r6491}, {%r6316, %r6317, %r6318, %r6319, %r6320, %r6321, %r6322, %r6323}, {%r6356, %r6357, %r6358, %r6359, %r6360, %r6361, %r6362, %r6363}, {%r6484, %r6485, %r6486, %r6487};
	wmma.mma.sync.aligned.row.row.m16n16k16.f16.f16 {%r6492, %r6493, %r6494, %r6495}, {%r6284, %r6285, %r6286, %r6287, %r6288, %r6289, %r6290, %r6291}, {%r6332, %r6333, %r6334, %r6335, %r6336, %r6337, %r6338, %r6339}, {%r6240, %r6241, %r6242, %r6243};
	wmma.mma.sync.aligned.row.row.m16n16k16.f16.f16 {%r6496, %r6497, %r6498, %r6499}, {%r6316, %r6317, %r6318, %r6319, %r6320, %r6321, %r6322, %r6323}, {%r6364, %r6365, %r6366, %r6367, %r6368, %r6369, %r6370, %r6371}, {%r6492, %r6493, %r6494, %r6495};
	wmma.mma.sync.aligned.row.row.m16n16k16.f16.f16 {%r6500, %r6501, %r6502, %r6503}, {%r6284, %r6285, %r6286, %r6287, %r6288, %r6289, %r6290, %r6291}, {%r6340, %r6341, %r6342, %r6343, %r6344, %r6345, %r6346, %r6347}, {%r6248, %r6249, %r6250, %r6251};
	wmma.mma.sync.aligned.row.row.m16n16k16.f16.f16 {%r6504, %r6505, %r6506, %r6507}, {%r6316, %r6317, %r6318, %r6319, %r6320, %r6321, %r6322, %r6323}, {%r6372, %r6373, %r6374, %r6375, %r6376, %r6377, %r6378, %r6379}, {%r6500, %r6501, %r6502, %r6503};
	wmma.mma.sync.aligned.row.row.m16n16k16.f16.f16 {%r6508, %r6509, %r6510, %r6511}, {%r6284, %r6285, %r6286, %r6287, %r6288, %r6289, %r6290, %r6291}, {%r6348, %r6349, %r6350, %r6351, %r6352, %r6353, %r6354, %r6355}, {%r6256, %r6257, %r6258, %r6259};
	wmma.mma.sync.aligned.row.row.m16n16k16.f16.f16 {%r6512, %r6513, %r6514, %r6515}, {%r6316, %r6317, %r6318, %r6319, %r6320, %r6321, %r6322, %r6323}, {%r6380, %r6381, %r6382, %r6383, %r6384, %r6385, %r6386, %r6387}, {%r6508, %r6509, %r6510, %r6511};
	// begin inline asm
	cp.async.commit_group;

	// end inline asm
	// begin inline asm
	cp.async.wait_group 0;

	// end inline asm
	bar.sync 	0;
	add.s64 	%rd159, %rd288, 448;
	// begin inline asm
	cp.async.ca.shared.global [%r645], [%rd159], 16;

	// end inline asm
	add.s64 	%rd160, %rd220, 1472;
	// begin inline asm
	cp.async.ca.shared.global [%r646], [%rd160], 16;

	// end inline asm
	mul.wide.s32 	%rd243, %r9560, 2;
	add.s64 	%rd161, %rd14, %rd243;
	// begin inline asm
	cp.async.ca.shared.global [%r827], [%rd161], 16;

	// end inline asm
	add.s64 	%rd162, %rd161, %rd1;
	// begin inline asm
	cp.async.ca.shared.global [%r828], [%rd162], 16;

	// end inline asm
	add.s64 	%rd163, %rd162, %rd1;
	// begin inline asm
	cp.async.ca.shared.global [%r25], [%rd163], 16;

	// end inline asm
	add.s64 	%rd164, %rd163, %rd1;
	// begin inline asm
	cp.async.ca.shared.global [%r26], [%rd164], 16;

	// end inline asm
	wmma.load.a.sync.aligned.row.m16n16k16.shared.f16 	{%r6516, %r6517, %r6518, %r6519, %r6520, %r6521, %r6522, %r6523}, [%r27], %r852;
	wmma.load.a.sync.aligned.row.m16n16k16.shared.f16 	{%r6524, %r6525, %r6526, %r6527, %r6528, %r6529, %r6530, %r6531}, [%r861], %r852;
	wmma.load.a.sync.aligned.row.m16n16k16.shared.f16 	{%r6532, %r6533, %r6534, %r6535, %r6536, %r6537, %r6538, %r6539}, [%r870], %r852;
	wmma.load.a.sync.aligned.row.m16n16k16.shared.f16 	{%r6540, %r6541, %r6542, %r6543, %r6544, %r6545, %r6546, %r6547}, [%r879], %r852;
	wmma.load.a.sync.aligned.row.m16n16k16.shared.f16 	{%r6548, %r6549, %r6550, %r6551, %r6552, %r6553, %r6554, %r6555}, [%r888], %r852;
	wmma.load.a.sync.aligned.row.m16n16k16.shared.f16 	{%r6556, %r6557, %r6558, %r6559, %r6560, %r6561, %r6562, %r6563}, [%r897], %r852;
	wmma.load.a.sync.aligned.row.m16n16k16.shared.f16 	{%r6564, %r6565, %r6566, %r6567, %r6568, %r6569, %r6570, %r6571}, [%r906], %r852;
	wmma.load.a.sync.aligned.row.m16n16k16.shared.f16 	{%r6572, %r6573, %r6574, %r6575, %r6576, %r6577, %r6578, %r6579}, [%r915], %r852;
	wmma.load.b.sync.aligned.row.m16n16k16.shared.f16 	{%r6580, %r6581, %r6582, %r6583, %r6584, %r6585, %r6586, %r6587}, [%r28], %r924;
	wmma.load.b.sync.aligned.row.m16n16k16.shared.f16 	{%r6588, %r6589, %r6590, %r6591, %r6592, %r6593, %r6594, %r6595}, [%r933], %r924;
	wmma.load.b.sync.aligned.row.m16n16k16.shared.f16 	{%r6596, %r6597, %r6598, %r6599, %r6600, %r6601, %r6602, %r6603}, [%r942], %r924;
	wmma.load.b.sync.aligned.row.m16n16k16.shared.f16 	{%r6604, %r6605, %r6606, %r6607, %r6608, %r6609, %r6610, %r6611}, [%r951], %r924;
	wmma.load.b.sync.aligned.row.m16n16k16.shared.f16 	{%r6612, %r6613, %r6614, %r6615, %r6616, %r6617, %r6618, %r6619}, [%r960], %r924;
	wmma.load.b.sync.aligned.row.m16n16k16.shared.f16 	{%r6620, %r6621, %r6622, %r6623, %r6624, %r6625, %r6626, %r6627}, [%r969], %r924;
	wmma.load.b.sync.aligned.row.m16n16k16.shared.f16 	{%r6628, %r6629, %r6630, %r6631, %r6632, %r6633, %r6634, %r6635}, [%r978], %r924;
	wmma.load.b.sync.aligned.row.m16n16k16.shared.f16 	{%r6636, %r6637, %r6638, %r6639, %r6640, %r6641, %r6642, %r6643}, [%r987], %r924;
	wmma.mma.sync.aligned.row.row.m16n16k16.f16.f16 {%r6644, %r6645, %r6646, %r6647}, {%r6516, %r6517, %r6518, %r6519, %r6520, %r6521, %r6522, %r6523}, {%r6580, %r6581, %r6582, %r6583, %r6584, %r6585, %r6586, %r6587}, {%r6392, %r6393, %r6394, %r6395};
	wmma.mma.sync.aligned.row.row.m16n16k16.f16.f16 {%r6648, %r6649, %r6650, %r6651}, {%r6548, %r6549, %r6550, %r6551, %r6552, %r6553, %r6554, %r6555}, {%r6612, %r6613, %r6614, %r6615, %r6616, %r6617, %r6618, %r6619}, {%r6644, %r6645, %r6646, %r6647};
	wmma.mma.sync.aligned.row.row.m16n16k16.f16.f16 {%r6652, %r6653, %r6654, %r6655}, {%r6516, %r6517, %r6518, %r6519, %r6520, %r6521, %r6522, %r6523}, {%r6588, %r6589, %r6590, %r6591, %r6592, %r6593, %r6594, %r6595}, {%r6400, %r6401, %r6402, %r6403};
	wmma.mma.sync.aligned.row.row.m16n16k16.f16.f16 {%r6656, %r6657, %r6658, %r6659}, {%r6548, %r6549, %r6550, %r6551, %r6552, %r6553, %r6554, %r6555}, {%r6620, %r6621, %r6622, %r6623, %r6624, %r6625, %r6626, %r6627}, {%r6652, %r6653, %r6654, %r6655};
	wmma.mma.sync.aligned.row.row.m16n16k16.f16.f16 {%r6660, %r6661, %r6662, %r6663}, {%r6516, %r6517, %r6518, %r6519, %r6520, %r6521, %r6522, %r6523}, {%r6596, %r6597, %r6598, %r6599, %r6600, %r6601, %r6602, %r6603}, {%r6408, %r6409, %r6410, %r6411};
	wmma.mma.sync.aligned.row.row.m16n16k16.f16.f16 {%r6664, %r6665, %r6666, %r6667}, {%r6548, %r6549, %r6550, %r6551, %r6552, %r6553, %r6554, %r6555}, {%r6628, %r6629, %r6630, %r6631, %r6632, %r6633, %r6634, %r6635}, {%r6660, %r6661, %r6662, %r6663};
	wmma.mma.sync.aligned.row.row.m16n16k16.f16.f16 {%r6668, %r6669, %r6670, %r6671}, {%r6516, %r6517, %r6518, %r6519, %r6520, %r6521, %r6522, %r6523}, {%r6604, %r6605, %r6606, %r6607, %r6608, %r6609, %r6610, %r6611}, {%r6416, %r6417, %r6418, %r6419};
	wmma.mma.sync.aligned.row.row.m16n16k16.f16.f16 {%r6672, %r6673, %r6674, %r6675}, {%r6548, %r6549, %r6550, %r6551, %r6552, %r6553, %r6554, %r6555}, {%r6636, %r6637, %r6638, %r6639, %r6640, %r6641, %r6642, %r6643}, {%r6668, %r6669, %r6670, %r6671};
	wmma.mma.sync.aligned.row.row.m16n16k16.f16.f16 {%r6676, %r6677, %r6678, %r6679}, {%r6524, %r6525, %r6526, %r6527, %r6528, %r6529, %r6530, %r6531}, {%r6580, %r6581, %r6582, %r6583, %r6584, %r6585, %r6586, %r6587}, {%r6424, %r6425, %r6426, %r6427};
	wmma.mma.sync.aligned.row.row.m16n16k16.f16.f16 {%r6680, %r6681, %r6682, %r6683}, {%r6556, %r6557, %r6558, %r6559, %r6560, %r6561, %r6562, %r6563}, {%r6612, %r6613, %r6614, %r6615, %r6616, %r6617, %r6618, %r6619}, {%r6676, %r6677, %r6678, %r6679};
	wmma.mma.sync.aligned.row.row.m16n16k16.f16.f16 {%r6684, %r6685, %r6686, %r6687}, {%r6524, %r6525, %r6526, %r6527, %r6528, %r6529, %r6530, %r6531}, {%r6588, %r6589, %r6590, %r6591, %r6592, %r6593, %r6594, %r6595}, {%r6432, %r6433, %r6434, %r6435};
	wmma.mma.sync.aligned.row.row.m16n16k16.f16.f16 {%r6688, %r6689, %r6690, %r6691}, {%r6556, %r6557, %r6558, %r6559, %r6560, %r6561, %r6562, %r6563}, {%r6620, %r6621, %r6622, %r6623, %r6624, %r6625, %r6626, %r6627}, {%r6684, %r6685, %r6686, %r6687};
	wmma.mma.sync.aligned.row.row.m16n16k16.f16.f16 {%r6692, %r6693, %r6694, %r6695}, {%r6524, %r6525, %r6526, %r6527, %r6528, %r6529, %r6530, %r6531}, {%r6596, %r6597, %r6598, %r6599, %r6600, %r6601, %r6602, %r6603}, {%r6440, %r6441, %r6442, %r6443};
	wmma.mma.sync.aligned.row.row.m16n16k16.f16.f16 {%r6696, %r6697, %r6698, %r6699}, {%r6556, %r6557, %r6558, %r6559, %r6560, %r6561, %r6562, %r6563}, {%r6628, %r6629, %r6630, %r6631, %r6632, %r6633, %r6634, %r6635}, {%r6692, %r6693, %r6694, %r6695};
	wmma.mma.sync.aligned.row.row.m16n16k16.f16.f16 {%r6700, %r6701, %r6702, %r6703}, {%r6524, %r6525, %r6526, %r6527, %r6528, %r6529, %r6530, %r6531}, {%r6604, %r6605, %r6606, %r6607, %r6608, %r6609, %r6610, %r6611}, {%r6448, %r6449, %r6450, %r6451};
	wmma.mma.sync.aligned.row.row.m16n16k16.f16.f16 {%r6704, %r6705, %r6706, %r6707}, {%r6556, %r6557, %r6558, %r6559, %r6560, %r6561, %r6562, %r6563}, {%r6636, %r6637, %r6638, %r6639, %r6640, %r6641, %r6642, %r6643}, {%r6700, %r6701, %r6702, %r6703};
	wmma.mma.sync.aligned.row.row.m16n16k16.f16.f16 {%r6708, %r6709, %r6710, %r6711}, {%r6532, %r6533, %r6534, %r6535, %r6536, %r6537, %r6538, %r6539}, {%r6580, %r6581, %r6582, %r6583, %r6584, %r6585, %r6586, %r6587}, {%r6456, %r6457, %r6458, %r6459};
	wmma.mma.sync.aligned.row.row.m16n16k16.f16.f16 {%r6712, %r6713, %r6714, %r6715}, {%r6564, %r6565, %r6566, %r6567, %r6568, %r6569, %r6570, %r6571}, {%r6612, %r6613, %r6614, %r6615, %r6616, %r6617, %r6618, %r6619}, {%r6708, %r6709, %r6710, %r6711};
	wmma.mma.sync.aligned.row.row.m16n16k16.f16.f16 {%r6716, %r6717, %r6718, %r6719}, {%r6532, %r6533, %r6534, %r6535, %r6536, %r6537, %r6538, %r6539}, {%r6588, %r6589, %r6590, %r6591, %r6592, %r6593, %r6594, %r6595}, {%r6464, %r6465, %r6466, %r6467};
	wmma.mma.sync.aligned.row.row.m16n16k16.f16.f16 {%r6720, %r6721, %r6722, %r6723}, {%r6564, %r6565, %r6566, %r6567, %r6568, %r6569, %r6570, %r6571}, {%r6620, %r6621, %r6622, %r6623, %r6624, %r6625, %r6626, %r6627}, {%r6716, %r6717, %r6718, %r6719};
	wmma.mma.sync.aligned.row.row.m16n16k16.f16.f16 {%r6724, %r6725, %r6726, %r6727}, {%r6532, %r6533, %r6534, %r6535, %r6536, %r6537, %r6538, %r6539}, {%r6596, %r6597, %r6598, %r6599, %r6600, %r6601, %r6602, %r6603}, {%r6472, %r6473, %r6474, %r6475};
	wmma.mma.sync.aligned.row.row.m16n16k16.f16.f16 {%r6728, %r6729, %r6730, %r6731}, {%r6564, %r6565, %r6566, %r6567, %r6568, %r6569, %r6570, %r6571}, {%r6628, %r6629, %r6630, %r6631, %r6632, %r6633, %r6634, %r6635}, {%r6724, %r6725, %r6726, %r6727};
	wmma.mma.sync.aligned.row.row.m16n16k16.f16.f16 {%r6732, %r6733, %r6734, %r6735}, {%r6532, %r6533, %r6534, %r6535, %r6536, %r6537, %r6538, %r6539}, {%r6604, %r6605, %r6606, %r6607, %r6608, %r6609, %r6610, %r6611}, {%r6480, %r6481, %r6482, %r6483};
	wmma.mma.sync.aligned.row.row.m16n16k16.f16.f16 {%r6736, %r6737, %r6738, %r6739}, {%r6564, %r6565, %r6566, %r6567, %r6568, %r6569, %r6570, %r6571}, {%r6636, %r6637, %r6638, %r6639, %r6640, %r6641, %r6642, %r6643}, {%r6732, %r6733, %r6734, %r6735};
	wmma.mma.sync.aligned.row.row.m16n16k16.f16.f16 {%r6740, %r6741, %r6742, %r6743}, {%r6540, %r6541, %r6542, %r6543, %r6544, %r6545, %r6546, %r6547}, {%r6580, %r6581, %r6582, %r6583, %r6584, %r6585, %r6586, %r6587}, {%r6488, %r6489, %r6490, %r6491};
	wmma.mma.sync.aligned.row.row.m16n16k16.f16.f16 {%r6744, %r6745, %r6746, %r6747}, {%r6572, %r6573, %r6574, %r6575, %r6576, %r6577, %r6578, %r6579}, {%r6612, %r6613, %r6614, %r6615, %r6616, %r6617, %r6618, %r6619}, {%r6740, %r6741, %r6742, %r6743};
	wmma.mma.sync.aligned.row.row.m16n16k16.f16.f16 {%r6748, %r6749, %r6750, %r6751}, {%r6540, %r6541, %r6542, %r6543, %r6544, %r6545, %r6546, %r6547}, {%r6588, %r6589, %r6590, %r6591, %r6592, %r6593, %r6594, %r6595}, {%r6496, %r6497, %r6498, %r6499};
	wmma.mma.sync.aligned.row.row.m16n16k16.f16.f16 {%r6752, %r6753, %r6754, %r6755}, {%r6572, %r6573, %r6574, %r6575, %r6576, %r6577, %r6578, %r6579}, {%r6620, %r6621, %r6622, %r6623, %r6624, %r6625, %r6626, %r6627}, {%r6748, %r6749, %r6750, %r6751};
	wmma.mma.sync.aligned.row.row.m16n16k16.f16.f16 {%r6756, %r6757, %r6758, %r6759}, {%r6540, %r6541, %r6542, %r6543, %r6544, %r6545, %r6546, %r6547}, {%r6596, %r6597, %r6598, %r6599, %r6600, %r6601, %r6602, %r6603}, {%r6504, %r6505, %r6506, %r6507};
	wmma.mma.sync.aligned.row.row.m16n16k16.f16.f16 {%r6760, %r6761, %r6762, %r6763}, {%r6572, %r6573, %r6574, %r6575, %r6576, %r6577, %r6578, %r6579}, {%r6628, %r6629, %r6630, %r6631, %r6632, %r6633, %r6634, %r6635}, {%r6756, %r6757, %r6758, %r6759};
	wmma.mma.sync.aligned.row.row.m16n16k16.f16.f16 {%r6764, %r6765, %r6766, %r6767}, {%r6540, %r6541, %r6542, %r6543, %r6544, %r6545, %r6546, %r6547}, {%r6604, %r6605, %r6606, %r6607, %r6608, %r6609, %r6610, %r6611}, {%r6512, %r6513, %r6514, %r6515};
	wmma.mma.sync.aligned.row.row.m16n16k16.f16.f16 {%r6768, %r6769, %r6770, %r6771}, {%r6572, %r6573, %r6574, %r6575, %r6576, %r6577, %r6578, %r6579}, {%r6636, %r6637, %r6638, %r6639, %r6640, %r6641, %r6642, %r6643}, {%r6764, %r6765, %r6766, %r6767};
	// begin inline asm
	cp.async.commit_group;

	// end inline asm
	// begin inline asm
	cp.async.wait_group 0;

	// end inline asm
	bar.sync 	0;
	add.s64 	%rd165, %rd288, 512;
	// begin inline asm
	cp.async.ca.shared.global [%r550], [%rd165], 16;

	// end inline asm
	add.s64 	%rd166, %rd220, 1536;
	// begin inline asm
	cp.async.ca.shared.global [%r8], [%rd166], 16;

	// end inline asm
	mul.wide.s32 	%rd244, %r9561, 2;
	add.s64 	%rd167, %rd14, %rd244;
	// begin inline asm
	cp.async.ca.shared.global [%r10], [%rd167], 16;

	// end inline asm
	add.s64 	%rd168, %rd167, %rd1;
	// begin inline asm
	cp.async.ca.shared.global [%r553], [%rd168], 16;

	// end inline asm
	add.s64 	%rd169, %rd168, %rd1;
	// begin inline asm
	cp.async.ca.shared.global [%r554], [%rd169], 16;

	// end inline asm
	add.s64 	%rd170, %rd169, %rd1;
	// begin inline asm
	cp.async.ca.shared.global [%r555], [%rd170], 16;

	// end inline asm
	wmma.load.a.sync.aligned.row.m16n16k16.shared.f16 	{%r6772, %r6773, %r6774, %r6775, %r6776, %r6777, %r6778, %r6779}, [%r1124], %r852;
	wmma.load.a.sync.aligned.row.m16n16k16.shared.f16 	{%r6780, %r6781, %r6782, %r6783, %r6784, %r6785, %r6786, %r6787}, [%r1133], %r852;
	wmma.load.a.sync.aligned.row.m16n16k16.shared.f16 	{%r6788, %r6789, %r6790, %r6791, %r6792, %r6793, %r6794, %r6795}, [%r1142], %r852;
	wmma.load.a.sync.aligned.row.m16n16k16.shared.f16 	{%r6796, %r6797, %r6798, %r6799, %r6800, %r6801, %r6802, %r6803}, [%r1151], %r852;
	wmma.load.a.sync.aligned.row.m16n16k16.shared.f16 	{%r6804, %r6805, %r6806, %r6807, %r6808, %r6809, %r6810, %r6811}, [%r1160], %r852;
	wmma.load.a.sync.aligned.row.m16n16k16.shared.f16 	{%r6812, %r6813, %r6814, %r6815, %r6816, %r6817, %r6818, %r6819}, [%r1169], %r852;
	wmma.load.a.sync.aligned.row.m16n16k16.shared.f16 	{%r6820, %r6821, %r6822, %r6823, %r6824, %r6825, %r6826, %r6827}, [%r1178], %r852;
	wmma.load.a.sync.aligned.row.m16n16k16.shared.f16 	{%r6828, %r6829, %r6830, %r6831, %r6832, %r6833, %r6834, %r6835}, [%r1187], %r852;
	wmma.load.b.sync.aligned.row.m16n16k16.shared.f16 	{%r6836, %r6837, %r6838, %r6839, %r6840, %r6841, %r6842, %r6843}, [%r1196], %r924;
	wmma.load.b.sync.aligned.row.m16n16k16.shared.f16 	{%r6844, %r6845, %r6846, %r6847, %r6848, %r6849, %r6850, %r6851}, [%r1205], %r924;
	wmma.load.b.sync.aligned.row.m16n16k16.shared.f16 	{%r6852, %r6853, %r6854, %r6855, %r6856, %r6857, %r6858, %r6859}, [%r1214], %r924;
	wmma.load.b.sync.aligned.row.m16n16k16.shared.f16 	{%r6860, %r6861, %r6862, %r6863, %r6864, %r6865, %r6866, %r6867}, [%r1223], %r924;
	wmma.load.b.sync.aligned.row.m16n16k16.shared.f16 	{%r6868, %r6869, %r6870, %r6871, %r6872, %r6873, %r6874, %r6875}, [%r1232], %r924;
	wmma.load.b.sync.aligned.row.m16n16k16.shared.f16 	{%r6876, %r6877, %r6878, %r6879, %r6880, %r6881, %r6882, %r6883}, [%r1241], %r924;
	wmma.load.b.sync.aligned.row.m16n16k16.shared.f16 	{%r6884, %r6885, %r6886, %r6887, %r6888, %r6889, %r6890, %r6891}, [%r1250], %r924;
	wmma.load.b.sync.aligned.row.m16n16k16.shared.f16 	{%r6892, %r6893, %r6894, %r6895, %r6896, %r6897, %r6898, %r6899}, [%r1259], %r924;
	wmma.mma.sync.aligned.row.row.m16n16k16.f16.f16 {%r6900, %r6901, %r6902, %r6903}, {%r6772, %r6773, %r6774, %r6775, %r6776, %r6777, %r6778, %r6779}, {%r6836, %r6837, %r6838, %r6839, %r6840, %r6841, %r6842, %r6843}, {%r6648, %r6649, %r6650, %r6651};
	wmma.mma.sync.aligned.row.row.m16n16k16.f16.f16 {%r6904, %r6905, %r6906, %r6907}, {%r6804, %r6805, %r6806, %r6807, %r6808, %r6809, %r6810, %r6811}, {%r6868, %r6869, %r6870, %r6871, %r6872, %r6873, %r6874, %r6875}, {%r6900, %r6901, %r6902, %r6903};
	wmma.mma.sync.aligned.row.row.m16n16k16.f16.f16 {%r6908, %r6909, %r6910, %r6911}, {%r6772, %r6773, %r6774, %r6775, %r6776, %r6777, %r6778, %r6779}, {%r6844, %r6845, %r6846, %r6847, %r6848, %r6849, %r6850, %r6851}, {%r6656, %r6657, %r6658, %r6659};
	wmma.mma.sync.aligned.row.row.m16n16k16.f16.f16 {%r6912, %r6913, %r6914, %r6915}, {%r6804, %r6805, %r6806, %r6807, %r6808, %r6809, %r6810, %r6811}, {%r6876, %r6877, %r6878, %r6879, %r6880, %r6881, %r6882, %r6883}, {%r6908, %r6909, %r6910, %r6911};
	wmma.mma.sync.aligned.row.row.m16n16k16.f16.f16 {%r6916, %r6917, %r6918, %r6919}, {%r6772, %r6773, %r6774, %r6775, %r6776, %r6777, %r6778, %r6779}, {%r6852, %r6853, %r6854, %r6855, %r6856, %r6857, %r6858, %r6859}, {%r6664, %r6665, %r6666, %r6667};
	wmma.mma.sync.aligned.row.row.m16n16k16.f16.f16 {%r6920, %r6921, %r6922, %r6923}, {%r6804, %r6805, %r6806, %r6807, %r6808, %r6809, %r6810, %r6811}, {%r6884, %r6885, %r6886, %r6887, %r6888, %r6889, %r6890, %r6891}, {%r6916, %r6917, %r6918, %r6919};
	wmma.mma.sync.aligned.row.row.m16n16k16.f16.f16 {%r6924, %r6925, %r6926, %r6927}, {%r6772, %r6773, %r6774, %r6775, %r6776, %r6777, %r6778, %r6779}, {%r6860, %r6861, %r6862, %r6863, %r6864, %r6865, %r6866, %r6867}, {%r6672, %r6673, %r6674, %r6675};
	wmma.mma.sync.aligned.row.row.m16n16k16.f16.f16 {%r6928, %r6929, %r6930, %r6931}, {%r6804, %r6805, %r6806, %r6807, %r6808, %r6809, %r6810, %r6811}, {%r6892, %r6893, %r6894, %r6895, %r6896, %r6897, %r6898, %r6899}, {%r6924, %r6925, %r6926, %r6927};
	wmma.mma.sync.aligned.row.row.m16n16k16.f16.f16 {%r6932, %r6933, %r6934, %r6935}, {%r6780, %r6781, %r6782, %r6783, %r6784, %r6785, %r6786, %r6787}, {%r6836, %r6837, %r6838, %r6839, %r6840, %r6841, %r6842, %r6843}, {%r6680, %r6681, %r6682, %r6683};
	wmma.mma.sync.aligned.row.row.m16n16k16.f16.f16 {%r6936, %r6937, %r6938, %r6939}, {%r6812, %r6813, %r6814, %r6815, %r6816, %r6817, %r6818, %r6819}, {%r6868, %r6869, %r6870, %r6871, %r6872, %r6873, %r6874, %r6875}, {%r6932, %r6933, %r6934, %r6935};
	wmma.mma.sync.aligned.row.row.m16n16k16.f16.f16 {%r6940, %r6941, %r6942, %r6943}, {%r6780, %r6781, %r6782, %r6783, %r6784, %r6785, %r6786, %r6787}, {%r6844, %r6845, %r6846, %r6847, %r6848, %r6849, %r6850, %r6851}, {%r6688, %r6689, %r6690, %r6691};
	wmma.mma.sync.aligned.row.row.m16n16k16.f16.f16 {%r6944, %r6945, %r6946, %r6947}, {%r6812, %r6813, %r6814, %r6815, %r6816, %r6817, %r6818, %r6819}, {%r6876, %r6877, %r6878, %r6879, %r6880, %r6881, %r6882, %r6883}, {%r6940, %r6941, %r6942, %r6943};
	wmma.mma.sync.aligned.row.row.m16n16k16.f16.f16 {%r6948, %r6949, %r6950, %r6951}, {%r6780, %r6781, %r6782, %r6783, %r6784, %r6785, %r6786, %r6787}, {%r6852, %r6853, %r6854, %r6855, %r6856, %r6857, %r6858, %r6859}, {%r6696, %r6697, %r6698, %r6699};
	wmma.mma.sync.aligned.row.row.m16n16k16.f16.f16 {%r6952, %r6953, %r6954, %r6955}, {%r6812, %r6813, %r6814, %r6815, %r6816, %r6817, %r6818, %r6819}, {%r6884, %r6885, %r6886, %r6887, %r6888, %r6889, %r6890, %r6891}, {%r6948, %r6949, %r6950, %r6951};
	wmma.mma.sync.aligned.row.row.m16n16k16.f16.f16 {%r6956, %r6957, %r6958, %r6959}, {%r6780, %r6781, %r6782, %r6783, %r6784, %r6785, %r6786, %r6787}, {%r6860, %r6861, %r6862, %r6863, %r6864, %r6865, %r6866, %r6867}, {%r6704, %r6705, %r6706, %r6707};
	wmma.mma.sync.aligned.row.row.m16n16k16.f16.f16 {%r6960, %r6961, %r6962, %r6963}, {%r6812, %r6813, %r6814, %r6815, %r6816, %r6817, %r6818, %r6819}, {%r6892, %r6893, %r6894, %r6895, %r6896, %r6897, %r6898, %r6899}, {%r6956, %r6957, %r6958, %r6959};
	wmma.mma.sync.aligned.row.row.m16n16k16.f16.f16 {%r6964, %r6965, %r6966, %r6967}, {%r6788, %r6789, %r6790, %r6791, %r6792, %r6793, %r6794, %r6795}, {%r6836, %r6837, %r6838, %r6839, %r6840, %r6841, %r6842, %r6843}, {%r6712, %r6713, %r6714, %r6715};
	wmma.mma.sync.aligned.row.row.m16n16k16.f16.f16 {%r6968, %r6969, %r6970, %r6971}, {%r6820, %r6821, %r6822, %r6823, %r6824, %r6825, %r6826, %r6827}, {%r6868, %r6869, %r6870, %r6871, %r6872, %r6873, %r6874, %r6875}, {%r6964, %r6965, %r6966, %r6967};
	wmma.mma.sync.aligned.row.row.m16n16k16.f16.f16 {%r6972, %r6973, %r6974, %r6975}, {%r6788, %r6789, %r6790, %r6791, %r6792, %r6793, %r6794, %r6795}, {%r6844, %r6845, %r6846, %r6847, %r6848, %r6849, %r6850, %r6851}, {%r6720, %r6721, %r6722, %r6723};
	wmma.mma.sync.aligned.row.row.m16n16k16.f16.f16 {%r6976, %r6977, %r6978, %r6979}, {%r6820, %r6821, %r6822, %r6823, %r6824, %r6825, %r6826, %r6827}, {%r6876, %r6877, %r6878, %r6879, %r6880, %r6881, %r6882, %r6883}, {%r6972, %r6973, %r6974, %r6975};
	wmma.mma.sync.aligned.row.row.m16n16k16.f16.f16 {%r6980, %r6981, %r6982, %r6983}, {%r6788, %r6789, %r6790, %r6791, %r6792, %r6793, %r6794, %r6795}, {%r6852, %r6853, %r6854, %r6855, %r6856, %r6857, %r6858, %r6859}, {%r6728, %r6729, %r6730, %r6731};
	wmma.mma.sync.aligned.row.row.m16n16k16.f16.f16 {%r6984, %r6985, %r6986, %r6987}, {%r6820, %r6821, %r6822, %r6823, %r6824, %r6825, %r6826, %r6827}, {%r6884, %r6885, %r6886, %r6887, %r6888, %r6889, %r6890, %r6891}, {%r6980, %r6981, %r6982, %r6983};
	wmma.mma.sync.aligned.row.row.m16n16k16.f16.f16 {%r6988, %r6989, %r6990, %r6991}, {%r6788, %r6789, %r6790, %r6791, %r6792, %r6793, %r6794, %r6795}, {%r6860, %r6861, %r6862, %r6863, %r6864, %r6865, %r6866, %r6867}, {%r6736, %r6737, %r6738, %r6739};
	wmma.mma.sync.aligned.row.row.m16n16k16.f16.f16 {%r6992, %r6993, %r6994, %r6995}, {%r6820, %r6821, %r6822, %r6823, %r6824, %r6825, %r6826, %r6827}, {%r6892, %r6893, %r6894, %r6895, %r6896, %r6897, %r6898, %r6899}, {%r6988, %r6989, %r6990, %r6991};
	wmma.mma.sync.aligned.row.row.m16n16k16.f16.f16 {%r6996, %r6997, %r6998, %r6999}, {%r6796, %r6797, %r6798, %r6799, %r6800, %r6801, %r6802, %r6803}, {%r6836, %r6837, %r6838, %r6839, %r6840, %r6841, %r6842, %r6843}, {%r6744, %r6745, %r6746, %r6747};
	wmma.mma.sync.aligned.row.row.m16n16k16.f16.f16 {%r7000, %r7001, %r7002, %r7003}, {%r6828, %r6829, %r6830, %r6831, %r6832, %r6833, %r6834, %r6835}, {%r6868, %r6869, %r6870, %r6871, %r6872, %r6873, %r6874, %r6875}, {%r6996, %r6997, %r6998, %r6999};
	wmma.mma.sync.aligned.row.row.m16n16k16.f16.f16 {%r7004, %r7005, %r7006, %r7007}, {%r6796, %r6797, %r6798, %r6799, %r6800, %r6801, %r6802, %r6803}, {%r6844, %r6845, %r6846, %r6847, %r6848, %r6849, %r6850, %r6851}, {%r6752, %r6753, %r6754, %r6755};
	wmma.mma.sync.aligned.row.row.m16n16k16.f16.f16 {%r7008, %r7009, %r7010, %r7011}, {%r6828, %r6829, %r6830, %r6831, %r6832, %r6833, %r6834, %r6835}, {%r6876, %r6877, %r6878, %r6879, %r6880, %r6881, %r6882, %r6883}, {%r7004, %r7005, %r7006, %r7007};
	wmma.mma.sync.aligned.row.row.m16n16k16.f16.f16 {%r7012, %r7013, %r7014, %r7015}, {%r6796, %r6797, %r6798, %r6799, %r6800, %r6801, %r6802, %r6803}, {%r6852, %r6853, %r6854, %r6855, %r6856, %r6857, %r6858, %r6859}, {%r6760, %r6761, %r6762, %r6763};
	wmma.mma.sync.aligned.row.row.m16n16k16.f16.f16 {%r7016, %r7017, %r7018, %r7019}, {%r6828, %r6829, %r6830, %r6831, %r6832, %r6833, %r6834, %r6835}, {%r6884, %r6885, %r6886, %r6887, %r6888, %r6889, %r6890, %r6891}, {%r7012, %r7013, %r7014, %r7015};
	wmma.mma.sync.aligned.row.row.m16n16k16.f16.f16 {%r7020, %r7021, %r7022, %r7023}, {%r6796, %r6797, %r6798, %r6799, %r6800, %r6801, %r6802, %r6803}, {%r6860, %r6861, %r6862, %r6863, %r6864, %r6865, %r6866, %r6867}, {%r6768, %r6769, %r6770, %r6771};
	wmma.mma.sync.aligned.row.row.m16n16k16.f16.f16 {%r7024, %r7025, %r7026, %r7027}, {%r6828, %r6829, %r6830, %r6831, %r6832, %r6833, %r6834, %r6835}, {%r6892, %r6893, %r6894, %r6895, %r6896, %r6897, %r6898, %r6899}, {%r7020, %r7021, %r7022, %r7023};
	// begin inline asm
	cp.async.commit_group;

	// end inline asm
	// begin inline asm
	cp.async.wait_group 0;

	// end inline asm
	bar.sync 	0;
	add.s64 	%rd171, %rd288, 576;
	// begin inline asm
	cp.async.ca.shared.global [%r645], [%rd171], 16;

	// end inline asm
	add.s64 	%rd172, %rd220, 1600;
	// begin inline asm
	cp.async.ca.shared.global [%r646], [%rd172], 16;

	// end inline asm
	mul.wide.s32 	%rd245, %r9562, 2;
	add.s64 	%rd173, %rd14, %rd245;
	// begin inline asm
	cp.async.ca.shared.global [%r827], [%rd173], 16;

	// end inline asm
	add.s64 	%rd174, %rd173, %rd1;
	// begin inline asm
	cp.async.ca.shared.global [%r828], [%rd174], 16;

	// end inline asm
	add.s64 	%rd175, %rd174, %rd1;
	// begin inline asm
	cp.async.ca.shared.global [%r25], [%rd175], 16;

	// end inline asm
	add.s64 	%rd176, %rd175, %rd1;
	// begin inline asm
	cp.async.ca.shared.global [%r26], [%rd176], 16;

	// end inline asm
	wmma.load.a.sync.aligned.row.m16n16k16.shared.f16 	{%r7028, %r7029, %r7030, %r7031, %r7032, %r7033, %r7034, %r7035}, [%r27], %r852;
	wmma.load.a.sync.aligned.row.m16n16k16.shared.f16 	{%r7036, %r7037, %r7038, %r7039, %r7040, %r7041, %r7042, %r7043}, [%r861], %r852;
	wmma.load.a.sync.aligned.row.m16n16k16.shared.f16 	{%r7044, %r7045, %r7046, %r7047, %r7048, %r7049, %r7050, %r7051}, [%r870], %r852;
	wmma.load.a.sync.aligned.row.m16n16k16.shared.f16 	{%r7052, %r7053, %r7054, %r7055, %r7056, %r7057, %r7058, %r7059}, [%r879], %r852;
	wmma.load.a.sync.aligned.row.m16n16k16.shared.f16 	{%r7060, %r7061, %r7062, %r7063, %r7064, %r7065, %r7066, %r7067}, [%r888], %r852;
	wmma.load.a.sync.aligned.row.m16n16k16.shared.f16 	{%r7068, %r7069, %r7070, %r7071, %r7072, %r7073, %r7074, %r7075}, [%r897], %r852;
	wmma.load.a.sync.aligned.row.m16n16k16.shared.f16 	{%r7076, %r7077, %r7078, %r7079, %r7080, %r7081, %r7082, %r7083}, [%r906], %r852;
	wmma.load.a.sync.aligned.row.m16n16k16.shared.f16 	{%r7084, %r7085, %r7086, %r7087, %r7088, %r7089, %r7090, %r7091}, [%r915], %r852;
	wmma.load.b.sync.aligned.row.m16n16k16.shared.f16 	{%r7092, %r7093, %r7094, %r7095, %r7096, %r7097, %r7098, %r7099}, [%r28], %r924;
	wmma.load.b.sync.aligned.row.m16n16k16.shared.f16 	{%r7100, %r7101, %r7102, %r7103, %r7104, %r7105, %r7106, %r7107}, [%r933], %r924;
	wmma.load.b.sync.aligned.row.m16n16k16.shared.f16 	{%r7108, %r7109, %r7110, %r7111, %r7112, %r7113, %r7114, %r7115}, [%r942], %r924;
	wmma.load.b.sync.aligned.row.m16n16k16.shared.f16 	{%r7116, %r7117, %r7118, %r7119, %r7120, %r7121, %r7122, %r7123}, [%r951], %r924;
	wmma.load.b.sync.aligned.row.m16n16k16.shared.f16 	{%r7124, %r7125, %r7126, %r7127, %r7128, %r7129, %r7130, %r7131}, [%r960], %r924;
	wmma.load.b.sync.aligned.row.m16n16k16.shared.f16 	{%r7132, %r7133, %r7134, %r7135, %r7136, %r7137, %r7138, %r7139}, [%r969], %r924;
	wmma.load.b.sync.aligned.row.m16n16k16.shared.f16 	{%r7140, %r7141, %r7142, %r7143, %r7144, %r7145, %r7146, %r7147}, [%r978], %r924;
	wmma.load.b.sync.aligned.row.m16n16k16.shared.f16 	{%r7148, %r7149, %r7150, %r7151, %r7152, %r7153, %r7154, %r7155}, [%r987], %r924;
	wmma.mma.sync.aligned.row.row.m16n16k16.f16.f16 {%r7156, %r7157, %r7158, %r7159}, {%r7028, %r7029, %r7030, %r7031, %r7032, %r7033, %r7034, %r7035}, {%r7092, %r7093, %r7094, %r7095, %r7096, %r7097, %r7098, %r7099}, {%r6904, %r6905, %r6906, %r6907};
	wmma.mma.sync.aligned.row.row.m16n16k16.f16.f16 {%r7160, %r7161, %r7162, %r7163}, {%r7060, %r7061, %r7062, %r7063, %r7064, %r7065, %r7066, %r7067}, {%r7124, %r7125, %r7126, %r7127, %r7128, %r7129, %r7130, %r7131}, {%r7156, %r7157, %r7158, %r7159};
	wmma.mma.sync.aligned.row.row.m16n16k16.f16.f16 {%r7164, %r7165, %r7166, %r7167}, {%r7028, %r7029, %r7030, %r7031, %r7032, %r7033, %r7034, %r7035}, {%r7100, %r7101, %r7102, %r7103, %r7104, %r7105, %r7106, %r7107}, {%r6912, %r6913, %r6914, %r6915};
	wmma.mma.sync.aligned.row.row.m16n16k16.f16.f16 {%r7168, %r7169, %r7170, %r7171}, {%r7060, %r7061, %r7062, %r7063, %r7064, %r7065, %r7066, %r7067}, {%r7132, %r7133, %r7134, %r7135, %r7136, %r7137, %r7138, %r7139}, {%r7164, %r7165, %r7166, %r7167};
	wmma.mma.sync.aligned.row.row.m16n16k16.f16.f16 {%r7172, %r7173, %r7174, %r7175}, {%r7028, %r7029, %r7030, %r7031, %r7032, %r7033, %r7034, %r7035}, {%r7108, %r7109, %r7110, %r7111, %r7112, %r7113, %r7114, %r7115}, {%r6920, %r6921, %r6922, %r6923};
	wmma.mma.sync.aligned.row.row.m16n16k16.f16.f16 {%r7176, %r7177, %r7178, %r7179}, {%r7060, %r7061, %r7062, %r7063, %r7064, %r7065, %r7066, %r7067}, {%r7140, %r7141, %r7142, %r7143, %r7144, %r7145, %r7146, %r7147}, {%r7172, %r7173, %r7174, %r7175};
	wmma.mma.sync.aligned.row.row.m16n16k16.f16.f16 {%r7180, %r7181, %r7182, %r7183}, {%r7028, %r7029, %r7030, %r7031, %r7032, %r7033, %r7034, %r7035}, {%r7116, %r7117, %r7118, %r7119, %r7120, %r7121, %r7122, %r7123}, {%r6928, %r6929, %r6930, %r6931};
	wmma.mma.sync.aligned.row.row.m16n16k16.f16.f16 {%r7184, %r7185, %r7186, %r7187}, {%r7060, %r7061, %r7062, %r7063, %r7064, %r7065, %r7066, %r7067}, {%r7148, %r7149, %r7150, %r7151, %r7152, %r7153, %r7154, %r7155}, {%r7180, %r7181, %r7182, %r7183};
	wmma.mma.sync.aligned.row.row.m16n16k16.f16.f16 {%r7188, %r7189, %r7190, %r7191}, {%r7036, %r7037, %r7038, %r7039, %r7040, %r7041, %r7042, %r7043}, {%r7092, %r7093, %r7094, %r7095, %r7096, %r7097, %r7098, %r7099}, {%r6936, %r6937, %r6938, %r6939};
	wmma.mma.sync.aligned.row.row.m16n16k16.f16.f16 {%r7192, %r7193, %r7194, %r7195}, {%r7068, %r7069, %r7070, %r7071, %r7072, %r7073, %r7074, %r7075}, {%r7124, %r7125, %r7126, %r7127, %r7128, %r7129, %r7130, %r7131}, {%r7188, %r7189, %r7190, %r7191};
	wmma.mma.sync.aligned.row.row.m16n16k16.f16.f16 {%r7196, %r7197, %r7198, %r7199}, {%r7036, %r7037, %r7038, %r7039, %r7040, %r7041, %r7042, %r7043}, {%r7100, %r7101, %r7102, %r7103, %r7104, %r7105, %r7106, %r7107}, {%r6944, %r6945, %r6946, %r6947};
	wmma.mma.sync.aligned.row.row.m16n16k16.f16.f16 {%r7200, %r7201, %r7202, %r7203}, {%r7068, %r7069, %r7070, %r7071, %r7072, %r7073, %r7074, %r7075}, {%r7132, %r7133, %r7134, %r7135, %r7136, %r7137, %r7138, %r7139}, {%r7196, %r7197, %r7198, %r7199};
	wmma.mma.sync.aligned.row.row.m16n16k16.f16.f16 {%r7204, %r7205, %r7206, %r7207}, {%r7036, %r7037, %r7038, %r7039, %r7040, %r7041, %r7042, %r7043}, {%r7108, %r7109, %r7110, %r7111, %r7112, %r7113, %r7114, %r7115}, {%r6952, %r6953, %r6954, %r6955};
	wmma.mma.sync.aligned.row.row.m16n16k16.f16.f16 {%r7208, %r7209, %r7210, %r7211}, {%r7068, %r7069, %r7070, %r7071, %r7072, %r7073, %r7074, %r7075}, {%r7140, %r7141, %r7142, %r7143, %r7144, %r7145, %r7146, %r7147}, {%r7204, %r7205, %r7206, %r7207};
	wmma.mma.sync.aligned.row.row.m16n16k16.f16.f16 {%r7212, %r7213, %r7214, %r7215}, {%r7036, %r7037, %r7038, %r7039, %r7040, %r7041, %r7042, %r7043}, {%r7116, %r7117, %r7118, %r7119, %r7120, %r7121, %r7122, %r7123}, {%r6960, %r6961, %r6962, %r6963};
	wmma.mma.sync.aligned.row.row.m16n16k16.f16.f16 {%r7216, %r7217, %r7218, %r7219}, {%r7068, %r7069, %r7070, %r7071, %r7072, %r7073, %r7074, %r7075}, {%r7148, %r7149, %r7150, %r7151, %r7152, %r7153, %r7154, %r7155}, {%r7212, %r7213, %r7214, %r7215};
	wmma.mma.sync.aligned.row.row.m16n16k16.f16.f16 {%r7220, %r7221, %r7222, %r7223}, {%r7044, %r7045, %r7046, %r7047, %r7048, %r7049, %r7050, %r7051}, {%r7092, %r7093, %r7094, %r7095, %r7096, %r7097, %r7098, %r7099}, {%r6968, %r6969, %r6970, %r6971};
	wmma.mma.sync.aligned.row.row.m16n16k16.f16.f16 {%r7224, %r7225, %r7226, %r7227}, {%r7076, %r7077, %r7078, %r7079, %r7080, %r7081, %r7082, %r7083}, {%r7124, %r7125, %r7126, %r7127, %r7128, %r7129, %r7130, %r7131}, {%r7220, %r7221, %r7222, %r7223};
	wmma.mma.sync.aligned.row.row.m16n16k16.f16.f16 {%r7228, %r7229, %r7230, %r7231}, {%r7044, %r7045, %r7046, %r7047, %r7048, %r7049, %r7050, %r7051}, {%r7100, %r7101, %r7102, %r7103, %r7104, %r7105, %r7106, %r7107}, {%r6976, %r6977, %r6978, %r6979};
	wmma.mma.sync.aligned.row.row.m16n16k16.f16.f16 {%r7232, %r7233, %r7234, %r7235}, {%r7076, %r7077, %r7078, %r7079, %r7080, %r7081, %r7082, %r7083}, {%r7132, %r7133, %r7134, %r7135, %r7136, %r7137, %r7138, %r7139}, {%r7228, %r7229, %r7230, %r7231};
	wmma.mma.sync.aligned.row.row.m16n16k16.f16.f16 {%r7236, %r7237, %r7238, %r7239}, {%r7044, %r7045, %r7046, %r7047, %r7048, %r7049, %r7050, %r7051}, {%r7108, %r7109, %r7110, %r7111, %r7112, %r7113, %r7114, %r7115}, {%r6984, %r6985, %r6986, %r6987};
	wmma.mma.sync.aligned.row.row.m16n16k16.f16.f16 {%r7240, %r7241, %r7242, %r7243}, {%r7076, %r7077, %r7078, %r7079, %r7080, %r7081, %r7082, %r7083}, {%r7140, %r7141, %r7142, %r7143, %r7144, %r7145, %r7146, %r7147}, {%r7236, %r7237, %r7238, %r7239};
	wmma.mma.sync.aligned.row.row.m16n16k16.f16.f16 {%r7244, %r7245, %r7246, %r7247}, {%r7044, %r7045, %r7046, %r7047, %r7048, %r7049, %r7050, %r7051}, {%r7116, %r7117, %r7118, %r7119, %r7120, %r7121, %r7122, %r7123}, {%r6992, %r6993, %r6994, %r6995};
	wmma.mma.sync.aligned.row.row.m16n16k16.f16.f16 {%r7248, %r7249, %r7250, %r7251}, {%r7076, %r7077, %r7078, %r7079, %r7080, %r7081, %r7082, %r7083}, {%r7148, %r7149, %r7150, %r7151, %r7152, %r7153, %r7154, %r7155}, {%r7244, %r7245, %r7246, %r7247};
	wmma.mma.sync.aligned.row.row.m16n16k16.f16.f16 {%r7252, %r7253, %r7254, %r7255}, {%r7052, %r7053, %r7054, %r7055, %r7056, %r7057, %r7058, %r7059}, {%r7092, %r7093, %r7094, %r7095, %r7096, %r7097, %r7098, %r7099}, {%r7000, %r7001, %r7002, %r7003};
	wmma.mma.sync.aligned.row.row.m16n16k16.f16.f16 {%r7256, %r7257, %r7258, %r7259}, {%r7084, %r7085, %r7086, %r7087, %r7088, %r7089, %r7090, %r7091}, {%r7124, %r7125, %r7126, %r7127, %r7128, %r7129, %r7130, %r7131}, {%r7252, %r7253, %r7254, %r7255};
	wmma.mma.sync.aligned.row.row.m16n16k16.f16.f16 {%r7260, %r7261, %r7262, %r7263}, {%r7052, %r7053, %r7054, %r7055, %r7056, %r7057, %r7058, %r7059}, {%r7100, %r7101, %r7102, %r7103, %r7104, %r7105, %r7106, %r7107}, {%r7008, %r7009, %r7010, %r7011};
	wmma.mma.sync.aligned.row.row.m16n16k16.f16.f16 {%r7264, %r7265, %r7266, %r7267}, {%r7084, %r7085, %r7086, %r7087, %r7088, %r7089, %r7090, %r7091}, {%r7132, %r7133, %r7134, %r7135, %r7136, %r7137, %r7138, %r7139}, {%r7260, %r7261, %r7262, %r7263};
	wmma.mma.sync.aligned.row.row.m16n16k16.f16.f16 {%r7268, %r7269, %r7270, %r7271}, {%r7052, %r7053, %r7054, %r7055, %r7056, %r7057, %r7058, %r7059}, {%r7108, %r7109, %r7110, %r7111, %r7112, %r7113, %r7114, %r7115}, {%r7016, %r7017, %r7018, %r7019};
	wmma.mma.sync.aligned.row.row.m16n16k16.f16.f16 {%r7272, %r7273, %r7274, %r7275}, {%r7084, %r7085, %r7086, %r7087, %r7088, %r7089, %r7090, %r7091}, {%r7140, %r7141, %r7142, %r7143, %r7144, %r7145, %r7146, %r7147}, {%r7268, %r7269, %r7270, %r7271};
	wmma.mma.sync.aligned.row.row.m16n16k16.f16.f16 {%r7276, %r7277, %r7278, %r7279}, {%r7052, %r7053, %r7054, %r7055, %r7056, %r7057, %r7058, %r7059}, {%r7116, %r7117, %r7118, %r7119, %r7120, %r7121, %r7122, %r7123}, {%r7024, %r7025, %r7026, %r7027};
	wmma.mma.sync.aligned.row.row.m16n16k16.f16.f16 {%r7280, %r7281, %r7282, %r7283}, {%r7084, %r7085, %r7086, %r7087, %r7088, %r7089, %r7090, %r7091}, {%r7148, %r7149, %r7150, %r7151, %r7152, %r7153, %r7154, %r7155}, {%r7276, %r7277, %r7278, %r7279};
	// begin inline asm
	cp.async.commit_group;

	// end inline asm
	// begin inline asm
	cp.async.wait_group 0;

	// end inline asm
	bar.sync 	0;
	add.s64 	%rd177, %rd288, 640;
	// begin inline asm
	cp.async.ca.shared.global [%r550], [%rd177], 16;

	// end inline asm
	add.s64 	%rd178, %rd220, 1664;
	// begin inline asm
	cp.async.ca.shared.global [%r8], [%rd178], 16;

	// end inline asm
	mul.wide.s32 	%rd246, %r9563, 2;
	add.s64 	%rd179, %rd14, %rd246;
	// begin inline asm
	cp.async.ca.shared.global [%r10], [%rd179], 16;

	// end inline asm
	add.s64 	%rd180, %rd179, %rd1;
	// begin inline asm
	cp.async.ca.shared.global [%r553], [%rd180], 16;

	// end inline asm
	add.s64 	%rd181, %rd180, %rd1;
	// begin inline asm
	cp.async.ca.shared.global [%r554], [%rd181], 16;

	// end inline asm
	add.s64 	%rd182, %rd181, %rd1;
	// begin inline asm
	cp.async.ca.shared.global [%r555], [%rd182], 16;

	// end inline asm
	wmma.load.a.sync.aligned.row.m16n16k16.shared.f16 	{%r7284, %r7285, %r7286, %r7287, %r7288, %r7289, %r7290, %r7291}, [%r1124], %r852;
	wmma.load.a.sync.aligned.row.m16n16k16.shared.f16 	{%r7292, %r7293, %r7294, %r7295, %r7296, %r7297, %r7298, %r7299}, [%r1133], %r852;
	wmma.load.a.sync.aligned.row.m16n16k16.shared.f16 	{%r7300, %r7301, %r7302, %r7303, %r7304, %r7305, %r7306, %r7307}, [%r1142], %r852;
	wmma.load.a.sync.aligned.row.m16n16k16.shared.f16 	{%r7308, %r7309, %r7310, %r7311, %r7312, %r7313, %r7314, %r7315}, [%r1151], %r852;
	wmma.load.a.sync.aligned.row.m16n16k16.shared.f16 	{%r7316, %r7317, %r7318, %r7319, %r7320, %r7321, %r7322, %r7323}, [%r1160], %r852;
	wmma.load.a.sync.aligned.row.m16n16k16.shared.f16 	{%r7324, %r7325, %r7326, %r7327, %r7328, %r7329, %r7330, %r7331}, [%r1169], %r852;
	wmma.load.a.sync.aligned.row.m16n16k16.shared.f16 	{%r7332, %r7333, %r7334, %r7335, %r7336, %r7337, %r7338, %r7339}, [%r1178], %r852;
	wmma.load.a.sync.aligned.row.m16n16k16.shared.f16 	{%r7340, %r7341, %r7342, %r7343, %r7344, %r7345, %r7346, %r7347}, [%r1187], %r852;
	wmma.load.b.sync.aligned.row.m16n16k16.shared.f16 	{%r7348, %r7349, %r7350, %r7351, %r7352, %r7353, %r7354, %r7355}, [%r1196], %r924;
	wmma.load.b.sync.aligned.row.m16n16k16.shared.f16 	{%r7356, %r7357, %r7358, %r7359, %r7360, %r7361, %r7362, %r7363}, [%r1205], %r924;
	wmma.load.b.sync.aligned.row.m16n16k16.shared.f16 	{%r7364, %r7365, %r7366, %r7367, %r7368, %r7369, %r7370, %r7371}, [%r1214], %r924;
	wmma.load.b.sync.aligned.row.m16n16k16.shared.f16 	{%r7372, %r7373, %r7374, %r7375, %r7376, %r7377, %r7378, %r7379}, [%r1223], %r924;
	wmma.load.b.sync.aligned.row.m16n16k16.shared.f16 	{%r7380, %r7381, %r7382, %r7383, %r7384, %r7385, %r7386, %r7387}, [%r1232], %r924;
	wmma.load.b.sync.aligned.row.m16n16k16.shared.f16 	{%r7388, %r7389, %r7390, %r7391, %r7392, %r7393, %r7394, %r7395}, [%r1241], %r924;
	wmma.load.b.sync.aligned.row.m16n16k16.shared.f16 	{%r7396, %r7397, %r7398, %r7399, %r7400, %r7401, %r7402, %r7403}, [%r1250], %r924;
	wmma.load.b.sync.aligned.row.m16n16k16.shared.f16 	{%r7404, %r7405, %r7406, %r7407, %r7408, %r7409, %r7410, %r7411}, [%r1259], %r924;
	wmma.mma.sync.aligned.row.row.m16n16k16.f16.f16 {%r7412, %r7413, %r7414, %r7415}, {%r7284, %r7285, %r7286, %r7287, %r7288, %r7289, %r7290, %r7291}, {%r7348, %r7349, %r7350, %r7351, %r7352, %r7353, %r7354, %r7355}, {%r7160, %r7161, %r7162, %r7163};
	wmma.mma.sync.aligned.row.row.m16n16k16.f16.f16 {%r7416, %r7417, %r7418, %r7419}, {%r7316, %r7317, %r7318, %r7319, %r7320, %r7321, %r7322, %r7323}, {%r7380, %r7381, %r7382, %r7383, %r7384, %r7385, %r7386, %r7387}, {%r7412, %r7413, %r7414, %r7415};
	wmma.mma.sync.aligned.row.row.m16n16k16.f16.f16 {%r7420, %r7421, %r7422, %r7423}, {%r7284, %r7285, %r7286, %r7287, %r7288, %r7289, %r7290, %r7291}, {%r7356, %r7357, %r7358, %r7359, %r7360, %r7361, %r7362, %r7363}, {%r7168, %r7169, %r7170, %r7171};
	wmma.mma.sync.aligned.row.row.m16n16k16.f16.f16 {%r7424, %r7425, %r7426, %r7427}, {%r7316, %r7317, %r7318, %r7319, %r7320, %r7321, %r7322, %r7323}, {%r7388, %r7389, %r7390, %r7391, %r7392, %r7393, %r7394, %r7395}, {%r7420, %r7421, %r7422, %r7423};
	wmma.mma.sync.aligned.row.row.m16n16k16.f16.f16 {%r7428, %r7429, %r7430, %r7431}, {%r7284, %r7285, %r7286, %r7287, %r7288, %r7289, %r7290, %r7291}, {%r7364, %r7365, %r7366, %r7367, %r7368, %r7369, %r7370, %r7371}, {%r7176, %r7177, %r7178, %r7179};
	wmma.mma.sync.aligned.row.row.m16n16k16.f16.f16 {%r7432, %r7433, %r7434, %r7435}, {%r7316, %r7317, %r7318, %r7319, %r7320, %r7321, %r7322, %r7323}, {%r7396, %r7397, %r7398, %r7399, %r7400, %r7401, %r7402, %r7403}, {%r7428, %r7429, %r7430, %r7431};
	wmma.mma.sync.aligned.row.row.m16n16k16.f16.f16 {%r7436, %r7437, %r7438, %r7439}, {%r7284, %r7285, %r7286, %r7287, %r7288, %r7289, %r7290, %r7291}, {%r7372, %r7373, %r7374, %r7375, %r7376, %r7377, %r7378, %r7379}, {%r7184, %r7185, %r7186, %r7187};
	wmma.mma.sync.aligned.row.row.m16n16k16.f16.f16 {%r7440, %r7441, %r7442, %r7443}, {%r7316, %r7317, %r7318, %r7319, %r7320, %r7321, %r7322, %r7323}, {%r7404, %r7405, %r7406, %r7407, %r7408, %r7409, %r7410, %r7411}, {%r7436, %r7437, %r7438, %r7439};
	wmma.mma.sync.aligned.row.row.m16n16k16.f16.f16 {%r7444, %r7445, %r7446, %r7447}, {%r7292, %r7293, %r7294, %r7295, %r7296, %r7297, %r7298, %r7299}, {%r7348, %r7349, %r7350, %r7351, %r7352, %r7353, %r7354, %r7355}, {%r7192, %r7193, %r7194, %r7195};
	wmma.mma.sync.aligned.row.row.m16n16k16.f16.f16 {%r7448, %r7449, %r7450, %r7451}, {%r7324, %r7325, %r7326, %r7327, %r7328, %r7329, %r7330, %r7331}, {%r7380, %r7381, %r7382, %r7383, %r7384, %r7385, %r7386, %r7387}, {%r7444, %r7445, %r7446, %r7447};
	wmma.mma.sync.aligned.row.row.m16n16k16.f16.f16 {%r7452, %r7453, %r7454, %r7455}, {%r7292, %r7293, %r7294, %r7295, %r7296, %r7297, %r7298, %r7299}, {%r7356, %r7357, %r7358, %r7359, %r7360, %r7361, %r7362, %r7363}, {%r7200, %r7201, %r7202, %r7203};
	wmma.mma.sync.aligned.row.row.m16n16k16.f16.f16 {%r7456, %r7457, %r7458, %r7459}, {%r7324, %r7325, %r7326, %r7327, %r7328, %r7329, %r7330, %r7331}, {%r7388, %r7389, %r7390, %r7391, %r7392, %r7393, %r7394, %r7395}, {%r7452, %r7453, %r7454, %r7455};
	wmma.mma.sync.aligned.row.row.m16n16k16.f16.f16 {%r7460, %r7461, %r7462, %r7463}, {%r7292, %r7293, %r7294, %r7295, %r7296, %r7297, %r7298, %r7299}, {%r7364, %r7365, %r7366, %r7367, %r7368, %r7369, %r7370, %r7371}, {%r7208, %r7209, %r7210, %r7211};
	wmma.mma.sync.aligned.row.row.m16n16k16.f16.f16 {%r7464, %r7465, %r7466, %r7467}, {%r7324, %r7325, %r7326, %r7327, %r7328, %r7329, %r7330, %r7331}, {%r7396, %r7397, %r7398, %r7399, %r7400, %r7401, %r7402, %r7403}, {%r7460, %r7461, %r7462, %r7463};
	wmma.mma.sync.aligned.row.row.m16n16k16.f16.f16 {%r7468, %r7469, %r7470, %r7471}, {%r7292, %r7293, %r7294, %r7295, %r7296, %r7297, %r7298, %r7299}, {%r7372, %r7373, %r7374, %r7375, %r7376, %r7377, %r7378, %r7379}, {%r7216, %r7217, %r7218, %r7219};
	wmma.mma.sync.aligned.row.row.m16n16k16.f16.f16 {%r7472, %r7473, %r7474, %r7475}, {%r7324, %r7325, %r7326, %r7327, %r7328, %r7329, %r7330, %r7331}, {%r7404, %r7405, %r7406, %r7407, %r7408, %r7409, %r7410, %r7411}, {%r7468, %r7469, %r7470, %r7471};
	wmma.mma.sync.aligned.row.row.m16n16k16.f16.f16 {%r7476, %r7477, %r7478, %r7479}, {%r7300, %r7301, %r7302, %r7303, %r7304, %r7305, %r7306, %r7307}, {%r7348, %r7349, %r7350, %r7351, %r7352, %r7353, %r7354, %r7355}, {%r7224, %r7225, %r7226, %r7227};
	wmma.mma.sync.aligned.row.row.m16n16k16.f16.f16 {%r7480, %r7481, %r7482, %r7483}, {%r7332, %r7333, %r7334, %r7335, %r7336, %r7337, %r7338, %r7339}, {%r7380, %r7381, %r7382, %r7383, %r7384, %r7385, %r7386, %r7387}, {%r7476, %r7477, %r7478, %r7479};
	wmma.mma.sync.aligned.row.row.m16n16k16.f16.f16 {%r7484, %r7485, %r7486, %r7487}, {%r7300, %r7301, %r7302, %r7303, %r7304, %r7305, %r7306, %r7307}, {%r7356, %r7357, %r7358, %r7359, %r7360, %r7361, %r7362, %r7363}, {%r7232, %r7233, %r7234, %r7235};
	wmma.mma.sync.aligned.row.row.m16n16k16.f16.f16 {%r7488, %r7489, %r7490, %r7491}, {%r7332, %r7333, %r7334, %r7335, %r7336, %r7337, %r7338, %r7339}, {%r7388, %r7389, %r7390, %r7391, %r7392, %r7393, %r7394, %r7395}, {%r7484, %r7485, %r7486, %r7487};
	wmma.mma.sync.aligned.row.row.m16n16k16.f16.f16 {%r7492, %r7493, %r7494, %r7495}, {%r7300, %r7301, %r7302, %r7303, %r7304, %r7305, %r7306, %r7307}, {%r7364, %r7365, %r7366, %r7367, %r7368, %r7369, %r7370, %r7371}, {%r7240, %r7241, %r7242, %r7243};
	wmma.mma.sync.aligned.row.row.m16n16k16.f16.f16 {%r7496, %r7497, %r7498, %r7499}, {%r7332, %r7333, %r7334, %r7335, %r7336, %r7337, %r7338, %r7339}, {%r7396, %r7397, %r7398, %r7399, %r7400, %r7401, %r7402, %r7403}, {%r7492, %r7493, %r7494, %r7495};
	wmma.mma.sync.aligned.row.row.m16n16k16.f16.f16 {%r7500, %r7501, %r7502, %r7503}, {%r7300, %r7301, %r7302, %r7303, %r7304, %r7305, %r7306, %r7307}, {%r7372, %r7373, %r7374, %r7375, %r7376, %r7377, %r7378, %r7379}, {%r7248, %r7249, %r7250, %r7251};
	wmma.mma.sync.aligned.row.row.m16n16k16.f16.f16 {%r7504, %r7505, %r7506, %r7507}, {%r7332, %r7333, %r7334, %r7335, %r7336, %r7337, %r7338, %r7339}, {%r7404, %r7405, %r7406, %r7407, %r7408, %r7409, %r7410, %r7411}, {%r7500, %r7501, %r7502, %r7503};
	wmma.mma.sync.aligned.row.row.m16n16k16.f16.f16 {%r7508, %r7509, %r7510, %r7511}, {%r7308, %r7309, %r7310, %r7311, %r7312, %r7313, %r7314, %r7315}, {%r7348, %r7349, %r7350, %r7351, %r7352, %r7353, %r7354, %r7355}, {%r7256, %r7257, %r7258, %r7259};
	wmma.mma.sync.aligned.row.row.m16n16k16.f16.f16 {%r7512, %r7513, %r7514, %r7515}, {%r7340, %r7341, %r7342, %r7343, %r7344, %r7345, %r7346, %r7347}, {%r7380, %r7381, %r7382, %r7383, %r7384, %r7385, %r7386, %r7387}, {%r7508, %r7509, %r7510, %r7511};
	wmma.mma.sync.aligned.row.row.m16n16k16.f16.f16 {%r7516, %r7517, %r7518, %r7519}, {%r7308, %r7309, %r7310, %r7311, %r7312, %r7313, %r7314, %r7315}, {%r7356, %r7357, %r7358, %r7359, %r7360, %r7361, %r7362, %r7363}, {%r7264, %r7265, %r7266, %r7267};
	wmma.mma.sync.aligned.row.row.m16n16k16.f16.f16 {%r7520, %r7521, %r7522, %r7523}, {%r7340, %r7341, %r7342, %r7343, %r7344, %r7345, %r7346, %r7347}, {%r7388, %r7389, %r7390, %r7391, %r7392, %r7393, %r7394, %r7395}, {%r7516, %r7517, %r7518, %r7519};
	wmma.mma.sync.aligned.row.row.m16n16k16.f16.f16 {%r7524, %r7525, %r7526, %r7527}, {%r7308, %r7309, %r7310, %r7311, %r7312, %r7313, %r7314, %r7315}, {%r7364, %r7365, %r7366, %r7367, %r7368, %r7369, %r7370, %r7371}, {%r7272, %r7273, %r7274, %r7275};
	wmma.mma.sync.aligned.row.row.m16n16k16.f16.f16 {%r7528, %r7529, %r7530, %r7531}, {%r7340, %r7341, %r7342, %r7343, %r7344, %r7345, %r7346, %r7347}, {%r7396, %r7397, %r7398, %r7399, %r7400, %r7401, %r7402, %r7403}, {%r7524, %r7525, %r7526, %r7527};
	wmma.mma.sync.aligned.row.row.m16n16k16.f16.f16 {%r7532, %r7533, %r7534, %r7535}, {%r7308, %r7309, %r7310, %r7311, %r7312, %r7313, %r7314, %r7315}, {%r7372, %r7373, %r7374, %r7375, %r7376, %r7377, %r7378, %r7379}, {%r7280, %r7281, %r7282, %r7283};
	wmma.mma.sync.aligned.row.row.m16n16k16.f16.f16 {%r7536, %r7537, %r7538, %r7539}, {%r7340, %r7341, %r7342, %r7343, %r7344, %r7345, %r7346, %r7347}, {%r7404, %r7405, %r7406, %r7407, %r7408, %r7409, %r7410, %r7411}, {%r7532, %r7533, %r7534, %r7535};
	// begin inline asm
	cp.async.commit_group;

	// end inline asm
	// begin inline asm
	cp.async.wait_group 0;

	// end inline asm
	bar.sync 	0;
	add.s64 	%rd183, %rd288, 704;
	// begin inline asm
	cp.async.ca.shared.global [%r645], [%rd183], 16;

	// end inline asm
	add.s64 	%rd184, %rd220, 1728;
	// begin inline asm
	cp.async.ca.shared.global [%r646], [%rd184], 16;

	// end inline asm
	mul.wide.s32 	%rd247, %r9564, 2;
	add.s64 	%rd185, %rd14, %rd247;
	// begin inline asm
	cp.async.ca.shared.global [%r827], [%rd185], 16;

	// end inline asm
	add.s64 	%rd186, %rd185, %rd1;
	// begin inline asm
	cp.async.ca.shared.global [%r828], [%rd186], 16;

	// end inline asm
	add.s64 	%rd187, %rd186, %rd1;
	// begin inline asm
	cp.async.ca.shared.global [%r25], [%rd187], 16;

	// end inline asm
	add.s64 	%rd188, %rd187, %rd1;
	// begin inline asm
	cp.async.ca.shared.global [%r26], [%rd188], 16;

	// end inline asm
	wmma.load.a.sync.aligned.row.m16n16k16.shared.f16 	{%r7540, %r7541, %r7542, %r7543, %r7544, %r7545, %r7546, %r7547}, [%r27], %r852;
	wmma.load.a.sync.aligned.row.m16n16k16.shared.f16 	{%r7548, %r7549, %r7550, %r7551, %r7552, %r7553, %r7554, %r7555}, [%r861], %r852;
	wmma.load.a.sync.aligned.row.m16n16k16.shared.f16 	{%r7556, %r7557, %r7558, %r7559, %r7560, %r7561, %r7562, %r7563}, [%r870], %r852;
	wmma.load.a.sync.aligned.row.m16n16k16.shared.f16 	{%r7564, %r7565, %r7566, %r7567, %r7568, %r7569, %r7570, %r7571}, [%r879], %r852;
	wmma.load.a.sync.aligned.row.m16n16k16.shared.f16 	{%r7572, %r7573, %r7574, %r7575, %r7576, %r7577, %r7578, %r7579}, [%r888], %r852;
	wmma.load.a.sync.aligned.row.m16n16k16.shared.f16 	{%r7580, %r7581, %r7582, %r7583, %r7584, %r7585, %r7586, %r7587}, [%r897], %r852;
	wmma.load.a.sync.aligned.row.m16n16k16.shared.f16 	{%r7588, %r7589, %r7590, %r7591, %r7592, %r7593, %r7594, %r7595}, [%r906], %r852;
	wmma.load.a.sync.aligned.row.m16n16k16.shared.f16 	{%r7596, %r7597, %r7598, %r7599, %r7600, %r7601, %r7602, %r7603}, [%r915], %r852;
	wmma.load.b.sync.aligned.row.m16n16k16.shared.f16 	{%r7604, %r7605, %r7606, %r7607, %r7608, %r7609, %r7610, %r7611}, [%r28], %r924;
	wmma.load.b.sync.aligned.row.m16n16k16.shared.f16 	{%r7612, %r7613, %r7614, %r7615, %r7616, %r7617, %r7618, %r7619}, [%r933], %r924;
	wmma.load.b.sync.aligned.row.m16n16k16.shared.f16 	{%r7620, %r7621, %r7622, %r7623, %r7624, %r7625, %r7626, %r7627}, [%r942], %r924;
	wmma.load.b.sync.aligned.row.m16n16k16.shared.f16 	{%r7628, %r7629, %r7630, %r7631, %r7632, %r7633, %r7634, %r7635}, [%r951], %r924;
	wmma.load.b.sync.aligned.row.m16n16k16.shared.f16 	{%r7636, %r7637, %r7638, %r7639, %r7640, %r7641, %r7642, %r7643}, [%r960], %r924;
	wmma.load.b.sync.aligned.row.m16n16k16.shared.f16 	{%r7644, %r7645, %r7646, %r7647, %r7648, %r7649, %r7650, %r7651}, [%r969], %r924;
	wmma.load.b.sync.aligned.row.m16n16k16.shared.f16 	{%r7652, %r7653, %r7654, %r7655, %r7656, %r7657, %r7658, %r7659}, [%r978], %r924;
	wmma.load.b.sync.aligned.row.m16n16k16.shared.f16 	{%r7660, %r7661, %r7662, %r7663, %r7664, %r7665, %r7666, %r7667}, [%r987], %r924;
	wmma.mma.sync.aligned.row.row.m16n16k16.f16.f16 {%r7668, %r7669, %r7670, %r7671}, {%r7540, %r7541, %r7542, %r7543, %r7544, %r7545, %r7546, %r7547}, {%r7604, %r7605, %r7606, %r7607, %r7608, %r7609, %r7610, %r7611}, {%r7416, %r7417, %r7418, %r7419};
	wmma.mma.sync.aligned.row.row.m16n16k16.f16.f16 {%r7672, %r7673, %r7674, %r7675}, {%r7572, %r7573, %r7574, %r7575, %r7576, %r7577, %r7578, %r7579}, {%r7636, %r7637, %r7638, %r7639, %r7640, %r7641, %r7642, %r7643}, {%r7668, %r7669, %r7670, %r7671};
	wmma.mma.sync.aligned.row.row.m16n16k16.f16.f16 {%r7676, %r7677, %r7678, %r7679}, {%r7540, %r7541, %r7542, %r7543, %r7544, %r7545, %r7546, %r7547}, {%r7612, %r7613, %r7614, %r7615, %r7616, %r7617, %r7618, %r7619}, {%r7424, %r7425, %r7426, %r7427};
	wmma.mma.sync.aligned.row.row.m16n16k16.f16.f16 {%r7680, %r7681, %r7682, %r7683}, {%r7572, %r7573, %r7574, %r7575, %r7576, %r7577, %r7578, %r7579}, {%r7644, %r7645, %r7646, %r7647, %r7648, %r7649, %r7650, %r7651}, {%r7676, %r7677, %r7678, %r7679};
	wmma.mma.sync.aligned.row.row.m16n16k16.f16.f16 {%r7684, %r7685, %r7686, %r7687}, {%r7540, %r7541, %r7542, %r7543, %r7544, %r7545, %r7546, %r7547}, {%r7620, %r7621, %r7622, %r7623, %r7624, %r7625, %r7626, %r7627}, {%r7432, %r7433, %r7434, %r7435};
	wmma.mma.sync.aligned.row.row.m16n16k16.f16.f16 {%r7688, %r7689, %r7690, %r7691}, {%r7572, %r7573, %r7574, %r7575, %r7576, %r7577, %r7578, %r7579}, {%r7652, %r7653, %r7654, %r7655, %r7656, %r7657, %r7658, %r7659}, {%r7684, %r7685, %r7686, %r7687};
	wmma.mma.sync.aligned.row.row.m16n16k16.f16.f16 {%r7692, %r7693, %r7694, %r7695}, {%r7540, %r7541, %r7542, %r7543, %r7544, %r7545, %r7546, %r7547}, {%r7628, %r7629, %r7630, %r7631, %r7632, %r7633, %r7634, %r7635}, {%r7440, %r7441, %r7442, %r7443};
	wmma.mma.sync.aligned.row.row.m16n16k16.f16.f16 {%r7696, %r7697, %r7698, %r7699}, {%r7572, %r7573, %r7574, %r7575, %r7576, %r7577, %r7578, %r7579}, {%r7660, %r7661, %r7662, %r7663, %r7664, %r7665, %r7666, %r7667}, {%r7692, %r7693, %r7694, %r7695};
	wmma.mma.sync.aligned.row.row.m16n16k16.f16.f16 {%r7700, %r7701, %r7702, %r7703}, {%r7548, %r7549, %r7550, %r7551, %r7552, %r7553, %r7554, %r7555}, {%r7604, %r7605, %r7606, %r7607, %r7608, %r7609, %r7610, %r7611}, {%r7448, %r7449, %r7450, %r7451};
	wmma.mma.sync.aligned.row.row.m16n16k16.f16.f16 {%r7704, %r7705, %r7706, %r7707}, {%r7580, %r7581, %r7582, %r7583, %r7584, %r7585, %r7586, %r7587}, {%r7636, %r7637, %r7638, %r7639, %r7640, %r7641, %r7642, %r7643}, {%r7700, %r7701, %r7702, %r7703};
	wmma.mma.sync.aligned.row.row.m16n16k16.f16.f16 {%r7708, %r7709, %r7710, %r7711}, {%r7548, %r7549, %r7550, %r7551, %r7552, %r7553, %r7554, %r7555}, {%r7612, %r7613, %r7614, %r7615, %r7616, %r7617, %r7618, %r7619}, {%r7456, %r7457, %r7458, %r7459};
	wmma.mma.sync.aligned.row.row.m16n16k16.f16.f16 {%r7712, %r7713, %r7714, %r7715}, {%r7580, %r7581, %r7582, %r7583, %r7584, %r7585, %r7586, %r7587}, {%r7644, %r7645, %r7646, %r7647, %r7648, %r7649, %r7650, %r7651}, {%r7708, %r7709, %r7710, %r7711};
	wmma.mma.sync.aligned.row.row.m16n16k16.f16.f16 {%r7716, %r7717, %r7718, %r7719}, {%r7548, %r7549, %r7550, %r7551, %r7552, %r7553, %r7554, %r7555}, {%r7620, %r7621, %r7622, %r7623, %r7624, %r7625, %r7626, %r7627}, {%r7464, %r7465, %r7466, %r7467};
	wmma.mma.sync.aligned.row.row.m16n16k16.f16.f16 {%r7720, %r7721, %r7722, %r7723}, {%r7580, %r7581, %r7582, %r7583, %r7584, %r7585, %r7586, %r7587}, {%r7652, %r7653, %r7654, %r7655, %r7656, %r7657, %r7658, %r7659}, {%r7716, %r7717, %r7718, %r7719};
	wmma.mma.sync.aligned.row.row.m16n16k16.f16.f16 {%r7724, %r7725, %r7726, %r7727}, {%r7548, %r7549, %r7550, %r7551, %r7552, %r7553, %r7554, %r7555}, {%r7628, %r7629, %r7630, %r7631, %r7632, %r7633, %r7634, %r7635}, {%r7472, %r7473, %r7474, %r7475};
	wmma.mma.sync.aligned.row.row.m16n16k16.f16.f16 {%r7728, %r7729, %r7730, %r7731}, {%r7580, %r7581, %r7582, %r7583, %r7584, %r7585, %r7586, %r7587}, {%r7660, %r7661, %r7662, %r7663, %r7664, %r7665, %r7666, %r7667}, {%r7724, %r7725, %r7726, %r7727};
	wmma.mma.sync.aligned.row.row.m16n16k16.f16.f16 {%r7732, %r7733, %r7734, %r7735}, {%r7556, %r7557, %r7558, %r7559, %r7560, %r7561, %r7562, %r7563}, {%r7604, %r7605, %r7606, %r7607, %r7608, %r7609, %r7610, %r7611}, {%r7480, %r7481, %r7482, %r7483};
	wmma.mma.sync.aligned.row.row.m16n16k16.f16.f16 {%r7736, %r7737, %r7738, %r7739}, {%r7588, %r7589, %r7590, %r7591, %r7592, %r7593, %r7594, %r7595}, {%r7636, %r7637, %r7638, %r7639, %r7640, %r7641, %r7642, %r7643}, {%r7732, %r7733, %r7734, %r7735};
	wmma.mma.sync.aligned.row.row.m16n16k16.f16.f16 {%r7740, %r7741, %r7742, %r7743}, {%r7556, %r7557, %r7558, %r7559, %r7560, %r7561, %r7562, %r7563}, {%r7612, %r7613, %r7614, %r7615, %r7616, %r7617, %r7618, %r7619}, {%r7488, %r7489, %r7490, %r7491};
	wmma.mma.sync.aligned.row.row.m16n16k16.f16.f16 {%r7744, %r7745, %r7746, %r7747}, {%r7588, %r7589, %r7590, %r7591, %r7592, %r7593, %r7594, %r7595}, {%r7644, %r7645, %r7646, %r7647, %r7648, %r7649, %r7650, %r7651}, {%r7740, %r7741, %r7742, %r7743};
	wmma.mma.sync.aligned.row.row.m16n16k16.f16.f16 {%r7748, %r7749, %r7750, %r7751}, {%r7556, %r7557, %r7558, %r7559, %r7560, %r7561, %r7562, %r7563}, {%r7620, %r7621, %r7622, %r7623, %r7624, %r7625, %r7626, %r7627}, {%r7496, %r7497, %r7498, %r7499};
	wmma.mma.sync.aligned.row.row.m16n16k16.f16.f16 {%r7752, %r7753, %r7754, %r7755}, {%r7588, %r7589, %r7590, %r7591, %r7592, %r7593, %r7594, %r7595}, {%r7652, %r7653, %r7654, %r7655, %r7656, %r7657, %r7658, %r7659}, {%r7748, %r7749, %r7750, %r7751};
	wmma.mma.sync.aligned.row.row.m16n16k16.f16.f16 {%r7756, %r7757, %r7758, %r7759}, {%r7556, %r7557, %r7558, %r7559, %r7560, %r7561, %r7562, %r7563}, {%r7628, %r7629, %r7630, %r7631, %r7632, %r7633, %r7634, %r7635}, {%r7504, %r7505, %r7506, %r7507};
	wmma.mma.sync.aligned.row.row.m16n16k16.f16.f16 {%r7760, %r7761, %r7762, %r7763}, {%r7588, %r7589, %r7590, %r7591, %r7592, %r7593, %r7594, %r7595}, {%r7660, %r7661, %r7662, %r7663, %r7664, %r7665, %r7666, %r7667}, {%r7756, %r7757, %r7758, %r7759};
	wmma.mma.sync.aligned.row.row.m16n16k16.f16.f16 {%r7764, %r7765, %r7766, %r7767}, {%r7564, %r7565, %r7566, %r7567, %r7568, %r7569, %r7570, %r7571}, {%r7604, %r7605, %r7606, %r7607, %r7608, %r7609, %r7610, %r7611}, {%r7512, %r7513, %r7514, %r7515};
	wmma.mma.sync.aligned.row.row.m16n16k16.f16.f16 {%r7768, %r7769, %r7770, %r7771}, {%r7596, %r7597, %r7598, %r7599, %r7600, %r7601, %r7602, %r7603}, {%r7636, %r7637, %r7638, %r7639, %r7640, %r7641, %r7642, %r7643}, {%r7764, %r7765, %r7766, %r7767};
	wmma.mma.sync.aligned.row.row.m16n16k16.f16.f16 {%r7772, %r7773, %r7774, %r7775}, {%r7564, %r7565, %r7566, %r7567, %r7568, %r7569, %r7570, %r7571}, {%r7612, %r7613, %r7614, %r7615, %r7616, %r7617, %r7618, %r7619}, {%r7520, %r7521, %r7522, %r7523};
	wmma.mma.sync.aligned.row.row.m16n16k16.f16.f16 {%r7776, %r7777, %r7778, %r7779}, {%r7596, %r7597, %r7598, %r7599, %r7600, %r7601, %r7602, %r7603}, {%r7644, %r7645, %r7646, %r7647, %r7648, %r7649, %r7650, %r7651}, {%r7772, %r7773, %r7774, %r7775};
	wmma.mma.sync.aligned.row.row.m16n16k16.f16.f16 {%r7780, %r7781, %r7782, %r7783}, {%r7564, %r7565, %r7566, %r7567, %r7568, %r7569, %r7570, %r7571}, {%r7620, %r7621, %r7622, %r7623, %r7624, %r7625, %r7626, %r7627}, {%r7528, %r7529, %r7530, %r7531};
	wmma.mma.sync.aligned.row.row.m16n16k16.f16.f16 {%r7784, %r7785, %r7786, %r7787}, {%r7596, %r7597, %r7598, %r7599, %r7600, %r7601, %r7602, %r7603}, {%r7652, %r7653, %r7654, %r7655, %r7656, %r7657, %r7658, %r7659}, {%r7780, %r7781, %r7782, %r7783};
	wmma.mma.sync.aligned.row.row.m16n16k16.f16.f16 {%r7788, %r7789, %r7790, %r7791}, {%r7564, %r7565, %r7566, %r7567, %r7568, %r7569, %r7570, %r7571}, {%r7628, %r7629, %r7630, %r7631, %r7632, %r7633, %r7634, %r7635}, {%r7536, %r7537, %r7538, %r7539};
	wmma.mma.sync.aligned.row.row.m16n16k16.f16.f16 {%r7792, %r7793, %r7794, %r7795}, {%r7596, %r7597, %r7598, %r7599, %r7600, %r7601, %r7602, %r7603}, {%r7660, %r7661, %r7662, %r7663, %r7664, %r7665, %r7666, %r7667}, {%r7788, %r7789, %r7790, %r7791};
	// begin inline asm
	cp.async.commit_group;

	// end inline asm
	// begin inline asm
	cp.async.wait_group 0;

	// end inline asm
	bar.sync 	0;
	add.s64 	%rd189, %rd288, 768;
	// begin inline asm
	cp.async.ca.shared.global [%r550], [%rd189], 16;

	// end inline asm
	add.s64 	%rd190, %rd220, 1792;
	// begin inline asm
	cp.async.ca.shared.global [%r8], [%rd190], 16;

	// end inline asm
	mul.wide.s32 	%rd248, %r9565, 2;
	add.s64 	%rd191, %rd14, %rd248;
	// begin inline asm
	cp.async.ca.shared.global [%r10], [%rd191], 16;

	// end inline asm
	add.s64 	%rd192, %rd191, %rd1;
	// begin inline asm
	cp.async.ca.shared.global [%r553], [%rd192], 16;

	// end inline asm
	add.s64 	%rd193, %rd192, %rd1;
	// begin inline asm
	cp.async.ca.shared.global [%r554], [%rd193], 16;

	// end inline asm
	add.s64 	%rd194, %rd193, %rd1;
	// begin inline asm
	cp.async.ca.shared.global [%r555], [%rd194], 16;

	// end inline asm
	wmma.load.a.sync.aligned.row.m16n16k16.shared.f16 	{%r7796, %r7797, %r7798, %r7799, %r7800, %r7801, %r7802, %r7803}, [%r1124], %r852;
	wmma.load.a.sync.aligned.row.m16n16k16.shared.f16 	{%r7804, %r7805, %r7806, %r7807, %r7808, %r7809, %r7810, %r7811}, [%r1133], %r852;
	wmma.load.a.sync.aligned.row.m16n16k16.shared.f16 	{%r7812, %r7813, %r7814, %r7815, %r7816, %r7817, %r7818, %r7819}, [%r1142], %r852;
	wmma.load.a.sync.aligned.row.m16n16k16.shared.f16 	{%r7820, %r7821, %r7822, %r7823, %r7824, %r7825, %r7826, %r7827}, [%r1151], %r852;
	wmma.load.a.sync.aligned.row.m16n16k16.shared.f16 	{%r7828, %r7829, %r7830, %r7831, %r7832, %r7833, %r7834, %r7835}, [%r1160], %r852;
	wmma.load.a.sync.aligned.row.m16n16k16.shared.f16 	{%r7836, %r7837, %r7838, %r7839, %r7840, %r7841, %r7842, %r7843}, [%r1169], %r852;
	wmma.load.a.sync.aligned.row.m16n16k16.shared.f16 	{%r7844, %r7845, %r7846, %r7847, %r7848, %r7849, %r7850, %r7851}, [%r1178], %r852;
	wmma.load.a.sync.aligned.row.m16n16k16.shared.f16 	{%r7852, %r7853, %r7854, %r7855, %r7856, %r7857, %r7858, %r7859}, [%r1187], %r852;
	wmma.load.b.sync.aligned.row.m16n16k16.shared.f16 	{%r7860, %r7861, %r7862, %r7863, %r7864, %r7865, %r7866, %r7867}, [%r1196], %r924;
	wmma.load.b.sync.aligned.row.m16n16k16.shared.f16 	{%r7868, %r7869, %r7870, %r7871, %r7872, %r7873, %r7874, %r7875}, [%r1205], %r924;
	wmma.load.b.sync.aligned.row.m16n16k16.shared.f16 	{%r7876, %r7877, %r7878, %r7879, %r7880, %r7881, %r7882, %r7883}, [%r1214], %r924;
	wmma.load.b.sync.aligned.row.m16n16k16.shared.f16 	{%r7884, %r7885, %r7886, %r7887, %r7888, %r7889, %r7890, %r7891}, [%r1223], %r924;
	wmma.load.b.sync.aligned.row.m16n16k16.shared.f16 	{%r7892, %r7893, %r7894, %r7895, %r7896, %r7897, %r7898, %r7899}, [%r1232], %r924;
	wmma.load.b.sync.aligned.row.m16n16k16.shared.f16 	{%r7900, %r7901, %r7902, %r7903, %r7904, %r7905, %r7906, %r7907}, [%r1241], %r924;
	wmma.load.b.sync.aligned.row.m16n16k16.shared.f16 	{%r7908, %r7909, %r7910, %r7911, %r7912, %r7913, %r7914, %r7915}, [%r1250], %r924;
	wmma.load.b.sync.aligned.row.m16n16k16.shared.f16 	{%r7916, %r7917, %r7918, %r7919, %r7920, %r7921, %r7922, %r7923}, [%r1259], %r924;
	wmma.mma.sync.aligned.row.row.m16n16k16.f16.f16 {%r7924, %r7925, %r7926, %r7927}, {%r7796, %r7797, %r7798, %r7799, %r7800, %r7801, %r7802, %r7803}, {%r7860, %r7861, %r7862, %r7863, %r7864, %r7865, %r7866, %r7867}, {%r7672, %r7673, %r7674, %r7675};
	wmma.mma.sync.aligned.row.row.m16n16k16.f16.f16 {%r7928, %r7929, %r7930, %r7931}, {%r7828, %r7829, %r7830, %r7831, %r7832, %r7833, %r7834, %r7835}, {%r7892, %r7893, %r7894, %r7895, %r7896, %r7897, %r7898, %r7899}, {%r7924, %r7925, %r7926, %r7927};
	wmma.mma.sync.aligned.row.row.m16n16k16.f16.f16 {%r7932, %r7933, %r7934, %r7935}, {%r7796, %r7797, %r7798, %r7799, %r7800, %r7801, %r7802, %r7803}, {%r7868, %r7869, %r7870, %r7871, %r7872, %r7873, %r7874, %r7875}, {%r7680, %r7681, %r7682, %r7683};
	wmma.mma.sync.aligned.row.row.m16n16k16.f16.f16 {%r7936, %r7937, %r7938, %r7939}, {%r7828, %r7829, %r7830, %r7831, %r7832, %r7833, %r7834, %r7835}, {%r7900, %r7901, %r7902, %r7903, %r7904, %r7905, %r7906, %r7907}, {%r7932, %r7933, %r7934, %r7935};
	wmma.mma.sync.aligned.row.row.m16n16k16.f16.f16 {%r7940, %r7941, %r7942, %r7943}, {%r7796, %r7797, %r7798, %r7799, %r7800, %r7801, %r7802, %r7803}, {%r7876, %r7877, %r7878, %r7879, %r7880, %r7881, %r7882, %r7883}, {%r7688, %r7689, %r7690, %r7691};
	wmma.mma.sync.aligned.row.row.m16n16k16.f16.f16 {%r7944, %r7945, %r7946, %r7947}, {%r7828, %r7829, %r7830, %r7831, %r7832, %r7833, %r7834, %r7835}, {%r7908, %r7909, %r7910, %r7911, %r7912, %r7913, %r7914, %r7915}, {%r7940, %r7941, %r7942, %r7943};
	wmma.mma.sync.aligned.row.row.m16n16k16.f16.f16 {%r7948, %r7949, %r7950, %r7951}, {%r7796, %r7797, %r7798, %r7799, %r7800, %r7801, %r7802, %r7803}, {%r7884, %r7885, %r7886, %r7887, %r7888, %r7889, %r7890, %r7891}, {%r7696, %r7697, %r7698, %r7699};
	wmma.mma.sync.aligned.row.row.m16n16k16.f16.f16 {%r7952, %r7953, %r7954, %r7955}, {%r7828, %r7829, %r7830, %r7831, %r7832, %r7833, %r7834, %r7835}, {%r7916, %r7917, %r7918, %r7919, %r7920, %r7921, %r7922, %r7923}, {%r7948, %r7949, %r7950, %r7951};
	wmma.mma.sync.aligned.row.row.m16n16k16.f16.f16 {%r7956, %r7957, %r7958, %r7959}, {%r7804, %r7805, %r7806, %r7807, %r7808, %r7809, %r7810, %r7811}, {%r7860, %r7861, %r7862, %r7863, %r7864, %r7865, %r7866, %r7867}, {%r7704, %r7705, %r7706, %r7707};
	wmma.mma.sync.aligned.row.row.m16n16k16.f16.f16 {%r7960, %r7961, %r7962, %r7963}, {%r7836, %r7837, %r7838, %r7839, %r7840, %r7841, %r7842, %r7843}, {%r7892, %r7893, %r7894, %r7895, %r7896, %r7897, %r7898, %r7899}, {%r7956, %r7957, %r7958, %r7959};
	wmma.mma.sync.aligned.row.row.m16n16k16.f16.f16 {%r7964, %r7965, %r7966, %r7967}, {%r7804, %r7805, %r7806, %r7807, %r7808, %r7809, %r7810, %r7811}, {%r7868, %r7869, %r7870, %r7871, %r7872, %r7873, %r7874, %r7875}, {%r7712, %r7713, %r7714, %r7715};
	wmma.mma.sync.aligned.row.row.m16n16k16.f16.f16 {%r7968, %r7969, %r7970, %r7971}, {%r7836, %r7837, %r7838, %r7839, %r7840, %r7841, %r7842, %r7843}, {%r7900, %r7901, %r7902, %r7903, %r7904, %r7905, %r7906, %r7907}, {%r7964, %r7965, %r7966, %r7967};
	wmma.mma.sync.aligned.row.row.m16n16k16.f16.f16 {%r7972, %r7973, %r7974, %r7975}, {%r7804, %r7805, %r7806, %r7807, %r7808, %r7809, %r7810, %r7811}, {%r7876, %r7877, %r7878, %r7879, %r7880, %r7881, %r7882, %r7883}, {%r7720, %r7721, %r7722, %r7723};
	wmma.mma.sync.aligned.row.row.m16n16k16.f16.f16 {%r7976, %r7977, %r7978, %r7979}, {%r7836, %r7837, %r7838, %r7839, %r7840, %r7841, %r7842, %r7843}, {%r7908, %r7909, %r7910, %r7911, %r7912, %r7913, %r7914, %r7915}, {%r7972, %r7973, %r7974, %r7975};
	wmma.mma.sync.aligned.row.row.m16n16k16.f16.f16 {%r7980, %r7981, %r7982, %r7983}, {%r7804, %r7805, %r7806, %r7807, %r7808, %r7809, %r7810, %r7811}, {%r7884, %r7885, %r7886, %r7887, %r7888, %r7889, %r7890, %r7891}, {%r7728, %r7729, %r7730, %r7731};
	wmma.mma.sync.aligned.row.row.m16n16k16.f16.f16 {%r7984, %r7985, %r7986, %r7987}, {%r7836, %r7837, %r7838, %r7839, %r7840, %r7841, %r7842, %r7843}, {%r7916, %r7917, %r7918, %r7919, %r7920, %r7921, %r7922, %r7923}, {%r7980, %r7981, %r7982, %r7983};
	wmma.mma.sync.aligned.row.row.m16n16k16.f16.f16 {%r7988, %r7989, %r7990, %r7991}, {%r7812, %r7813, %r7814, %r7815, %r7816, %r7817, %r7818, %r7819}, {%r7860, %r7861, %r7862, %r7863, %r7864, %r7865, %r7866, %r7867}, {%r7736, %r7737, %r7738, %r7739};
	wmma.mma.sync.aligned.row.row.m16n16k16.f16.f16 {%r7992, %r7993, %r7994, %r7995}, {%r7844, %r7845, %r7846, %r7847, %r7848, %r7849, %r7850, %r7851}, {%r7892, %r7893, %r7894, %r7895, %r7896, %r7897, %r7898, %r7899}, {%r7988, %r7989, %r7990, %r7991};
	wmma.mma.sync.aligned.row.row.m16n16k16.f16.f16 {%r7996, %r7997, %r7998, %r7999}, {%r7812, %r7813, %r7814, %r7815, %r7816, %r7817, %r7818, %r7819}, {%r7868, %r7869, %r7870, %r7871, %r7872, %r7873, %r7874, %r7875}, {%r7744, %r7745, %r7746, %r7747};
	wmma.mma.sync.aligned.row.row.m16n16k16.f16.f16 {%r8000, %r8001, %r8002, %r8003}, {%r7844, %r7845, %r7846, %r7847, %r7848, %r7849, %r7850, %r7851}, {%r7900, %r7901, %r7902, %r7903, %r7904, %r7905, %r7906, %r7907}, {%r7996, %r7997, %r7998, %r7999};
	wmma.mma.sync.aligned.row.row.m16n16k16.f16.f16 {%r8004, %r8005, %r8006, %r8007}, {%r7812, %r7813, %r7814, %r7815, %r7816, %r7817, %r7818, %r7819}, {%r7876, %r7877, %r7878, %r7879, %r7880, %r7881, %r7882, %r7883}, {%r7752, %r7753, %r7754, %r7755};
	wmma.mma.sync.aligned.row.row.m16n16k16.f16.f16 {%r8008, %r8009, %r8010, %r8011}, {%r7844, %r7845, %r7846, %r7847, %r7848, %r7849, %r7850, %r7851}, {%r7908, %r7909, %r7910, %r7911, %r7912, %r7913, %r7914, %r7915}, {%r8004, %r8005, %r8006, %r8007};
	wmma.mma.sync.aligned.row.row.m16n16k16.f16.f16 {%r8012, %r8013, %r8014, %r8015}, {%r7812, %r7813, %r7814, %r7815, %r7816, %r7817, %r7818, %r7819}, {%r7884, %r7885, %r7886, %r7887, %r7888, %r7889, %r7890, %r7891}, {%r7760, %r7761, %r7762, %r7763};
	wmma.mma.sync.aligned.row.row.m16n16k16.f16.f16 {%r8016, %r8017, %r8018, %r8019}, {%r7844, %r7845, %r7846, %r7847, %r7848, %r7849, %r7850, %r7851}, {%r7916, %r7917, %r7918, %r7919, %r7920, %r7921, %r7922, %r7923}, {%r8012, %r8013, %r8014, %r8015};
	wmma.mma.sync.aligned.row.row.m16n16k16.f16.f16 {%r8020, %r8021, %r8022, %r8023}, {%r7820, %r7821, %r7822, %r7823, %r7824, %r7825, %r7826, %r7827}, {%r7860, %r7861, %r7862, %r7863, %r7864, %r7865, %r7866, %r7867}, {%r7768, %r7769, %r7770, %r7771};
	wmma.mma.sync.aligned.row.row.m16n16k16.f16.f16 {%r8024, %r8025, %r8026, %r8027}, {%r7852, %r7853, %r7854, %r7855, %r7856, %r7857, %r7858, %r7859}, {%r7892, %r7893, %r7894, %r7895, %r7896, %r7897, %r7898, %r7899}, {%r8020, %r8021, %r8022, %r8023};
	wmma.mma.sync.aligned.row.row.m16n16k16.f16.f16 {%r8028, %r8029, %r8030, %r8031}, {%r7820, %r7821, %r7822, %r7823, %r7824, %r7825, %r7826, %r7827}, {%r7868, %r7869, %r7870, %r7871, %r7872, %r7873, %r7874, %r7875}, {%r7776, %r7777, %r7778, %r7779};
	wmma.mma.sync.aligned.row.row.m16n16k16.f16.f16 {%r8032, %r8033, %r8034, %r8035}, {%r7852, %r7853, %r7854, %r7855, %r7856, %r7857, %r7858, %r7859}, {%r7900, %r7901, %r7902, %r7903, %r7904, %r7905, %r7906, %r7907}, {%r8028, %r8029, %r8030, %r8031};
	wmma.mma.sync.aligned.row.row.m16n16k16.f16.f16 {%r8036, %r8037, %r8038, %r8039}, {%r7820, %r7821, %r7822, %r7823, %r7824, %r7825, %r7826, %r7827}, {%r7876, %r7877, %r7878, %r7879, %r7880, %r7881, %r7882, %r7883}, {%r7784, %r7785, %r7786, %r7787};
	wmma.mma.sync.aligned.row.row.m16n16k16.f16.f16 {%r8040, %r8041, %r8042, %r8043}, {%r7852, %r7853, %r7854, %r7855, %r7856, %r7857, %r7858, %r7859}, {%r7908, %r7909, %r7910, %r7911, %r7912, %r7913, %r7914, %r7915}, {%r8036, %r8037, %r8038, %r8039};
	wmma.mma.sync.aligned.row.row.m16n16k16.f16.f16 {%r8044, %r8045, %r8046, %r8047}, {%r7820, %r7821, %r7822, %r7823, %r7824, %r7825, %r7826, %r7827}, {%r7884, %r7885, %r7886, %r7887, %r7888, %r7889, %r7890, %r7891}, {%r7792, %r7793, %r7794, %r7795};
	wmma.mma.sync.aligned.row.row.m16n16k16.f16.f16 {%r8048, %r8049, %r8050, %r8051}, {%r7852, %r7853, %r7854, %r7855, %r7856, %r7857, %r7858, %r7859}, {%r7916, %r7917, %r7918, %r7919, %r7920, %r7921, %r7922, %r7923}, {%r8044, %r8045, %r8046, %r8047};
	// begin inline asm
	cp.async.commit_group;

	// end inline asm
	// begin inline asm
	cp.async.wait_group 0;

	// end inline asm
	bar.sync 	0;
	add.s64 	%rd195, %rd288, 832;
	// begin inline asm
	cp.async.ca.shared.global [%r645], [%rd195], 16;

	// end inline asm
	add.s64 	%rd196, %rd220, 1856;
	// begin inline asm
	cp.async.ca.shared.global [%r646], [%rd196], 16;

	// end inline asm
	mul.wide.s32 	%rd249, %r9566, 2;
	add.s64 	%rd197, %rd14, %rd249;
	// begin inline asm
	cp.async.ca.shared.global [%r827], [%rd197], 16;

	// end inline asm
	add.s64 	%rd198, %rd197, %rd1;
	// begin inline asm
	cp.async.ca.shared.global [%r828], [%rd198], 16;

	// end inline asm
	add.s64 	%rd199, %rd198, %rd1;
	// begin inline asm
	cp.async.ca.shared.global [%r25], [%rd199], 16;

	// end inline asm
	add.s64 	%rd200, %rd199, %rd1;
	// begin inline asm
	cp.async.ca.shared.global [%r26], [%rd200], 16;

	// end inline asm
	wmma.load.a.sync.aligned.row.m16n16k16.shared.f16 	{%r8052, %r8053, %r8054, %r8055, %r8056, %r8057, %r8058, %r8059}, [%r27], %r852;
	wmma.load.a.sync.aligned.row.m16n16k16.shared.f16 	{%r8060, %r8061, %r8062, %r8063, %r8064, %r8065, %r8066, %r8067}, [%r861], %r852;
	wmma.load.a.sync.aligned.row.m16n16k16.shared.f16 	{%r8068, %r8069, %r8070, %r8071, %r8072, %r8073, %r8074, %r8075}, [%r870], %r852;
	wmma.load.a.sync.aligned.row.m16n16k16.shared.f16 	{%r8076, %r8077, %r8078, %r8079, %r8080, %r8081, %r8082, %r8083}, [%r879], %r852;
	wmma.load.a.sync.aligned.row.m16n16k16.shared.f16 	{%r8084, %r8085, %r8086, %r8087, %r8088, %r8089, %r8090, %r8091}, [%r888], %r852;
	wmma.load.a.sync.aligned.row.m16n16k16.shared.f16 	{%r8092, %r8093, %r8094, %r8095, %r8096, %r8097, %r8098, %r8099}, [%r897], %r852;
	wmma.load.a.sync.aligned.row.m16n16k16.shared.f16 	{%r8100, %r8101, %r8102, %r8103, %r8104, %r8105, %r8106, %r8107}, [%r906], %r852;
	wmma.load.a.sync.aligned.row.m16n16k16.shared.f16 	{%r8108, %r8109, %r8110, %r8111, %r8112, %r8113, %r8114, %r8115}, [%r915], %r852;
	wmma.load.b.sync.aligned.row.m16n16k16.shared.f16 	{%r8116, %r8117, %r8118, %r8119, %r8120, %r8121, %r8122, %r8123}, [%r28], %r924;
	wmma.load.b.sync.aligned.row.m16n16k16.shared.f16 	{%r8124, %r8125, %r8126, %r8127, %r8128, %r8129, %r8130, %r8131}, [%r933], %r924;
	wmma.load.b.sync.aligned.row.m16n16k16.shared.f16 	{%r8132, %r8133, %r8134, %r8135, %r8136, %r8137, %r8138, %r8139}, [%r942], %r924;
	wmma.load.b.sync.aligned.row.m16n16k16.shared.f16 	{%r8140, %r8141, %r8142, %r8143, %r8144, %r8145, %r8146, %r8147}, [%r951], %r924;
	wmma.load.b.sync.aligned.row.m16n16k16.shared.f16 	{%r8148, %r8149, %r8150, %r8151, %r8152, %r8153, %r8154, %r8155}, [%r960], %r924;
	wmma.load.b.sync.aligned.row.m16n16k16.shared.f16 	{%r8156, %r8157, %r8158, %r8159, %r8160, %r8161, %r8162, %r8163}, [%r969], %r924;
	wmma.load.b.sync.aligned.row.m16n16k16.shared.f16 	{%r8164, %r8165, %r8166, %r8167, %r8168, %r8169, %r8170, %r8171}, [%r978], %r924;
	wmma.load.b.sync.aligned.row.m16n16k16.shared.f16 	{%r8172, %r8173, %r8174, %r8175, %r8176, %r8177, %r8178, %r8179}, [%r987], %r924;
	wmma.mma.sync.aligned.row.row.m16n16k16.f16.f16 {%r8180, %r8181, %r8182, %r8183}, {%r8052, %r8053, %r8054, %r8055, %r8056, %r8057, %r8058, %r8059}, {%r8116, %r8117, %r8118, %r8119, %r8120, %r8121, %r8122, %r8123}, {%r7928, %r7929, %r7930, %r7931};
	wmma.mma.sync.aligned.row.row.m16n16k16.f16.f16 {%r8184, %r8185, %r8186, %r8187}, {%r8084, %r8085, %r8086, %r8087, %r8088, %r8089, %r8090, %r8091}, {%r8148, %r8149, %r8150, %r8151, %r8152, %r8153, %r8154, %r8155}, {%r8180, %r8181, %r8182, %r8183};
	wmma.mma.sync.aligned.row.row.m16n16k16.f16.f16 {%r8188, %r8189, %r8190, %r8191}, {%r8052, %r8053, %r8054, %r8055, %r8056, %r8057, %r8058, %r8059}, {%r8124, %r8125, %r8126, %r8127, %r8128, %r8129, %r8130, %r8131}, {%r7936, %r7937, %r7938, %r7939};
	wmma.mma.sync.aligned.row.row.m16n16k16.f16.f16 {%r8192, %r8193, %r8194, %r8195}, {%r8084, %r8085, %r8086, %r8087, %r8088, %r8089, %r8090, %r8091}, {%r8156, %r8157, %r8158, %r8159, %r8160, %r8161, %r8162, %r8163}, {%r8188, %r8189, %r8190, %r8191};
	wmma.mma.sync.aligned.row.row.m16n16k16.f16.f16 {%r8196, %r8197, %r8198, %r8199}, {%r8052, %r8053, %r8054, %r8055, %r8056, %r8057, %r8058, %r8059}, {%r8132, %r8133, %r8134, %r8135, %r8136, %r8137, %r8138, %r8139}, {%r7944, %r7945, %r7946, %r7947};
	wmma.mma.sync.aligned.row.row.m16n16k16.f16.f16 {%r8200, %r8201, %r8202, %r8203}, {%r8084, %r8085, %r8086, %r8087, %r8088, %r8089, %r8090, %r8091}, {%r8164, %r8165, %r8166, %r8167, %r8168, %r8169, %r8170, %r8171}, {%r8196, %r8197, %r8198, %r8199};
	wmma.mma.sync.aligned.row.row.m16n16k16.f16.f16 {%r8204, %r8205, %r8206, %r8207}, {%r8052, %r8053, %r8054, %r8055, %r8056, %r8057, %r8058, %r8059}, {%r8140, %r8141, %r8142, %r8143, %r8144, %r8145, %r8146, %r8147}, {%r7952, %r7953, %r7954, %r7955};
	wmma.mma.sync.aligned.row.row.m16n16k16.f16.f16 {%r8208, %r8209, %r8210, %r8211}, {%r8084, %r8085, %r8086, %r8087, %r8088, %r8089, %r8090, %r8091}, {%r8172, %r8173, %r8174, %r8175, %r8176, %r8177, %r8178, %r8179}, {%r8204, %r8205, %r8206, %r8207};
	wmma.mma.sync.aligned.row.row.m16n16k16.f16.f16 {%r8212, %r8213, %r8214, %r8215}, {%r8060, %r8061, %r8062, %r8063, %r8064, %r8065, %r8066, %r8067}, {%r8116, %r8117, %r8118, %r8119, %r8120, %r8121, %r8122, %r8123}, {%r7960, %r7961, %r7962, %r7963};
	wmma.mma.sync.aligned.row.row.m16n16k16.f16.f16 {%r8216, %r8217, %r8218, %r8219}, {%r8092, %r8093, %r8094, %r8095, %r8096, %r8097, %r8098, %r8099}, {%r8148, %r8149, %r8150, %r8151, %r8152, %r8153, %r8154, %r8155}, {%r8212, %r8213, %r8214, %r8215};
	wmma.mma.sync.aligned.row.row.m16n16k16.f16.f16 {%r8220, %r8221, %r8222, %r8223}, {%r8060, %r8061, %r8062, %r8063, %r8064, %r8065, %r8066, %r8067}, {%r8124, %r8125, %r8126, %r8127, %r8128, %r8129, %r8130, %r8131}, {%r7968, %r7969, %r7970, %r7971};
	wmma.mma.sync.aligned.row.row.m16n16k16.f16.f16 {%r8224, %r8225, %r8226, %r8227}, {%r8092, %r8093, %r8094, %r8095, %r8096, %r8097, %r8098, %r8099}, {%r8156, %r8157, %r8158, %r8159, %r8160, %r8161, %r8162, %r8163}, {%r8220, %r8221, %r8222, %r8223};
	wmma.mma.sync.aligned.row.row.m16n16k16.f16.f16 {%r8228, %r8229, %r8230, %r8231}, {%r8060, %r8061, %r8062, %r8063, %r8064, %r8065, %r8066, %r8067}, {%r8132, %r8133, %r8134, %r8135, %r8136, %r8137, %r8138, %r8139}, {%r7976, %r7977, %r7978, %r7979};
	wmma.mma.sync.aligned.row.row.m16n16k16.f16.f16 {%r8232, %r8233, %r8234, %r8235}, {%r8092, %r8093, %r8094, %r8095, %r8096, %r8097, %r8098, %r8099}, {%r8164, %r8165, %r8166, %r8167, %r8168, %r8169, %r8170, %r8171}, {%r8228, %r8229, %r8230, %r8231};
	wmma.mma.sync.aligned.row.row.m16n16k16.f16.f16 {%r8236, %r8237, %r8238, %r8239}, {%r8060, %r8061, %r8062, %r8063, %r8064, %r8065, %r8066, %r8067}, {%r8140, %r8141, %r8142, %r8143, %r8144, %r8145, %r8146, %r8147}, {%r7984, %r7985, %r7986, %r7987};
	wmma.mma.sync.aligned.row.row.m16n16k16.f16.f16 {%r8240, %r8241, %r8242, %r8243}, {%r8092, %r8093, %r8094, %r8095, %r8096, %r8097, %r8098, %r8099}, {%r8172, %r8173, %r8174, %r8175, %r8176, %r8177, %r8178, %r8179}, {%r8236, %r8237, %r8238, %r8239};
	wmma.mma.sync.aligned.row.row.m16n16k16.f16.f16 {%r8244, %r8245, %r8246, %r8247}, {%r8068, %r8069, %r8070, %r8071, %r8072, %r8073, %r8074, %r8075}, {%r8116, %r8117, %r8118, %r8119, %r8120, %r8121, %r8122, %r8123}, {%r7992, %r7993, %r7994, %r7995};
	wmma.mma.sync.aligned.row.row.m16n16k16.f16.f16 {%r8248, %r8249, %r8250, %r8251}, {%r8100, %r8101, %r8102, %r8103, %r8104, %r8105, %r8106, %r8107}, {%r8148, %r8149, %r8150, %r8151, %r8152, %r8153, %r8154, %r8155}, {%r8244, %r8245, %r8246, %r8247};
	wmma.mma.sync.aligned.row.row.m16n16k16.f16.f16 {%r8252, %r8253, %r8254, %r8255}, {%r8068, %r8069, %r8070, %r8071, %r8072, %r8073, %r8074, %r8075}, {%r8124, %r8125, %r8126, %r8127, %r8128, %r8129, %r8130, %r8131}, {%r8000, %r8001, %r8002, %r8003};
	wmma.mma.sync.aligned.row.row.m16n16k16.f16.f16 {%r8256, %r8257, %r8258, %r8259}, {%r8100, %r8101, %r8102, %r8103, %r8104, %r8105, %r8106, %r8107}, {%r8156, %r8157, %r8158, %r8159, %r8160, %r8161, %r8162, %r8163}, {%r8252, %r8253, %r8254, %r8255};
	wmma.mma.sync.aligned.row.row.m16n16k16.f16.f16 {%r8260, %r8261, %r8262, %r8263}, {%r8068, %r8069, %r8070, %r8071, %r8072, %r8073, %r8074, %r8075}, {%r8132, %r8133, %r8134, %r8135, %r8136, %r8137, %r8138, %r8139}, {%r8008, %r8009, %r8010, %r8011};
	wmma.mma.sync.aligned.row.row.m16n16k16.f16.f16 {%r8264, %r8265, %r8266, %r8267}, {%r8100, %r8101, %r8102, %r8103, %r8104, %r8105, %r8106, %r8107}, {%r8164, %r8165, %r8166, %r8167, %r8168, %r8169, %r8170, %r8171}, {%r8260, %r8261, %r8262, %r8263};
	wmma.mma.sync.aligned.row.row.m16n16k16.f16.f16 {%r8268, %r8269, %r8270, %r8271}, {%r8068, %r8069, %r8070, %r8071, %r8072, %r8073, %r8074, %r8075}, {%r8140, %r8141, %r8142, %r8143, %r8144, %r8145, %r8146, %r8147}, {%r8016, %r8017, %r8018, %r8019};
	wmma.mma.sync.aligned.row.row.m16n16k16.f16.f16 {%r8272, %r8273, %r8274, %r8275}, {%r8100, %r8101, %r8102, %r8103, %r8104, %r8105, %r8106, %r8107}, {%r8172, %r8173, %r8174, %r8175, %r8176, %r8177, %r8178, %r8179}, {%r8268, %r8269, %r8270, %r8271};
	wmma.mma.sync.aligned.row.row.m16n16k16.f16.f16 {%r8276, %r8277, %r8278, %r8279}, {%r8076, %r8077, %r8078, %r8079, %r8080, %r8081, %r8082, %r8083}, {%r8116, %r8117, %r8118, %r8119, %r8120, %r8121, %r8122, %r8123}, {%r8024, %r8025, %r8026, %r8027};
	wmma.mma.sync.aligned.row.row.m16n16k16.f16.f16 {%r8280, %r8281, %r8282, %r8283}, {%r8108, %r8109, %r8110, %r8111, %r8112, %r8113, %r8114, %r8115}, {%r8148, %r8149, %r8150, %r8151, %r8152, %r8153, %r8154, %r8155}, {%r8276, %r8277, %r8278, %r8279};
	wmma.mma.sync.aligned.row.row.m16n16k16.f16.f16 {%r8284, %r8285, %r8286, %r8287}, {%r8076, %r8077, %r8078, %r8079, %r8080, %r8081, %r8082, %r8083}, {%r8124, %r8125, %r8126, %r8127, %r8128, %r8129, %r8130, %r8131}, {%r8032, %r8033, %r8034, %r8035};
	wmma.mma.sync.aligned.row.row.m16n16k16.f16.f16 {%r8288, %r8289, %r8290, %r8291}, {%r8108, %r8109, %r8110, %r8111, %r8112, %r8113, %r8114, %r8115}, {%r8156, %r8157, %r8158, %r8159, %r8160, %r8161, %r8162, %r8163}, {%r8284, %r8285, %r8286, %r8287};
	wmma.mma.sync.aligned.row.row.m16n16k16.f16.f16 {%r8292, %r8293, %r8294, %r8295}, {%r8076, %r8077, %r8078, %r8079, %r8080, %r8081, %r8082, %r8083}, {%r8132, %r8133, %r8134, %r8135, %r8136, %r8137, %r8138, %r8139}, {%r8040, %r8041, %r8042, %r8043};
	wmma.mma.sync.aligned.row.row.m16n16k16.f16.f16 {%r8296, %r8297, %r8298, %r8299}, {%r8108, %r8109, %r8110, %r8111, %r8112, %r8113, %r8114, %r8115}, {%r8164, %r8165, %r8166, %r8167, %r8168, %r8169, %r8170, %r8171}, {%r8292, %r8293, %r8294, %r8295};
	wmma.mma.sync.aligned.row.row.m16n16k16.f16.f16 {%r8300, %r8301, %r8302, %r8303}, {%r8076, %r8077, %r8078, %r8079, %r8080, %r8081, %r8082, %r8083}, {%r8140, %r8141, %r8142, %r8143, %r8144, %r8145, %r8146, %r8147}, {%r8048, %r8049, %r8050, %r8051};
	wmma.mma.sync.aligned.row.row.m16n16k16.f16.f16 {%r8304, %r8305, %r8306, %r8307}, {%r8108, %r8109, %r8110, %r8111, %r8112, %r8113, %r8114, %r8115}, {%r8172, %r8173, %r8174, %r8175, %r8176, %r8177, %r8178, %r8179}, {%r8300, %r8301, %r8302, %r8303};
	// begin inline asm
	cp.async.commit_group;

	// end inline asm
	// begin inline asm
	cp.async.wait_group 0;

	// end inline asm
	bar.sync 	0;
	add.s64 	%rd201, %rd288, 896;
	// begin inline asm
	cp.async.ca.shared.global [%r550], [%rd201], 16;

	// end inline asm
	add.s64 	%rd202, %rd220, 1920;
	// begin inline asm
	cp.async.ca.shared.global [%r8], [%rd202], 16;

	// end inline asm
	mul.wide.s32 	%rd250, %r9567, 2;
	add.s64 	%rd203, %rd14, %rd250;
	// begin inline asm
	cp.async.ca.shared.global [%r10], [%rd203], 16;

	// end inline asm
	add.s64 	%rd204, %rd203, %rd1;
	// begin inline asm
	cp.async.ca.shared.global [%r553], [%rd204], 16;

	// end inline asm
	add.s64 	%rd205, %rd204, %rd1;
	// begin inline asm
	cp.async.ca.shared.global [%r554], [%rd205], 16;

	// end inline asm
	add.s64 	%rd206, %rd205, %rd1;
	// begin inline asm
	cp.async.ca.shared.global [%r555], [%rd206], 16;

	// end inline asm
	wmma.load.a.sync.aligned.row.m16n16k16.shared.f16 	{%r8308, %r8309, %r8310, %r8311, %r8312, %r8313, %r8314, %r8315}, [%r1124], %r852;
	wmma.load.a.sync.aligned.row.m16n16k16.shared.f16 	{%r8316, %r8317, %r8318, %r8319, %r8320, %r8321, %r8322, %r8323}, [%r1133], %r852;
	wmma.load.a.sync.aligned.row.m16n16k16.shared.f16 	{%r8324, %r8325, %r8326, %r8327, %r8328, %r8329, %r8330, %r8331}, [%r1142], %r852;
	wmma.load.a.sync.aligned.row.m16n16k16.shared.f16 	{%r8332, %r8333, %r8334, %r8335, %r8336, %r8337, %r8338, %r8339}, [%r1151], %r852;
	wmma.load.a.sync.aligned.row.m16n16k16.shared.f16 	{%r8340, %r8341, %r8342, %r8343, %r8344, %r8345, %r8346, %r8347}, [%r1160], %r852;
	wmma.load.a.sync.aligned.row.m16n16k16.shared.f16 	{%r8348, %r8349, %r8350, %r8351, %r8352, %r8353, %r8354, %r8355}, [%r1169], %r852;
	wmma.load.a.sync.aligned.row.m16n16k16.shared.f16 	{%r8356, %r8357, %r8358, %r8359, %r8360, %r8361, %r8362, %r8363}, [%r1178], %r852;
	wmma.load.a.sync.aligned.row.m16n16k16.shared.f16 	{%r8364, %r8365, %r8366, %r8367, %r8368, %r8369, %r8370, %r8371}, [%r1187], %r852;
	wmma.load.b.sync.aligned.row.m16n16k16.shared.f16 	{%r8372, %r8373, %r8374, %r8375, %r8376, %r8377, %r8378, %r8379}, [%r1196], %r924;
	wmma.load.b.sync.aligned.row.m16n16k16.shared.f16 	{%r8380, %r8381, %r8382, %r8383, %r8384, %r8385, %r8386, %r8387}, [%r1205], %r924;
	wmma.load.b.sync.aligned.row.m16n16k16.shared.f16 	{%r8388, %r8389, %r8390, %r8391, %r8392, %r8393, %r8394, %r8395}, [%r1214], %r924;
	wmma.load.b.sync.aligned.row.m16n16k16.shared.f16 	{%r8396, %r8397, %r8398, %r8399, %r8400, %r8401, %r8402, %r8403}, [%r1223], %r924;
	wmma.load.b.sync.aligned.row.m16n16k16.shared.f16 	{%r8404, %r8405, %r8406, %r8407, %r8408, %r8409, %r8410, %r8411}, [%r1232], %r924;
	wmma.load.b.sync.aligned.row.m16n16k16.shared.f16 	{%r8412, %r8413, %r8414, %r8415, %r8416, %r8417, %r8418, %r8419}, [%r1241], %r924;
	wmma.load.b.sync.aligned.row.m16n16k16.shared.f16 	{%r8420, %r8421, %r8422, %r8423, %r8424, %r8425, %r8426, %r8427}, [%r1250], %r924;
	wmma.load.b.sync.aligned.row.m16n16k16.shared.f16 	{%r8428, %r8429, %r8430, %r8431, %r8432, %r8433, %r8434, %r8435}, [%r1259], %r924;
	wmma.mma.sync.aligned.row.row.m16n16k16.f16.f16 {%r8436, %r8437, %r8438, %r8439}, {%r8308, %r8309, %r8310, %r8311, %r8312, %r8313, %r8314, %r8315}, {%r8372, %r8373, %r8374, %r8375, %r8376, %r8377, %r8378, %r8379}, {%r8184, %r8185, %r8186, %r8187};
	wmma.mma.sync.aligned.row.row.m16n16k16.f16.f16 {%r8440, %r8441, %r8442, %r8443}, {%r8340, %r8341, %r8342, %r8343, %r8344, %r8345, %r8346, %r8347}, {%r8404, %r8405, %r8406, %r8407, %r8408, %r8409, %r8410, %r8411}, {%r8436, %r8437, %r8438, %r8439};
	wmma.mma.sync.aligned.row.row.m16n16k16.f16.f16 {%r8444, %r8445, %r8446, %r8447}, {%r8308, %r8309, %r8310, %r8311, %r8312, %r8313, %r8314, %r8315}, {%r8380, %r8381, %r8382, %r8383, %r8384, %r8385, %r8386, %r8387}, {%r8192, %r8193, %r8194, %r8195};
	wmma.mma.sync.aligned.row.row.m16n16k16.f16.f16 {%r8448, %r8449, %r8450, %r8451}, {%r8340, %r8341, %r8342, %r8343, %r8344, %r8345, %r8346, %r8347}, {%r8412, %r8413, %r8414, %r8415, %r8416, %r8417, %r8418, %r8419}, {%r8444, %r8445, %r8446, %r8447};
	wmma.mma.sync.aligned.row.row.m16n16k16.f16.f16 {%r8452, %r8453, %r8454, %r8455}, {%r8308, %r8309, %r8310, %r8311, %r8312, %r8313, %r8314, %r8315}, {%r8388, %r8389, %r8390, %r8391, %r8392, %r8393, %r8394, %r8395}, {%r8200, %r8201, %r8202, %r8203};
	wmma.mma.sync.aligned.row.row.m16n16k16.f16.f16 {%r8456, %r8457, %r8458, %r8459}, {%r8340, %r8341, %r8342, %r8343, %r8344, %r8345, %r8346, %r8347}, {%r8420, %r8421, %r8422, %r8423, %r8424, %r8425, %r8426, %r8427}, {%r8452, %r8453, %r8454, %r8455};
	wmma.mma.sync.aligned.row.row.m16n16k16.f16.f16 {%r8460, %r8461, %r8462, %r8463}, {%r8308, %r8309, %r8310, %r8311, %r8312, %r8313, %r8314, %r8315}, {%r8396, %r8397, %r8398, %r8399, %r8400, %r8401, %r8402, %r8403}, {%r8208, %r8209, %r8210, %r8211};
	wmma.mma.sync.aligned.row.row.m16n16k16.f16.f16 {%r8464, %r8465, %r8466, %r8467}, {%r8340, %r8341, %r8342, %r8343, %r8344, %r8345, %r8346, %r8347}, {%r8428, %r8429, %r8430, %r8431, %r8432, %r8433, %r8434, %r8435}, {%r8460, %r8461, %r8462, %r8463};
	wmma.mma.sync.aligned.row.row.m16n16k16.f16.f16 {%r8468, %r8469, %r8470, %r8471}, {%r8316, %r8317, %r8318, %r8319, %r8320, %r8321, %r8322, %r8323}, {%r8372, %r8373, %r8374, %r8375, %r8376, %r8377, %r8378, %r8379}, {%r8216, %r8217, %r8218, %r8219};
	wmma.mma.sync.aligned.row.row.m16n16k16.f16.f16 {%r8472, %r8473, %r8474, %r8475}, {%r8348, %r8349, %r8350, %r8351, %r8352, %r8353, %r8354, %r8355}, {%r8404, %r8405, %r8406, %r8407, %r8408, %r8409, %r8410, %r8411}, {%r8468, %r8469, %r8470, %r8471};
	wmma.mma.sync.aligned.row.row.m16n16k16.f16.f16 {%r8476, %r8477, %r8478, %r8479}, {%r8316, %r8317, %r8318, %r8319, %r8320, %r8321, %r8322, %r8323}, {%r8380, %r8381, %r8382, %r8383, %r8384, %r8385, %r8386, %r8387}, {%r8224, %r8225, %r8226, %r8227};
	wmma.mma.sync.aligned.row.row.m16n16k16.f16.f16 {%r8480, %r8481, %r8482, %r8483}, {%r8348, %r8349, %r8350, %r8351, %r8352, %r8353, %r8354, %r8355}, {%r8412, %r8413, %r8414, %r8415, %r8416, %r8417, %r8418, %r8419}, {%r8476, %r8477, %r8478, %r8479};
	wmma.mma.sync.aligned.row.row.m16n16k16.f16.f16 {%r8484, %r8485, %r8486, %r8487}, {%r8316, %r8317, %r8318, %r8319, %r8320, %r8321, %r8322, %r8323}, {%r8388, %r8389, %r8390, %r8391, %r8392, %r8393, %r8394, %r8395}, {%r8232, %r8233, %r8234, %r8235};
	wmma.mma.sync.aligned.row.row.m16n16k16.f16.f16 {%r8488, %r8489, %r8490, %r8491}, {%r8348, %r8349, %r8350, %r8351, %r8352, %r8353, %r8354, %r8355}, {%r8420, %r8421, %r8422, %r8423, %r8424, %r8425, %r8426, %r8427}, {%r8484, %r8485, %r8486, %r8487};
	wmma.mma.sync.aligned.row.row.m16n16k16.f16.f16 {%r8492, %r8493, %r8494, %r8495}, {%r8316, %r8317, %r8318, %r8319, %r8320, %r8321, %r8322, %r8323}, {%r8396, %r8397, %r8398, %r8399, %r8400, %r8401, %r8402, %r8403}, {%r8240, %r8241, %r8242, %r8243};
	wmma.mma.sync.aligned.row.row.m16n16k16.f16.f16 {%r8496, %r8497, %r8498, %r8499}, {%r8348, %r8349, %r8350, %r8351, %r8352, %r8353, %r8354, %r8355}, {%r8428, %r8429, %r8430, %r8431, %r8432, %r8433, %r8434, %r8435}, {%r8492, %r8493, %r8494, %r8495};
	wmma.mma.sync.aligned.row.row.m16n16k16.f16.f16 {%r8500, %r8501, %r8502, %r8503}, {%r8324, %r8325, %r8326, %r8327, %r8328, %r8329, %r8330, %r8331}, {%r8372, %r8373, %r8374, %r8375, %r8376, %r8377, %r8378, %r8379}, {%r8248, %r8249, %r8250, %r8251};
	wmma.mma.sync.aligned.row.row.m16n16k16.f16.f16 {%r8504, %r8505, %r8506, %r8507}, {%r8356, %r8357, %r8358, %r8359, %r8360, %r8361, %r8362, %r8363}, {%r8404, %r8405, %r8406, %r8407, %r8408, %r8409, %r8410, %r8411}, {%r8500, %r8501, %r8502, %r8503};
	wmma.mma.sync.aligned.row.row.m16n16k16.f16.f16 {%r8508, %r8509, %r8510, %r8511}, {%r8324, %r8325, %r8326, %r8327, %r8328, %r8329, %r8330, %r8331}, {%r8380, %r8381, %r8382, %r8383, %r8384, %r8385, %r8386, %r8387}, {%r8256, %r8257, %r8258, %r8259};
	wmma.mma.sync.aligned.row.row.m16n16k16.f16.f16 {%r8512, %r8513, %r8514, %r8515}, {%r8356, %r8357, %r8358, %r8359, %r8360, %r8361, %r8362, %r8363}, {%r8412, %r8413, %r8414, %r8415, %r8416, %r8417, %r8418, %r8419}, {%r8508, %r8509, %r8510, %r8511};
	wmma.mma.sync.aligned.row.row.m16n16k16.f16.f16 {%r8516, %r8517, %r8518, %r8519}, {%r8324, %r8325, %r8326, %r8327, %r8328, %r8329, %r8330, %r8331}, {%r8388, %r8389, %r8390, %r8391, %r8392, %r8393, %r8394, %r8395}, {%r8264, %r8265, %r8266, %r8267};
	wmma.mma.sync.aligned.row.row.m16n16k16.f16.f16 {%r8520, %r8521, %r8522, %r8523}, {%r8356, %r8357, %r8358, %r8359, %r8360, %r8361, %r8362, %r8363}, {%r8420, %r8421, %r8422, %r8423, %r8424, %r8425, %r8426, %r8427}, {%r8516, %r8517, %r8518, %r8519};
	wmma.mma.sync.aligned.row.row.m16n16k16.f16.f16 {%r8524, %r8525, %r8526, %r8527}, {%r8324, %r8325, %r8326, %r8327, %r8328, %r8329, %r8330, %r8331}, {%r8396, %r8397, %r8398, %r8399, %r8400, %r8401, %r8402, %r8403}, {%r8272, %r8273, %r8274, %r8275};
	wmma.mma.sync.aligned.row.row.m16n16k16.f16.f16 {%r8528, %r8529, %r8530, %r8531}, {%r8356, %r8357, %r8358, %r8359, %r8360, %r8361, %r8362, %r8363}, {%r8428, %r8429, %r8430, %r8431, %r8432, %r8433, %r8434, %r8435}, {%r8524, %r8525, %r8526, %r8527};
	wmma.mma.sync.aligned.row.row.m16n16k16.f16.f16 {%r8532, %r8533, %r8534, %r8535}, {%r8332, %r8333, %r8334, %r8335, %r8336, %r8337, %r8338, %r8339}, {%r8372, %r8373, %r8374, %r8375, %r8376, %r8377, %r8378, %r8379}, {%r8280, %r8281, %r8282, %r8283};
	wmma.mma.sync.aligned.row.row.m16n16k16.f16.f16 {%r8536, %r8537, %r8538, %r8539}, {%r8364, %r8365, %r8366, %r8367, %r8368, %r8369, %r8370, %r8371}, {%r8404, %r8405, %r8406, %r8407, %r8408, %r8409, %r8410, %r8411}, {%r8532, %r8533, %r8534, %r8535};
	wmma.mma.sync.aligned.row.row.m16n16k16.f16.f16 {%r8540, %r8541, %r8542, %r8543}, {%r8332, %r8333, %r8334, %r8335, %r8336, %r8337, %r8338, %r8339}, {%r8380, %r8381, %r8382, %r8383, %r8384, %r8385, %r8386, %r8387}, {%r8288, %r8289, %r8290, %r8291};
	wmma.mma.sync.aligned.row.row.m16n16k16.f16.f16 {%r8544, %r8545, %r8546, %r8547}, {%r8364, %r8365, %r8366, %r8367, %r8368, %r8369, %r8370, %r8371}, {%r8412, %r8413, %r8414, %r8415, %r8416, %r8417, %r8418, %r8419}, {%r8540, %r8541, %r8542, %r8543};
	wmma.mma.sync.aligned.row.row.m16n16k16.f16.f16 {%r8548, %r8549, %r8550, %r8551}, {%r8332, %r8333, %r8334, %r8335, %r8336, %r8337, %r8338, %r8339}, {%r8388, %r8389, %r8390, %r8391, %r8392, %r8393, %r8394, %r8395}, {%r8296, %r8297, %r8298, %r8299};
	wmma.mma.sync.aligned.row.row.m16n16k16.f16.f16 {%r8552, %r8553, %r8554, %r8555}, {%r8364, %r8365, %r8366, %r8367, %r8368, %r8369, %r8370, %r8371}, {%r8420, %r8421, %r8422, %r8423, %r8424, %r8425, %r8426, %r8427}, {%r8548, %r8549, %r8550, %r8551};
	wmma.mma.sync.aligned.row.row.m16n16k16.f16.f16 {%r8556, %r8557, %r8558, %r8559}, {%r8332, %r8333, %r8334, %r8335, %r8336, %r8337, %r8338, %r8339}, {%r8396, %r8397, %r8398, %r8399, %r8400, %r8401, %r8402, %r8403}, {%r8304, %r8305, %r8306, %r8307};
	wmma.mma.sync.aligned.row.row.m16n16k16.f16.f16 {%r8560, %r8561, %r8562, %r8563}, {%r8364, %r8365, %r8366, %r8367, %r8368, %r8369, %r8370, %r8371}, {%r8428, %r8429, %r8430, %r8431, %r8432, %r8433, %r8434, %r8435}, {%r8556, %r8557, %r8558, %r8559};
	// begin inline asm
	cp.async.commit_group;

	// end inline asm
	// begin inline asm
	cp.async.wait_group 0;

	// end inline asm
	bar.sync 	0;
	add.s64 	%rd207, %rd288, 960;
	// begin inline asm
	cp.async.ca.shared.global [%r645], [%rd207], 16;

	// end inline asm
	add.s64 	%rd208, %rd220, 1984;
	// begin inline asm
	cp.async.ca.shared.global [%r646], [%rd208], 16;

	// end inline asm
	mul.wide.s32 	%rd251, %r9568, 2;
	add.s64 	%rd209, %rd14, %rd251;
	// begin inline asm
	cp.async.ca.shared.global [%r827], [%rd209], 16;

	// end inline asm
	add.s64 	%rd210, %rd209, %rd1;
	// begin inline asm
	cp.async.ca.shared.global [%r828], [%rd210], 16;

	// end inline asm
	add.s64 	%rd211, %rd210, %rd1;
	// begin inline asm
	cp.async.ca.shared.global [%r25], [%rd211], 16;

	// end inline asm
	add.s64 	%rd212, %rd211, %rd1;
	// begin inline asm
	cp.async.ca.shared.global [%r26], [%rd212], 16;

	// end inline asm
	wmma.load.a.sync.aligned.row.m16n16k16.shared.f16 	{%r8564, %r8565, %r8566, %r8567, %r8568, %r8569, %r8570, %r8571}, [%r27], %r852;
	wmma.load.a.sync.aligned.row.m16n16k16.shared.f16 	{%r8572, %r8573, %r8574, %r8575, %r8576, %r8577, %r8578, %r8579}, [%r861], %r852;
	wmma.load.a.sync.aligned.row.m16n16k16.shared.f16 	{%r8580, %r8581, %r8582, %r8583, %r8584, %r8585, %r8586, %r8587}, [%r870], %r852;
	wmma.load.a.sync.aligned.row.m16n16k16.shared.f16 	{%r8588, %r8589, %r8590, %r8591, %r8592, %r8593, %r8594, %r8595}, [%r879], %r852;
	wmma.load.a.sync.aligned.row.m16n16k16.shared.f16 	{%r8596, %r8597, %r8598, %r8599, %r8600, %r8601, %r8602, %r8603}, [%r888], %r852;
	wmma.load.a.sync.aligned.row.m16n16k16.shared.f16 	{%r8604, %r8605, %r8606, %r8607, %r8608, %r8609, %r8610, %r8611}, [%r897], %r852;
	wmma.load.a.sync.aligned.row.m16n16k16.shared.f16 	{%r8612, %r8613, %r8614, %r8615, %r8616, %r8617, %r8618, %r8619}, [%r906], %r852;
	wmma.load.a.sync.aligned.row.m16n16k16.shared.f16 	{%r8620, %r8621, %r8622, %r8623, %r8624, %r8625, %r8626, %r8627}, [%r915], %r852;
	wmma.load.b.sync.aligned.row.m16n16k16.shared.f16 	{%r8628, %r8629, %r8630, %r8631, %r8632, %r8633, %r8634, %r8635}, [%r28], %r924;
	wmma.load.b.sync.aligned.row.m16n16k16.shared.f16 	{%r8636, %r8637, %r8638, %r8639, %r8640, %r8641, %r8642, %r8643}, [%r933], %r924;
	wmma.load.b.sync.aligned.row.m16n16k16.shared.f16 	{%r8644, %r8645, %r8646, %r8647, %r8648, %r8649, %r8650, %r8651}, [%r942], %r924;
	wmma.load.b.sync.aligned.row.m16n16k16.shared.f16 	{%r8652, %r8653, %r8654, %r8655, %r8656, %r8657, %r8658, %r8659}, [%r951], %r924;
	wmma.load.b.sync.aligned.row.m16n16k16.shared.f16 	{%r8660, %r8661, %r8662, %r8663, %r8664, %r8665, %r8666, %r8667}, [%r960], %r924;
	wmma.load.b.sync.aligned.row.m16n16k16.shared.f16 	{%r8668, %r8669, %r8670, %r8671, %r8672, %r8673, %r8674, %r8675}, [%r969], %r924;
	wmma.load.b.sync.aligned.row.m16n16k16.shared.f16 	{%r8676, %r8677, %r8678, %r8679, %r8680, %r8681, %r8682, %r8683}, [%r978], %r924;
	wmma.load.b.sync.aligned.row.m16n16k16.shared.f16 	{%r8684, %r8685, %r8686, %r8687, %r8688, %r8689, %r8690, %r8691}, [%r987], %r924;
	wmma.mma.sync.aligned.row.row.m16n16k16.f16.f16 {%r8692, %r8693, %r8694, %r8695}, {%r8564, %r8565, %r8566, %r8567, %r8568, %r8569, %r8570, %r8571}, {%r8628, %r8629, %r8630, %r8631, %r8632, %r8633, %r8634, %r8635}, {%r8440, %r8441, %r8442, %r8443};
	wmma.mma.sync.aligned.row.row.m16n16k16.f16.f16 {%r8696, %r8697, %r8698, %r8699}, {%r8596, %r8597, %r8598, %r8599, %r8600, %r8601, %r8602, %r8603}, {%r8660, %r8661, %r8662, %r8663, %r8664, %r8665, %r8666, %r8667}, {%r8692, %r8693, %r8694, %r8695};
	wmma.mma.sync.aligned.row.row.m16n16k16.f16.f16 {%r8700, %r8701, %r8702, %r8703}, {%r8564, %r8565, %r8566, %r8567, %r8568, %r8569, %r8570, %r8571}, {%r8636, %r8637, %r8638, %r8639, %r8640, %r8641, %r8642, %r8643}, {%r8448, %r8449, %r8450, %r8451};
	wmma.mma.sync.aligned.row.row.m16n16k16.f16.f16 {%r8704, %r8705, %r8706, %r8707}, {%r8596, %r8597, %r8598, %r8599, %r8600, %r8601, %r8602, %r8603}, {%r8668, %r8669, %r8670, %r8671, %r8672, %r8673, %r8674, %r8675}, {%r8700, %r8701, %r8702, %r8703};
	wmma.mma.sync.aligned.row.row.m16n16k16.f16.f16 {%r8708, %r8709, %r8710, %r8711}, {%r8564, %r8565, %r8566, %r8567, %r8568, %r8569, %r8570, %r8571}, {%r8644, %r8645, %r8646, %r8647, %r8648, %r8649, %r8650, %r8651}, {%r8456, %r8457, %r8458, %r8459};
	wmma.mma.sync.aligned.row.row.m16n16k16.f16.f16 {%r8712, %r8713, %r8714, %r8715}, {%r8596, %r8597, %r8598, %r8599, %r8600, %r8601, %r8602, %r8603}, {%r8676, %r8677, %r8678, %r8679, %r8680, %r8681, %r8682, %r8683}, {%r8708, %r8709, %r8710, %r8711};
	wmma.mma.sync.aligned.row.row.m16n16k16.f16.f16 {%r8716, %r8717, %r8718, %r8719}, {%r8564, %r8565, %r8566, %r8567, %r8568, %r8569, %r8570, %r8571}, {%r8652, %r8653, %r8654, %r8655, %r8656, %r8657, %r8658, %r8659}, {%r8464, %r8465, %r8466, %r8467};
	wmma.mma.sync.aligned.row.row.m16n16k16.f16.f16 {%r8720, %r8721, %r8722, %r8723}, {%r8596, %r8597, %r8598, %r8599, %r8600, %r8601, %r8602, %r8603}, {%r8684, %r8685, %r8686, %r8687, %r8688, %r8689, %r8690, %r8691}, {%r8716, %r8717, %r8718, %r8719};
	wmma.mma.sync.aligned.row.row.m16n16k16.f16.f16 {%r8724, %r8725, %r8726, %r8727}, {%r8572, %r8573, %r8574, %r8575, %r8576, %r8577, %r8578, %r8579}, {%r8628, %r8629, %r8630, %r8631, %r8632, %r8633, %r8634, %r8635}, {%r8472, %r8473, %r8474, %r8475};
	wmma.mma.sync.aligned.row.row.m16n16k16.f16.f16 {%r8728, %r8729, %r8730, %r8731}, {%r8604, %r8605, %r8606, %r8607, %r8608, %r8609, %r8610, %r8611}, {%r8660, %r8661, %r8662, %r8663, %r8664, %r8665, %r8666, %r8667}, {%r8724, %r8725, %r8726, %r8727};
	wmma.mma.sync.aligned.row.row.m16n16k16.f16.f16 {%r8732, %r8733, %r8734, %r8735}, {%r8572, %r8573, %r8574, %r8575, %r8576, %r8577, %r8578, %r8579}, {%r8636, %r8637, %r8638, %r8639, %r8640, %r8641, %r8642, %r8643}, {%r8480, %r8481, %r8482, %r8483};
	wmma.mma.sync.aligned.row.row.m16n16k16.f16.f16 {%r8736, %r8737, %r8738, %r8739}, {%r8604, %r8605, %r8606, %r8607, %r8608, %r8609, %r8610, %r8611}, {%r8668, %r8669, %r8670, %r8671, %r8672, %r8673, %r8674, %r8675}, {%r8732, %r8733, %r8734, %r8735};
	wmma.mma.sync.aligned.row.row.m16n16k16.f16.f16 {%r8740, %r8741, %r8742, %r8743}, {%r8572, %r8573, %r8574, %r8575, %r8576, %r8577, %r8578, %r8579}, {%r8644, %r8645, %r8646, %r8647, %r8648, %r8649, %r8650, %r8651}, {%r8488, %r8489, %r8490, %r8491};
	wmma.mma.sync.aligned.row.row.m16n16k16.f16.f16 {%r8744, %r8745, %r8746, %r8747}, {%r8604, %r8605, %r8606, %r8607, %r8608, %r8609, %r8610, %r8611}, {%r8676, %r8677, %r8678, %r8679, %r8680, %r8681, %r8682, %r8683}, {%r8740, %r8741, %r8742, %r8743};
	wmma.mma.sync.aligned.row.row.m16n16k16.f16.f16 {%r8748, %r8749, %r8750, %r8751}, {%r8572, %r8573, %r8574, %r8575, %r8576, %r8577, %r8578, %r8579}, {%r8652, %r8653, %r8654, %r8655, %r8656, %r8657, %r8658, %r8659}, {%r8496, %r8497, %r8498, %r8499};
	wmma.mma.sync.aligned.row.row.m16n16k16.f16.f16 {%r8752, %r8753, %r8754, %r8755}, {%r8604, %r8605, %r8606, %r8607, %r8608, %r8609, %r8610, %r8611}, {%r8684, %r8685, %r8686, %r8687, %r8688, %r8689, %r8690, %r8691}, {%r8748, %r8749, %r8750, %r8751};
	wmma.mma.sync.aligned.row.row.m16n16k16.f16.f16 {%r8756, %r8757, %r8758, %r8759}, {%r8580, %r8581, %r8582, %r8583, %r8584, %r8585, %r8586, %r8587}, {%r8628, %r8629, %r8630, %r8631, %r8632, %r8633, %r8634, %r8635}, {%r8504, %r8505, %r8506, %r8507};
	wmma.mma.sync.aligned.row.row.m16n16k16.f16.f16 {%r8760, %r8761, %r8762, %r8763}, {%r8612, %r8613, %r8614, %r8615, %r8616, %r8617, %r8618, %r8619}, {%r8660, %r8661, %r8662, %r8663, %r8664, %r8665, %r8666, %r8667}, {%r8756, %r8757, %r8758, %r8759};
	wmma.mma.sync.aligned.row.row.m16n16k16.f16.f16 {%r8764, %r8765, %r8766, %r8767}, {%r8580, %r8581, %r8582, %r8583, %r8584, %r8585, %r8586, %r8587}, {%r8636, %r8637, %r8638, %r8639, %r8640, %r8641, %r8642, %r8643}, {%r8512, %r8513, %r8514, %r8515};
	wmma.mma.sync.aligned.row.row.m16n16k16.f16.f16 {%r8768, %r8769, %r8770, %r8771}, {%r8612, %r8613, %r8614, %r8615, %r8616, %r8617, %r8618, %r8619}, {%r8668, %r8669, %r8670, %r8671, %r8672, %r8673, %r8674, %r8675}, {%r8764, %r8765, %r8766, %r8767};
	wmma.mma.sync.aligned.row.row.m16n16k16.f16.f16 {%r8772, %r8773, %r8774, %r8775}, {%r8580, %r8581, %r8582, %r8583, %r8584, %r8585, %r8586, %r8587}, {%r8644, %r8645, %r8646, %r8647, %r8648, %r8649, %r8650, %r8651}, {%r8520, %r8521, %r8522, %r8523};
	wmma.mma.sync.aligned.row.row.m16n16k16.f16.f16 {%r8776, %r8777, %r8778, %r8779}, {%r8612, %r8613, %r8614, %r8615, %r8616, %r8617, %r8618, %r8619}, {%r8676, %r8677, %r8678, %r8679, %r8680, %r8681, %r8682, %r8683}, {%r8772, %r8773, %r8774, %r8775};
	wmma.mma.sync.aligned.row.row.m16n16k16.f16.f16 {%r8780, %r8781, %r8782, %r8783}, {%r8580, %r8581, %r8582, %r8583, %r8584, %r8585, %r8586, %r8587}, {%r8652, %r8653, %r8654, %r8655, %r8656, %r8657, %r8658, %r8659}, {%r8528, %r8529, %r8530, %r8531};
	wmma.mma.sync.aligned.row.row.m16n16k16.f16.f16 {%r8784, %r8785, %r8786, %r8787}, {%r8612, %r8613, %r8614, %r8615, %r8616, %r8617, %r8618, %r8619}, {%r8684, %r8685, %r8686, %r8687, %r8688, %r8689, %r8690, %r8691}, {%r8780, %r8781, %r8782, %r8783};
	wmma.mma.sync.aligned.row.row.m16n16k16.f16.f16 {%r8788, %r8789, %r8790, %r8791}, {%r8588, %r8589, %r8590, %r8591, %r8592, %r8593, %r8594, %r8595}, {%r8628, %r8629, %r8630, %r8631, %r8632, %r8633, %r8634, %r8635}, {%r8536, %r8537, %r8538, %r8539};
	wmma.mma.sync.aligned.row.row.m16n16k16.f16.f16 {%r8792, %r8793, %r8794, %r8795}, {%r8620, %r8621, %r8622, %r8623, %r8624, %r8625, %r8626, %r8627}, {%r8660, %r8661, %r8662, %r8663, %r8664, %r8665, %r8666, %r8667}, {%r8788, %r8789, %r8790, %r8791};
	wmma.mma.sync.aligned.row.row.m16n16k16.f16.f16 {%r8796, %r8797, %r8798, %r8799}, {%r8588, %r8589, %r8590, %r8591, %r8592, %r8593, %r8594, %r8595}, {%r8636, %r8637, %r8638, %r8639, %r8640, %r8641, %r8642, %r8643}, {%r8544, %r8545, %r8546, %r8547};
	wmma.mma.sync.aligned.row.row.m16n16k16.f16.f16 {%r8800, %r8801, %r8802, %r8803}, {%r8620, %r8621, %r8622, %r8623, %r8624, %r8625, %r8626, %r8627}, {%r8668, %r8669, %r8670, %r8671, %r8672, %r8673, %r8674, %r8675}, {%r8796, %r8797, %r8798, %r8799};
	wmma.mma.sync.aligned.row.row.m16n16k16.f16.f16 {%r8804, %r8805, %r8806, %r8807}, {%r8588, %r8589, %r8590, %r8591, %r8592, %r8593, %r8594, %r8595}, {%r8644, %r8645, %r8646, %r8647, %r8648, %r8649, %r8650, %r8651}, {%r8552, %r8553, %r8554, %r8555};
	wmma.mma.sync.aligned.row.row.m16n16k16.f16.f16 {%r8808, %r8809, %r8810, %r8811}, {%r8620, %r8621, %r8622, %r8623, %r8624, %r8625, %r8626, %r8627}, {%r8676, %r8677, %r8678, %r8679, %r8680, %r8681, %r8682, %r8683}, {%r8804, %r8805, %r8806, %r8807};
	wmma.mma.sync.aligned.row.row.m16n16k16.f16.f16 {%r8812, %r8813, %r8814, %r8815}, {%r8588, %r8589, %r8590, %r8591, %r8592, %r8593, %r8594, %r8595}, {%r8652, %r8653, %r8654, %r8655, %r8656, %r8657, %r8658, %r8659}, {%r8560, %r8561, %r8562, %r8563};
	wmma.mma.sync.aligned.row.row.m16n16k16.f16.f16 {%r8816, %r8817, %r8818, %r8819}, {%r8620, %r8621, %r8622, %r8623, %r8624, %r8625, %r8626, %r8627}, {%r8684, %r8685, %r8686, %r8687, %r8688, %r8689, %r8690, %r8691}, {%r8812, %r8813, %r8814, %r8815};
	// begin inline asm
	cp.async.commit_group;

	// end inline asm
	// begin inline asm
	cp.async.wait_group 0;

	// end inline asm
	bar.sync 	0;
	add.s32 	%r9637, %r9637, 1024;
	add.s64 	%rd213, %rd288, 1024;
	// begin inline asm
	cp.async.ca.shared.global [%r550], [%rd213], 16;

	// end inline asm
	add.s64 	%rd214, %rd220, 2048;
	// begin inline asm
	cp.async.ca.shared.global [%r8], [%rd214], 16;

	// end inline asm
	mul.wide.s32 	%rd252, %r9569, 2;
	add.s64 	%rd215, %rd14, %rd252;
	// begin inline asm
	cp.async.ca.shared.global [%r10], [%rd215], 16;

	// end inline asm
	add.s64 	%rd216, %rd215, %rd1;
	// begin inline asm
	cp.async.ca.shared.global [%r553], [%rd216], 16;

	// end inline asm
	add.s64 	%rd217, %rd216, %rd1;
	// begin inline asm
	cp.async.ca.shared.global [%r554], [%rd217], 16;

	// end inline asm
	add.s64 	%rd218, %rd217, %rd1;
	// begin inline asm
	cp.async.ca.shared.global [%r555], [%rd218], 16;

	// end inline asm
	wmma.load.a.sync.aligned.row.m16n16k16.shared.f16 	{%r8820, %r8821, %r8822, %r8823, %r8824, %r8825, %r8826, %r8827}, [%r1124], %r852;
	wmma.load.a.sync.aligned.row.m16n16k16.shared.f16 	{%r8828, %r8829, %r8830, %r8831, %r8832, %r8833, %r8834, %r8835}, [%r1133], %r852;
	wmma.load.a.sync.aligned.row.m16n16k16.shared.f16 	{%r8836, %r8837, %r8838, %r8839, %r8840, %r8841, %r8842, %r8843}, [%r1142], %r852;
	wmma.load.a.sync.aligned.row.m16n16k16.shared.f16 	{%r8844, %r8845, %r8846, %r8847, %r8848, %r8849, %r8850, %r8851}, [%r1151], %r852;
	wmma.load.a.sync.aligned.row.m16n16k16.shared.f16 	{%r8852, %r8853, %r8854, %r8855, %r8856, %r8857, %r8858, %r8859}, [%r1160], %r852;
	wmma.load.a.sync.aligned.row.m16n16k16.shared.f16 	{%r8860, %r8861, %r8862, %r8863, %r8864, %r8865, %r8866, %r8867}, [%r1169], %r852;
	wmma.load.a.sync.aligned.row.m16n16k16.shared.f16 	{%r8868, %r8869, %r8870, %r8871, %r8872, %r8873, %r8874, %r8875}, [%r1178], %r852;
	wmma.load.a.sync.aligned.row.m16n16k16.shared.f16 	{%r8876, %r8877, %r8878, %r8879, %r8880, %r8881, %r8882, %r8883}, [%r1187], %r852;
	wmma.load.b.sync.aligned.row.m16n16k16.shared.f16 	{%r8884, %r8885, %r8886, %r8887, %r8888, %r8889, %r8890, %r8891}, [%r1196], %r924;
	wmma.load.b.sync.aligned.row.m16n16k16.shared.f16 	{%r8892, %r8893, %r8894, %r8895, %r8896, %r8897, %r8898, %r8899}, [%r1205], %r924;
	wmma.load.b.sync.aligned.row.m16n16k16.shared.f16 	{%r8900, %r8901, %r8902, %r8903, %r8904, %r8905, %r8906, %r8907}, [%r1214], %r924;
	wmma.load.b.sync.aligned.row.m16n16k16.shared.f16 	{%r8908, %r8909, %r8910, %r8911, %r8912, %r8913, %r8914, %r8915}, [%r1223], %r924;
	wmma.load.b.sync.aligned.row.m16n16k16.shared.f16 	{%r8916, %r8917, %r8918, %r8919, %r8920, %r8921, %r8922, %r8923}, [%r1232], %r924;
	wmma.load.b.sync.aligned.row.m16n16k16.shared.f16 	{%r8924, %r8925, %r8926, %r8927, %r8928, %r8929, %r8930, %r8931}, [%r1241], %r924;
	wmma.load.b.sync.aligned.row.m16n16k16.shared.f16 	{%r8932, %r8933, %r8934, %r8935, %r8936, %r8937, %r8938, %r8939}, [%r1250], %r924;
	wmma.load.b.sync.aligned.row.m16n16k16.shared.f16 	{%r8940, %r8941, %r8942, %r8943, %r8944, %r8945, %r8946, %r8947}, [%r1259], %r924;
	wmma.mma.sync.aligned.row.row.m16n16k16.f16.f16 {%r8948, %r8949, %r8950, %r8951}, {%r8820, %r8821, %r8822, %r8823, %r8824, %r8825, %r8826, %r8827}, {%r8884, %r8885, %r8886, %r8887, %r8888, %r8889, %r8890, %r8891}, {%r8696, %r8697, %r8698, %r8699};
	wmma.mma.sync.aligned.row.row.m16n16k16.f16.f16 {%r9836, %r9835, %r9834, %r9833}, {%r8852, %r8853, %r8854, %r8855, %r8856, %r8857, %r8858, %r8859}, {%r8916, %r8917, %r8918, %r8919, %r8920, %r8921, %r8922, %r8923}, {%r8948, %r8949, %r8950, %r8951};
	wmma.mma.sync.aligned.row.row.m16n16k16.f16.f16 {%r8952, %r8953, %r8954, %r8955}, {%r8820, %r8821, %r8822, %r8823, %r8824, %r8825, %r8826, %r8827}, {%r8892, %r8893, %r8894, %r8895, %r8896, %r8897, %r8898, %r8899}, {%r8704, %r8705, %r8706, %r8707};
	wmma.mma.sync.aligned.row.row.m16n16k16.f16.f16 {%r9832, %r9831, %r9830, %r9829}, {%r8852, %r8853, %r8854, %r8855, %r8856, %r8857, %r8858, %r8859}, {%r8924, %r8925, %r8926, %r8927, %r8928, %r8929, %r8930, %r8931}, {%r8952, %r8953, %r8954, %r8955};
	wmma.mma.sync.aligned.row.row.m16n16k16.f16.f16 {%r8956, %r8957, %r8958, %r8959}, {%r8820, %r8821, %r8822, %r8823, %r8824, %r8825, %r8826, %r8827}, {%r8900, %r8901, %r8902, %r8903, %r8904, %r8905, %r8906, %r8907}, {%r8712, %r8713, %r8714, %r8715};
	wmma.mma.sync.aligned.row.row.m16n16k16.f16.f16 {%r9828, %r9827, %r9826, %r9825}, {%r8852, %r8853, %r8854, %r8855, %r8856, %r8857, %r8858, %r8859}, {%r8932, %r8933, %r8934, %r8935, %r8936, %r8937, %r8938, %r8939}, {%r8956, %r8957, %r8958, %r8959};
	wmma.mma.sync.aligned.row.row.m16n16k16.f16.f16 {%r8960, %r8961, %r8962, %r8963}, {%r8820, %r8821, %r8822, %r8823, %r8824, %r8825, %r8826, %r8827}, {%r8908, %r8909, %r8910, %r8911, %r8912, %r8913, %r8914, %r8915}, {%r8720, %r8721, %r8722, %r8723};
	wmma.mma.sync.aligned.row.row.m16n16k16.f16.f16 {%r9824, %r9823, %r9822, %r9821}, {%r8852, %r8853, %r8854, %r8855, %r8856, %r8857, %r8858, %r8859}, {%r8940, %r8941, %r8942, %r8943, %r8944, %r8945, %r8946, %r8947}, {%r8960, %r8961, %r8962, %r8963};
	wmma.mma.sync.aligned.row.row.m16n16k16.f16.f16 {%r8964, %r8965, %r8966, %r8967}, {%r8828, %r8829, %r8830, %r8831, %r8832, %r8833, %r8834, %r8835}, {%r8884, %r8885, %r8886, %r8887, %r8888, %r8889, %r8890, %r8891}, {%r8728, %r8729, %r8730, %r8731};
	wmma.mma.sync.aligned.row.row.m16n16k16.f16.f16 {%r9820, %r9819, %r9818, %r9817}, {%r8860, %r8861, %r8862, %r8863, %r8864, %r8865, %r8866, %r8867}, {%r8916, %r8917, %r8918, %r8919, %r8920, %r8921, %r8922, %r8923}, {%r8964, %r8965, %r8966, %r8967};
	wmma.mma.sync.aligned.row.row.m16n16k16.f16.f16 {%r8968, %r8969, %r8970, %r8971}, {%r8828, %r8829, %r8830, %r8831, %r8832, %r8833, %r8834, %r8835}, {%r8892, %r8893, %r8894, %r8895, %r8896, %r8897, %r8898, %r8899}, {%r8736, %r8737, %r8738, %r8739};
	wmma.mma.sync.aligned.row.row.m16n16k16.f16.f16 {%r9816, %r9815, %r9814, %r9813}, {%r8860, %r8861, %r8862, %r8863, %r8864, %r8865, %r8866, %r8867}, {%r8924, %r8925, %r8926, %r8927, %r8928, %r8929, %r8930, %r8931}, {%r8968, %r8969, %r8970, %r8971};
	wmma.mma.sync.aligned.row.row.m16n16k16.f16.f16 {%r8972, %r8973, %r8974, %r8975}, {%r8828, %r8829, %r8830, %r8831, %r8832, %r8833, %r8834, %r8835}, {%r8900, %r8901, %r8902, %r8903, %r8904, %r8905, %r8906, %r8907}, {%r8744, %r8745, %r8746, %r8747};
	wmma.mma.sync.aligned.row.row.m16n16k16.f16.f16 {%r9812, %r9811, %r9810, %r9809}, {%r8860, %r8861, %r8862, %r8863, %r8864, %r8865, %r8866, %r8867}, {%r8932, %r8933, %r8934, %r8935, %r8936, %r8937, %r8938, %r8939}, {%r8972, %r8973, %r8974, %r8975};
	wmma.mma.sync.aligned.row.row.m16n16k16.f16.f16 {%r8976, %r8977, %r8978, %r8979}, {%r8828, %r8829, %r8830, %r8831, %r8832, %r8833, %r8834, %r8835}, {%r8908, %r8909, %r8910, %r8911, %r8912, %r8913, %r8914, %r8915}, {%r8752, %r8753, %r8754, %r8755};
	wmma.mma.sync.aligned.row.row.m16n16k16.f16.f16 {%r9808, %r9807, %r9806, %r9805}, {%r8860, %r8861, %r8862, %r8863, %r8864, %r8865, %r8866, %r8867}, {%r8940, %r8941, %r8942, %r8943, %r8944, %r8945, %r8946, %r8947}, {%r8976, %r8977, %r8978, %r8979};
	wmma.mma.sync.aligned.row.row.m16n16k16.f16.f16 {%r8980, %r8981, %r8982, %r8983}, {%r8836, %r8837, %r8838, %r8839, %r8840, %r8841, %r8842, %r8843}, {%r8884, %r8885, %r8886, %r8887, %r8888, %r8889, %r8890, %r8891}, {%r8760, %r8761, %r8762, %r8763};
	wmma.mma.sync.aligned.row.row.m16n16k16.f16.f16 {%r9804, %r9803, %r9802, %r9801}, {%r8868, %r8869, %r8870, %r8871, %r8872, %r8873, %r8874, %r8875}, {%r8916, %r8917, %r8918, %r8919, %r8920, %r8921, %r8922, %r8923}, {%r8980, %r8981, %r8982, %r8983};
	wmma.mma.sync.aligned.row.row.m16n16k16.f16.f16 {%r8984, %r8985, %r8986, %r8987}, {%r8836, %r8837, %r8838, %r8839, %r8840, %r8841, %r8842, %r8843}, {%r8892, %r8893, %r8894, %r8895, %r8896, %r8897, %r8898, %r8899}, {%r8768, %r8769, %r8770, %r8771};
	wmma.mma.sync.aligned.row.row.m16n16k16.f16.f16 {%r9800, %r9799, %r9798, %r9797}, {%r8868, %r8869, %r8870, %r8871, %r8872, %r8873, %r8874, %r8875}, {%r8924, %r8925, %r8926, %r8927, %r8928, %r8929, %r8930, %r8931}, {%r8984, %r8985, %r8986, %r8987};
	wmma.mma.sync.aligned.row.row.m16n16k16.f16.f16 {%r8988, %r8989, %r8990, %r8991}, {%r8836, %r8837, %r8838, %r8839, %r8840, %r8841, %r8842, %r8843}, {%r8900, %r8901, %r8902, %r8903, %r8904, %r8905, %r8906, %r8907}, {%r8776, %r8777, %r8778, %r8779};
	wmma.mma.sync.aligned.row.row.m16n16k16.f16.f16 {%r9796, %r9795, %r9794, %r9793}, {%r8868, %r8869, %r8870, %r8871, %r8872, %r8873, %r8874, %r8875}, {%r8932, %r8933, %r8934, %r8935, %r8936, %r8937, %r8938, %r8939}, {%r8988, %r8989, %r8990, %r8991};
	wmma.mma.sync.aligned.row.row.m16n16k16.f16.f16 {%r8992, %r8993, %r8994, %r8995}, {%r8836, %r8837, %r8838, %r8839, %r8840, %r8841, %r8842, %r8843}, {%r8908, %r8909, %r8910, %r8911, %r8912, %r8913, %r8914, %r8915}, {%r8784, %r8785, %r8786, %r8787};
	wmma.mma.sync.aligned.row.row.m16n16k16.f16.f16 {%r9792, %r9791, %r9790, %r9789}, {%r8868, %r8869, %r8870, %r8871, %r8872, %r8873, %r8874, %r8875}, {%r8940, %r8941, %r8942, %r8943, %r8944, %r8945, %r8946, %r8947}, {%r8992, %r8993, %r8994, %r8995};
	wmma.mma.sync.aligned.row.row.m16n16k16.f16.f16 {%r8996, %r8997, %r8998, %r8999}, {%r8844, %r8845, %r8846, %r8847, %r8848, %r8849, %r8850, %r8851}, {%r8884, %r8885, %r8886, %r8887, %r8888, %r8889, %r8890, %r8891}, {%r8792, %r8793, %r8794, %r8795};
	wmma.mma.sync.aligned.row.row.m16n16k16.f16.f16 {%r9788, %r9787, %r9786, %r9785}, {%r8876, %r8877, %r8878, %r8879, %r8880, %r8881, %r8882, %r8883}, {%r8916, %r8917, %r8918, %r8919, %r8920, %r8921, %r8922, %r8923}, {%r8996, %r8997, %r8998, %r8999};
	wmma.mma.sync.aligned.row.row.m16n16k16.f16.f16 {%r9000, %r9001, %r9002, %r9003}, {%r8844, %r8845, %r8846, %r8847, %r8848, %r8849, %r8850, %r8851}, {%r8892, %r8893, %r8894, %r8895, %r8896, %r8897, %r8898, %r8899}, {%r8800, %r8801, %r8802, %r8803};
	wmma.mma.sync.aligned.row.row.m16n16k16.f16.f16 {%r9784, %r9783, %r9782, %r9781}, {%r8876, %r8877, %r8878, %r8879, %r8880, %r8881, %r8882, %r8883}, {%r8924, %r8925, %r8926, %r8927, %r8928, %r8929, %r8930, %r8931}, {%r9000, %r9001, %r9002, %r9003};
	wmma.mma.sync.aligned.row.row.m16n16k16.f16.f16 {%r9004, %r9005, %r9006, %r9007}, {%r8844, %r8845, %r8846, %r8847, %r8848, %r8849, %r8850, %r8851}, {%r8900, %r8901, %r8902, %r8903, %r8904, %r8905, %r8906, %r8907}, {%r8808, %r8809, %r8810, %r8811};
	wmma.mma.sync.aligned.row.row.m16n16k16.f16.f16 {%r9780, %r9779, %r9778, %r9777}, {%r8876, %r8877, %r8878, %r8879, %r8880, %r8881, %r8882, %r8883}, {%r8932, %r8933, %r8934, %r8935, %r8936, %r8937, %r8938, %r8939}, {%r9004, %r9005, %r9006, %r9007};
	wmma.mma.sync.aligned.row.row.m16n16k16.f16.f16 {%r9008, %r9009, %r9010, %r9011}, {%r8844, %r8845, %r8846, %r8847, %r8848, %r8849, %r8850, %r8851}, {%r8908, %r8909, %r8910, %r8911, %r8912, %r8913, %r8914, %r8915}, {%r8816, %r8817, %r8818, %r8819};
	wmma.mma.sync.aligned.row.row.m16n16k16.f16.f16 {%r9776, %r9775, %r9774, %r9773}, {%r8876, %r8877, %r8878, %r8879, %r8880, %r8881, %r8882, %r8883}, {%r8940, %r8941, %r8942, %r8943, %r8944, %r8945, %r8946, %r8947}, {%r9008, %r9009, %r9010, %r9011};
	// begin inline asm
	cp.async.commit_group;

	// end inline asm
	// begin inline asm
	cp.async.wait_group 0;

	// end inline asm
	bar.sync 	0;
	add.s32 	%r9572, %r9572, 32;
	add.s32 	%r9571, %r9571, 32;
	shl.b32 	%r9012, %r536, 10;
	add.s32 	%r9570, %r9570, %r9012;
	add.s32 	%r9569, %r9569, %r9012;
	add.s32 	%r9568, %r9568, %r9012;
	add.s32 	%r9567, %r9567, %r9012;
	add.s32 	%r9566, %r9566, %r9012;
	add.s32 	%r9565, %r9565, %r9012;
	add.s32 	%r9564, %r9564, %r9012;
	add.s32 	%r9563, %r9563, %r9012;
	add.s32 	%r9562, %r9562, %r9012;
	add.s32 	%r9561, %r9561, %r9012;
	add.s32 	%r9560, %r9560, %r9012;
	add.s32 	%r9559, %r9559, %r9012;
	add.s32 	%r9558, %r9558, %r9012;
	add.s32 	%r9557, %r9557, %r9012;
	add.s32 	%r9556, %r9556, %r9012;
	add.s32 	%r9555, %r9555, %r9012;
	add.s32 	%r9554, %r9554, %r9012;
	add.s32 	%r9553, %r9553, %r9012;
	add.s32 	%r9552, %r9552, %r9012;
	add.s32 	%r9551, %r9551, %r9012;
	add.s32 	%r9550, %r9550, %r9012;
	add.s32 	%r9549, %r9549, %r9012;
	add.s32 	%r9548, %r9548, %r9012;
	add.s32 	%r9547, %r9547, %r9012;
	add.s32 	%r9546, %r9546, %r9012;
	add.s32 	%r9545, %r9545, %r9012;
	add.s32 	%r9544, %r9544, %r9012;
	add.s32 	%r9543, %r9543, %r9012;
	add.s32 	%r9542, %r9542, %r9012;
	add.s32 	%r9541, %r9541, %r9012;
	add.s32 	%r9540, %r9540, %r9012;
	add.s32 	%r9539, %r9539, %r9012;
	add.s32 	%r9538, %r9538, %r9012;
	add.s32 	%r9537, %r9537, 1024;
	add.s64 	%rd288, %rd288, 2048;
	setp.ne.s32 	%p6, %r9572, 0;
	@%p6 bra 	$L__BB0_4;
	add.s32 	%r9771, %r9571, 1;
$L__BB0_6:
	setp.eq.s32 	%p7, %r24, 0;
	@%p7 bra 	$L__BB0_9;
	add.s64 	%rd5, %rd14, %rd1;
	shl.b32 	%r333, %r536, 5;
	add.s32 	%r9706, %r9570, %r333;
	mul.wide.s32 	%rd253, %r536, 4;
	add.s64 	%rd6, %rd14, %rd253;
	mul.wide.s32 	%rd254, %r536, 6;
	add.s64 	%rd7, %rd14, %rd254;
	add.s64 	%rd8, %rd13, 64;
	cvt.u64.u32 	%rd9, %r537;
	mul.wide.u32 	%rd255, %r9637, 2;
	add.s64 	%rd289, %rd8, %rd255;
	neg.s32 	%r9705, %r24;
$L__BB0_8:
	.pragma "nounroll";
	mul.wide.s32 	%rd262, %r9706, 2;
	add.s64 	%rd259, %rd5, %rd262;
	add.s64 	%rd260, %rd6, %rd262;
	add.s64 	%rd261, %rd7, %rd262;
	add.s64 	%rd258, %rd14, %rd262;
	cvt.s64.s32 	%rd263, %r9637;
	add.s64 	%rd264, %rd9, %rd263;
	shl.b64 	%rd265, %rd264, 1;
	add.s64 	%rd257, %rd8, %rd265;
	and.b32  	%r9019, %r9771, 1;
	xor.b32  	%r9020, %r9019, 1;
	add.s32 	%r9637, %r9637, 32;
	mad.lo.s32 	%r9013, %r9019, 10240, %r550;
	// begin inline asm
	cp.async.ca.shared.global [%r9013], [%rd289], 16;

	// end inline asm
	add.s32 	%r9014, %r9013, 80;
	// begin inline asm
	cp.async.ca.shared.global [%r9014], [%rd257], 16;

	// end inline asm
	mad.lo.s32 	%r9015, %r9019, 16896, %r10;
	// begin inline asm
	cp.async.ca.shared.global [%r9015], [%rd258], 16;

	// end inline asm
	add.s32 	%r9016, %r9015, 528;
	// begin inline asm
	cp.async.ca.shared.global [%r9016], [%rd259], 16;

	// end inline asm
	add.s32 	%r9017, %r9015, 1056;
	// begin inline asm
	cp.async.ca.shared.global [%r9017], [%rd260], 16;

	// end inline asm
	add.s32 	%r9018, %r9015, 1584;
	// begin inline asm
	cp.async.ca.shared.global [%r9018], [%rd261], 16;

	// end inline asm
	mov.u32 	%r9021, %tid.x;
	shr.u32 	%r9022, %r9021, 5;
	and.b32  	%r9023, %r9022, 1;
	mul.lo.s32 	%r9024, %r9023, 2560;
	mad.lo.s32 	%r9025, %r9020, 5120, %r9024;
	shl.b32 	%r9026, %r9025, 1;
	mov.u32 	%r9027, smem;
	add.s32 	%r9028, %r9027, %r9026;
	mov.b32 	%r9029, 40;
	wmma.load.a.sync.aligned.row.m16n16k16.shared.f16 	{%r9030, %r9031, %r9032, %r9033, %r9034, %r9035, %r9036, %r9037}, [%r9028], %r9029;
	add.s32 	%r9038, %r9028, 1280;
	wmma.load.a.sync.aligned.row.m16n16k16.shared.f16 	{%r9039, %r9040, %r9041, %r9042, %r9043, %r9044, %r9045, %r9046}, [%r9038], %r9029;
	add.s32 	%r9047, %r9028, 2560;
	wmma.load.a.sync.aligned.row.m16n16k16.shared.f16 	{%r9048, %r9049, %r9050, %r9051, %r9052, %r9053, %r9054, %r9055}, [%r9047], %r9029;
	add.s32 	%r9056, %r9028, 3840;
	wmma.load.a.sync.aligned.row.m16n16k16.shared.f16 	{%r9057, %r9058, %r9059, %r9060, %r9061, %r9062, %r9063, %r9064}, [%r9056], %r9029;
	add.s32 	%r9065, %r9028, 32;
	wmma.load.a.sync.aligned.row.m16n16k16.shared.f16 	{%r9066, %r9067, %r9068, %r9069, %r9070, %r9071, %r9072, %r9073}, [%r9065], %r9029;
	add.s32 	%r9074, %r9028, 1312;
	wmma.load.a.sync.aligned.row.m16n16k16.shared.f16 	{%r9075, %r9076, %r9077, %r9078, %r9079, %r9080, %r9081, %r9082}, [%r9074], %r9029;
	add.s32 	%r9083, %r9028, 2592;
	wmma.load.a.sync.aligned.row.m16n16k16.shared.f16 	{%r9084, %r9085, %r9086, %r9087, %r9088, %r9089, %r9090, %r9091}, [%r9083], %r9029;
	add.s32 	%r9092, %r9028, 3872;
	wmma.load.a.sync.aligned.row.m16n16k16.shared.f16 	{%r9093, %r9094, %r9095, %r9096, %r9097, %r9098, %r9099, %r9100}, [%r9092], %r9029;
	mad.lo.s32 	%r9101, %r9020, 8448, %r20;
	shl.b32 	%r9102, %r9101, 1;
	add.s32 	%r9103, %r9027, %r9102;
	add.s32 	%r9104, %r9103, 20480;
	mov.b32 	%r9105, 264;
	wmma.load.b.sync.aligned.row.m16n16k16.shared.f16 	{%r9106, %r9107, %r9108, %r9109, %r9110, %r9111, %r9112, %r9113}, [%r9104], %r9105;
	add.s32 	%r9114, %r9103, 20512;
	wmma.load.b.sync.aligned.row.m16n16k16.shared.f16 	{%r9115, %r9116, %r9117, %r9118, %r9119, %r9120, %r9121, %r9122}, [%r9114], %r9105;
	add.s32 	%r9123, %r9103, 20544;
	wmma.load.b.sync.aligned.row.m16n16k16.shared.f16 	{%r9124, %r9125, %r9126, %r9127, %r9128, %r9129, %r9130, %r9131}, [%r9123], %r9105;
	add.s32 	%r9132, %r9103, 20576;
	wmma.load.b.sync.aligned.row.m16n16k16.shared.f16 	{%r9133, %r9134, %r9135, %r9136, %r9137, %r9138, %r9139, %r9140}, [%r9132], %r9105;
	add.s32 	%r9141, %r9103, 28928;
	wmma.load.b.sync.aligned.row.m16n16k16.shared.f16 	{%r9142, %r9143, %r9144, %r9145, %r9146, %r9147, %r9148, %r9149}, [%r9141], %r9105;
	add.s32 	%r9150, %r9103, 28960;
	wmma.load.b.sync.aligned.row.m16n16k16.shared.f16 	{%r9151, %r9152, %r9153, %r9154, %r9155, %r9156, %r9157, %r9158}, [%r9150], %r9105;
	add.s32 	%r9159, %r9103, 28992;
	wmma.load.b.sync.aligned.row.m16n16k16.shared.f16 	{%r9160, %r9161, %r9162, %r9163, %r9164, %r9165, %r9166, %r9167}, [%r9159], %r9105;
	add.s32 	%r9168, %r9103, 29024;
	wmma.load.b.sync.aligned.row.m16n16k16.shared.f16 	{%r9169, %r9170, %r9171, %r9172, %r9173, %r9174, %r9175, %r9176}, [%r9168], %r9105;
	wmma.mma.sync.aligned.row.row.m16n16k16.f16.f16 {%r9177, %r9178, %r9179, %r9180}, {%r9030, %r9031, %r9032, %r9033, %r9034, %r9035, %r9036, %r9037}, {%r9106, %r9107, %r9108, %r9109, %r9110, %r9111, %r9112, %r9113}, {%r9836, %r9835, %r9834, %r9833};
	wmma.mma.sync.aligned.row.row.m16n16k16.f16.f16 {%r9836, %r9835, %r9834, %r9833}, {%r9066, %r9067, %r9068, %r9069, %r9070, %r9071, %r9072, %r9073}, {%r9142, %r9143, %r9144, %r9145, %r9146, %r9147, %r9148, %r9149}, {%r9177, %r9178, %r9179, %r9180};
	wmma.mma.sync.aligned.row.row.m16n16k16.f16.f16 {%r9181, %r9182, %r9183, %r9184}, {%r9030, %r9031, %r9032, %r9033, %r9034, %r9035, %r9036, %r9037}, {%r9115, %r9116, %r9117, %r9118, %r9119, %r9120, %r9121, %r9122}, {%r9832, %r9831, %r9830, %r9829};
	wmma.mma.sync.aligned.row.row.m16n16k16.f16.f16 {%r9832, %r9831, %r9830, %r9829}, {%r9066, %r9067, %r9068, %r9069, %r9070, %r9071, %r9072, %r9073}, {%r9151, %r9152, %r9153, %r9154, %r9155, %r9156, %r9157, %r9158}, {%r9181, %r9182, %r9183, %r9184};
	wmma.mma.sync.aligned.row.row.m16n16k16.f16.f16 {%r9185, %r9186, %r9187, %r9188}, {%r9030, %r9031, %r9032, %r9033, %r9034, %r9035, %r9036, %r9037}, {%r9124, %r9125, %r9126, %r9127, %r9128, %r9129, %r9130, %r9131}, {%r9828, %r9827, %r9826, %r9825};
	wmma.mma.sync.aligned.row.row.m16n16k16.f16.f16 {%r9828, %r9827, %r9826, %r9825}, {%r9066, %r9067, %r9068, %r9069, %r9070, %r9071, %r9072, %r9073}, {%r9160, %r9161, %r9162, %r9163, %r9164, %r9165, %r9166, %r9167}, {%r9185, %r9186, %r9187, %r9188};
	wmma.mma.sync.aligned.row.row.m16n16k16.f16.f16 {%r9189, %r9190, %r9191, %r9192}, {%r9030, %r9031, %r9032, %r9033, %r9034, %r9035, %r9036, %r9037}, {%r9133, %r9134, %r9135, %r9136, %r9137, %r9138, %r9139, %r9140}, {%r9824, %r9823, %r9822, %r9821};
	wmma.mma.sync.aligned.row.row.m16n16k16.f16.f16 {%r9824, %r9823, %r9822, %r9821}, {%r9066, %r9067, %r9068, %r9069, %r9070, %r9071, %r9072, %r9073}, {%r9169, %r9170, %r9171, %r9172, %r9173, %r9174, %r9175, %r9176}, {%r9189, %r9190, %r9191, %r9192};
	wmma.mma.sync.aligned.row.row.m16n16k16.f16.f16 {%r9193, %r9194, %r9195, %r9196}, {%r9039, %r9040, %r9041, %r9042, %r9043, %r9044, %r9045, %r9046}, {%r9106, %r9107, %r9108, %r9109, %r9110, %r9111, %r9112, %r9113}, {%r9820, %r9819, %r9818, %r9817};
	wmma.mma.sync.aligned.row.row.m16n16k16.f16.f16 {%r9820, %r9819, %r9818, %r9817}, {%r9075, %r9076, %r9077, %r9078, %r9079, %r9080, %r9081, %r9082}, {%r9142, %r9143, %r9144, %r9145, %r9146, %r9147, %r9148, %r9149}, {%r9193, %r9194, %r9195, %r9196};
	wmma.mma.sync.aligned.row.row.m16n16k16.f16.f16 {%r9197, %r9198, %r9199, %r9200}, {%r9039, %r9040, %r9041, %r9042, %r9043, %r9044, %r9045, %r9046}, {%r9115, %r9116, %r9117, %r9118, %r9119, %r9120, %r9121, %r9122}, {%r9816, %r9815, %r9814, %r9813};
	wmma.mma.sync.aligned.row.row.m16n16k16.f16.f16 {%r9816, %r9815, %r9814, %r9813}, {%r9075, %r9076, %r9077, %r9078, %r9079, %r9080, %r9081, %r9082}, {%r9151, %r9152, %r9153, %r9154, %r9155, %r9156, %r9157, %r9158}, {%r9197, %r9198, %r9199, %r9200};
	wmma.mma.sync.aligned.row.row.m16n16k16.f16.f16 {%r9201, %r9202, %r9203, %r9204}, {%r9039, %r9040, %r9041, %r9042, %r9043, %r9044, %r9045, %r9046}, {%r9124, %r9125, %r9126, %r9127, %r9128, %r9129, %r9130, %r9131}, {%r9812, %r9811, %r9810, %r9809};
	wmma.mma.sync.aligned.row.row.m16n16k16.f16.f16 {%r9812, %r9811, %r9810, %r9809}, {%r9075, %r9076, %r9077, %r9078, %r9079, %r9080, %r9081, %r9082}, {%r9160, %r9161, %r9162, %r9163, %r9164, %r9165, %r9166, %r9167}, {%r9201, %r9202, %r9203, %r9204};
	wmma.mma.sync.aligned.row.row.m16n16k16.f16.f16 {%r9205, %r9206, %r9207, %r9208}, {%r9039, %r9040, %r9041, %r9042, %r9043, %r9044, %r9045, %r9046}, {%r9133, %r9134, %r9135, %r9136, %r9137, %r9138, %r9139, %r9140}, {%r9808, %r9807, %r9806, %r9805};
	wmma.mma.sync.aligned.row.row.m16n16k16.f16.f16 {%r9808, %r9807, %r9806, %r9805}, {%r9075, %r9076, %r9077, %r9078, %r9079, %r9080, %r9081, %r9082}, {%r9169, %r9170, %r9171, %r9172, %r9173, %r9174, %r9175, %r9176}, {%r9205, %r9206, %r9207, %r9208};
	wmma.mma.sync.aligned.row.row.m16n16k16.f16.f16 {%r9209, %r9210, %r9211, %r9212}, {%r9048, %r9049, %r9050, %r9051, %r9052, %r9053, %r9054, %r9055}, {%r9106, %r9107, %r9108, %r9109, %r9110, %r9111, %r9112, %r9113}, {%r9804, %r9803, %r9802, %r9801};
	wmma.mma.sync.aligned.row.row.m16n16k16.f16.f16 {%r9804, %r9803, %r9802, %r9801}, {%r9084, %r9085, %r9086, %r9087, %r9088, %r9089, %r9090, %r9091}, {%r9142, %r9143, %r9144, %r9145, %r9146, %r9147, %r9148, %r9149}, {%r9209, %r9210, %r9211, %r9212};
	wmma.mma.sync.aligned.row.row.m16n16k16.f16.f16 {%r9213, %r9214, %r9215, %r9216}, {%r9048, %r9049, %r9050, %r9051, %r9052, %r9053, %r9054, %r9055}, {%r9115, %r9116, %r9117, %r9118, %r9119, %r9120, %r9121, %r9122}, {%r9800, %r9799, %r9798, %r9797};
	wmma.mma.sync.aligned.row.row.m16n16k16.f16.f16 {%r9800, %r9799, %r9798, %r9797}, {%r9084, %r9085, %r9086, %r9087, %r9088, %r9089, %r9090, %r9091}, {%r9151, %r9152, %r9153, %r9154, %r9155, %r9156, %r9157, %r9158}, {%r9213, %r9214, %r9215, %r9216};
	wmma.mma.sync.aligned.row.row.m16n16k16.f16.f16 {%r9217, %r9218, %r9219, %r9220}, {%r9048, %r9049, %r9050, %r9051, %r9052, %r9053, %r9054, %r9055}, {%r9124, %r9125, %r9126, %r9127, %r9128, %r9129, %r9130, %r9131}, {%r9796, %r9795, %r9794, %r9793};
	wmma.mma.sync.aligned.row.row.m16n16k16.f16.f16 {%r9796, %r9795, %r9794, %r9793}, {%r9084, %r9085, %r9086, %r9087, %r9088, %r9089, %r9090, %r9091}, {%r9160, %r9161, %r9162, %r9163, %r9164, %r9165, %r9166, %r9167}, {%r9217, %r9218, %r9219, %r9220};
	wmma.mma.sync.aligned.row.row.m16n16k16.f16.f16 {%r9221, %r9222, %r9223, %r9224}, {%r9048, %r9049, %r9050, %r9051, %r9052, %r9053, %r9054, %r9055}, {%r9133, %r9134, %r9135, %r9136, %r9137, %r9138, %r9139, %r9140}, {%r9792, %r9791, %r9790, %r9789};
	wmma.mma.sync.aligned.row.row.m16n16k16.f16.f16 {%r9792, %r9791, %r9790, %r9789}, {%r9084, %r9085, %r9086, %r9087, %r9088, %r9089, %r9090, %r9091}, {%r9169, %r9170, %r9171, %r9172, %r9173, %r9174, %r9175, %r9176}, {%r9221, %r9222, %r9223, %r9224};
	wmma.mma.sync.aligned.row.row.m16n16k16.f16.f16 {%r9225, %r9226, %r9227, %r9228}, {%r9057, %r9058, %r9059, %r9060, %r9061, %r9062, %r9063, %r9064}, {%r9106, %r9107, %r9108, %r9109, %r9110, %r9111, %r9112, %r9113}, {%r9788, %r9787, %r9786, %r9785};
	wmma.mma.sync.aligned.row.row.m16n16k16.f16.f16 {%r9788, %r9787, %r9786, %r9785}, {%r9093, %r9094, %r9095, %r9096, %r9097, %r9098, %r9099, %r9100}, {%r9142, %r9143, %r9144, %r9145, %r9146, %r9147, %r9148, %r9149}, {%r9225, %r9226, %r9227, %r9228};
	wmma.mma.sync.aligned.row.row.m16n16k16.f16.f16 {%r9229, %r9230, %r9231, %r9232}, {%r9057, %r9058, %r9059, %r9060, %r9061, %r9062, %r9063, %r9064}, {%r9115, %r9116, %r9117, %r9118, %r9119, %r9120, %r9121, %r9122}, {%r9784, %r9783, %r9782, %r9781};
	wmma.mma.sync.aligned.row.row.m16n16k16.f16.f16 {%r9784, %r9783, %r9782, %r9781}, {%r9093, %r9094, %r9095, %r9096, %r9097, %r9098, %r9099, %r9100}, {%r9151, %r9152, %r9153, %r9154, %r9155, %r9156, %r9157, %r9158}, {%r9229, %r9230, %r9231, %r9232};
	wmma.mma.sync.aligned.row.row.m16n16k16.f16.f16 {%r9233, %r9234, %r9235, %r9236}, {%r9057, %r9058, %r9059, %r9060, %r9061, %r9062, %r9063, %r9064}, {%r9124, %r9125, %r9126, %r9127, %r9128, %r9129, %r9130, %r9131}, {%r9780, %r9779, %r9778, %r9777};
	wmma.mma.sync.aligned.row.row.m16n16k16.f16.f16 {%r9780, %r9779, %r9778, %r9777}, {%r9093, %r9094, %r9095, %r9096, %r9097, %r9098, %r9099, %r9100}, {%r9160, %r9161, %r9162, %r9163, %r9164, %r9165, %r9166, %r9167}, {%r9233, %r9234, %r9235, %r9236};
	wmma.mma.sync.aligned.row.row.m16n16k16.f16.f16 {%r9237, %r9238, %r9239, %r9240}, {%r9057, %r9058, %r9059, %r9060, %r9061, %r9062, %r9063, %r9064}, {%r9133, %r9134, %r9135, %r9136, %r9137, %r9138, %r9139, %r9140}, {%r9776, %r9775, %r9774, %r9773};
	wmma.mma.sync.aligned.row.row.m16n16k16.f16.f16 {%r9776, %r9775, %r9774, %r9773}, {%r9093, %r9094, %r9095, %r9096, %r9097, %r9098, %r9099, %r9100}, {%r9169, %r9170, %r9171, %r9172, %r9173, %r9174, %r9175, %r9176}, {%r9237, %r9238, %r9239, %r9240};
	// begin inline asm
	cp.async.commit_group;

	// end inline asm
	// begin inline asm
	cp.async.wait_group 0;

	// end inline asm
	bar.sync 	0;
	add.s32 	%r9771, %r9771, 1;
	add.s32 	%r9706, %r9706, %r333;
	add.s64 	%rd289, %rd289, 64;
	add.s32 	%r9705, %r9705, 1;
	setp.ne.s32 	%p8, %r9705, 0;
	@%p8 bra 	$L__BB0_8;
$L__BB0_9:
	ld.param.u64 	%rd287, [_Z16myHGEMMAlignedV5P6__halfS0_S0_iii_param_2];
	cvta.to.global.u64 	%rd266, %rd287;
	not.b32 	%r9241, %r21;
	and.b32  	%r9242, %r9241, 1;
	mov.u32 	%r9243, %tid.x;
	shr.u32 	%r9244, %r9243, 5;
	and.b32  	%r9245, %r9244, 1;
	mul.lo.s32 	%r9246, %r9245, 2560;
	mad.lo.s32 	%r9247, %r9242, 5120, %r9246;
	shl.b32 	%r9248, %r9247, 1;
	mov.u32 	%r9249, smem;
	add.s32 	%r9250, %r9249, %r9248;
	mov.b32 	%r9251, 40;
	wmma.load.a.sync.aligned.row.m16n16k16.shared.f16 	{%r9252, %r9253, %r9254, %r9255, %r9256, %r9257, %r9258, %r9259}, [%r9250], %r9251;
	add.s32 	%r9260, %r9250, 1280;
	wmma.load.a.sync.aligned.row.m16n16k16.shared.f16 	{%r9261, %r9262, %r9263, %r9264, %r9265, %r9266, %r9267, %r9268}, [%r9260], %r9251;
	add.s32 	%r9269, %r9250, 2560;
	wmma.load.a.sync.aligned.row.m16n16k16.shared.f16 	{%r9270, %r9271, %r9272, %r9273, %r9274, %r9275, %r9276, %r9277}, [%r9269], %r9251;
	add.s32 	%r9278, %r9250, 3840;
	wmma.load.a.sync.aligned.row.m16n16k16.shared.f16 	{%r9279, %r9280, %r9281, %r9282, %r9283, %r9284, %r9285, %r9286}, [%r9278], %r9251;
	add.s32 	%r9287, %r9250, 32;
	wmma.load.a.sync.aligned.row.m16n16k16.shared.f16 	{%r9288, %r9289, %r9290, %r9291, %r9292, %r9293, %r9294, %r9295}, [%r9287], %r9251;
	add.s32 	%r9296, %r9250, 1312;
	wmma.load.a.sync.aligned.row.m16n16k16.shared.f16 	{%r9297, %r9298, %r9299, %r9300, %r9301, %r9302, %r9303, %r9304}, [%r9296], %r9251;
	add.s32 	%r9305, %r9250, 2592;
	wmma.load.a.sync.aligned.row.m16n16k16.shared.f16 	{%r9306, %r9307, %r9308, %r9309, %r9310, %r9311, %r9312, %r9313}, [%r9305], %r9251;
	add.s32 	%r9314, %r9250, 3872;
	wmma.load.a.sync.aligned.row.m16n16k16.shared.f16 	{%r9315, %r9316, %r9317, %r9318, %r9319, %r9320, %r9321, %r9322}, [%r9314], %r9251;
	mad.lo.s32 	%r9323, %r9242, 8448, %r20;
	shl.b32 	%r9324, %r9323, 1;
	add.s32 	%r9325, %r9249, %r9324;
	add.s32 	%r9326, %r9325, 20480;
	mov.b32 	%r9327, 264;
	wmma.load.b.sync.aligned.row.m16n16k16.shared.f16 	{%r9328, %r9329, %r9330, %r9331, %r9332, %r9333, %r9334, %r9335}, [%r9326], %r9327;
	add.s32 	%r9336, %r9325, 20512;
	wmma.load.b.sync.aligned.row.m16n16k16.shared.f16 	{%r9337, %r9338, %r9339, %r9340, %r9341, %r9342, %r9343, %r9344}, [%r9336], %r9327;
	add.s32 	%r9345, %r9325, 20544;
	wmma.load.b.sync.aligned.row.m16n16k16.shared.f16 	{%r9346, %r9347, %r9348, %r9349, %r9350, %r9351, %r9352, %r9353}, [%r9345], %r9327;
	add.s32 	%r9354, %r9325, 20576;
	wmma.load.b.sync.aligned.row.m16n16k16.shared.f16 	{%r9355, %r9356, %r9357, %r9358, %r9359, %r9360, %r9361, %r9362}, [%r9354], %r9327;
	add.s32 	%r9363, %r9325, 28928;
	wmma.load.b.sync.aligned.row.m16n16k16.shared.f16 	{%r9364, %r9365, %r9366, %r9367, %r9368, %r9369, %r9370, %r9371}, [%r9363], %r9327;
	add.s32 	%r9372, %r9325, 28960;
	wmma.load.b.sync.aligned.row.m16n16k16.shared.f16 	{%r9373, %r9374, %r9375, %r9376, %r9377, %r9378, %r9379, %r9380}, [%r9372], %r9327;
	add.s32 	%r9381, %r9325, 28992;
	wmma.load.b.sync.aligned.row.m16n16k16.shared.f16 	{%r9382, %r9383, %r9384, %r9385, %r9386, %r9387, %r9388, %r9389}, [%r9381], %r9327;
	add.s32 	%r9390, %r9325, 29024;
	wmma.load.b.sync.aligned.row.m16n16k16.shared.f16 	{%r9391, %r9392, %r9393, %r9394, %r9395, %r9396, %r9397, %r9398}, [%r9390], %r9327;
	wmma.mma.sync.aligned.row.row.m16n16k16.f16.f16 {%r9399, %r9400, %r9401, %r9402}, {%r9252, %r9253, %r9254, %r9255, %r9256, %r9257, %r9258, %r9259}, {%r9328, %r9329, %r9330, %r9331, %r9332, %r9333, %r9334, %r9335}, {%r9836, %r9835, %r9834, %r9833};
	wmma.mma.sync.aligned.row.row.m16n16k16.f16.f16 {%r9403, %r9404, %r9405, %r9406}, {%r9288, %r9289, %r9290, %r9291, %r9292, %r9293, %r9294, %r9295}, {%r9364, %r9365, %r9366, %r9367, %r9368, %r9369, %r9370, %r9371}, {%r9399, %r9400, %r9401, %r9402};
	wmma.mma.sync.aligned.row.row.m16n16k16.f16.f16 {%r9407, %r9408, %r9409, %r9410}, {%r9252, %r9253, %r9254, %r9255, %r9256, %r9257, %r9258, %r9259}, {%r9337, %r9338, %r9339, %r9340, %r9341, %r9342, %r9343, %r9344}, {%r9832, %r9831, %r9830, %r9829};
	wmma.mma.sync.aligned.row.row.m16n16k16.f16.f16 {%r9411, %r9412, %r9413, %r9414}, {%r9288, %r9289, %r9290, %r9291, %r9292, %r9293, %r9294, %r9295}, {%r9373, %r9374, %r9375, %r9376, %r9377, %r9378, %r9379, %r9380}, {%r9407, %r9408, %r9409, %r9410};
	wmma.mma.sync.aligned.row.row.m16n16k16.f16.f16 {%r9415, %r9416, %r9417, %r9418}, {%r9252, %r9253, %r9254, %r9255, %r9256, %r9257, %r9258, %r9259}, {%r9346, %r9347, %r9348, %r9349, %r9350, %r9351, %r9352, %r9353}, {%r9828, %r9827, %r9826, %r9825};
	wmma.mma.sync.aligned.row.row.m16n16k16.f16.f16 {%r9419, %r9420, %r9421, %r9422}, {%r9288, %r9289, %r9290, %r9291, %r9292, %r9293, %r9294, %r9295}, {%r9382, %r9383, %r9384, %r9385, %r9386, %r9387, %r9388, %r9389}, {%r9415, %r9416, %r9417, %r9418};
	wmma.mma.sync.aligned.row.row.m16n16k16.f16.f16 {%r9423, %r9424, %r9425, %r9426}, {%r9252, %r9253, %r9254, %r9255, %r9256, %r9257, %r9258, %r9259}, {%r9355, %r9356, %r9357, %r9358, %r9359, %r9360, %r9361, %r9362}, {%r9824, %r9823, %r9822, %r9821};
	wmma.mma.sync.aligned.row.row.m16n16k16.f16.f16 {%r9427, %r9428, %r9429, %r9430}, {%r9288, %r9289, %r9290, %r9291, %r9292, %r9293, %r9294, %r9295}, {%r9391, %r9392, %r9393, %r9394, %r9395, %r9396, %r9397, %r9398}, {%r9423, %r9424, %r9425, %r9426};
	wmma.mma.sync.aligned.row.row.m16n16k16.f16.f16 {%r9431, %r9432, %r9433, %r9434}, {%r9261, %r9262, %r9263, %r9264, %r9265, %r9266, %r9267, %r9268}, {%r9328, %r9329, %r9330, %r9331, %r9332, %r9333, %r9334, %r9335}, {%r9820, %r9819, %r9818, %r9817};
	wmma.mma.sync.aligned.row.row.m16n16k16.f16.f16 {%r9435, %r9436, %r9437, %r9438}, {%r9297, %r9298, %r9299, %r9300, %r9301, %r9302, %r9303, %r9304}, {%r9364, %r9365, %r9366, %r9367, %r9368, %r9369, %r9370, %r9371}, {%r9431, %r9432, %r9433, %r9434};
	wmma.mma.sync.aligned.row.row.m16n16k16.f16.f16 {%r9439, %r9440, %r9441, %r9442}, {%r9261, %r9262, %r9263, %r9264, %r9265, %r9266, %r9267, %r9268}, {%r9337, %r9338, %r9339, %r9340, %r9341, %r9342, %r9343, %r9344}, {%r9816, %r9815, %r9814, %r9813};
	wmma.mma.sync.aligned.row.row.m16n16k16.f16.f16 {%r9443, %r9444, %r9445, %r9446}, {%r9297, %r9298, %r9299, %r9300, %r9301, %r9302, %r9303, %r9304}, {%r9373, %r9374, %r9375, %r9376, %r9377, %r9378, %r9379, %r9380}, {%r9439, %r9440, %r9441, %r9442};
	wmma.mma.sync.aligned.row.row.m16n16k16.f16.f16 {%r9447, %r9448, %r9449, %r9450}, {%r9261, %r9262, %r9263, %r9264, %r9265, %r9266, %r9267, %r9268}, {%r9346, %r9347, %r9348, %r9349, %r9350, %r9351, %r9352, %r9353}, {%r9812, %r9811, %r9810, %r9809};
	wmma.mma.sync.aligned.row.row.m16n16k16.f16.f16 {%r9451, %r9452, %r9453, %r9454}, {%r9297, %r9298, %r9299, %r9300, %r9301, %r9302, %r9303, %r9304}, {%r9382, %r9383, %r9384, %r9385, %r9386, %r9387, %r9388, %r9389}, {%r9447, %r9448, %r9449, %r9450};
	wmma.mma.sync.aligned.row.row.m16n16k16.f16.f16 {%r9455, %r9456, %r9457, %r9458}, {%r9261, %r9262, %r9263, %r9264, %r9265, %r9266, %r9267, %r9268}, {%r9355, %r9356, %r9357, %r9358, %r9359, %r9360, %r9361, %r9362}, {%r9808, %r9807, %r9806, %r9805};
	wmma.mma.sync.aligned.row.row.m16n16k16.f16.f16 {%r9459, %r9460, %r9461, %r9462}, {%r9297, %r9298, %r9299, %r9300, %r9301, %r9302, %r9303, %r9304}, {%r9391, %r9392, %r9393, %r9394, %r9395, %r9396, %r9397, %r9398}, {%r9455, %r9456, %r9457, %r9458};
	wmma.mma.sync.aligned.row.row.m16n16k16.f16.f16 {%r9463, %r9464, %r9465, %r9466}, {%r9270, %r9271, %r9272, %r9273, %r9274, %r9275, %r9276, %r9277}, {%r9328, %r9329, %r9330, %r9331, %r9332, %r9333, %r9334, %r9335}, {%r9804, %r9803, %r9802, %r9801};
	wmma.mma.sync.aligned.row.row.m16n16k16.f16.f16 {%r9467, %r9468, %r9469, %r9470}, {%r9306, %r9307, %r9308, %r9309, %r9310, %r9311, %r9312, %r9313}, {%r9364, %r9365, %r9366, %r9367, %r9368, %r9369, %r9370, %r9371}, {%r9463, %r9464, %r9465, %r9466};
	wmma.mma.sync.aligned.row.row.m16n16k16.f16.f16 {%r9471, %r9472, %r9473, %r9474}, {%r9270, %r9271, %r9272, %r9273, %r9274, %r9275, %r9276, %r9277}, {%r9337, %r9338, %r9339, %r9340, %r9341, %r9342, %r9343, %r9344}, {%r9800, %r9799, %r9798, %r9797};
	wmma.mma.sync.aligned.row.row.m16n16k16.f16.f16 {%r9475, %r9476, %r9477, %r9478}, {%r9306, %r9307, %r9308, %r9309, %r9310, %r9311, %r9312, %r9313}, {%r9373, %r9374, %r9375, %r9376, %r9377, %r9378, %r9379, %r9380}, {%r9471, %r9472, %r9473, %r9474};
	wmma.mma.sync.aligned.row.row.m16n16k16.f16.f16 {%r9479, %r9480, %r9481, %r9482}, {%r9270, %r9271, %r9272, %r9273, %r9274, %r9275, %r9276, %r9277}, {%r9346, %r9347, %r9348, %r9349, %r9350, %r9351, %r9352, %r9353}, {%r9796, %r9795, %r9794, %r9793};
	wmma.mma.sync.aligned.row.row.m16n16k16.f16.f16 {%r9483, %r9484, %r9485, %r9486}, {%r9306, %r9307, %r9308, %r9309, %r9310, %r9311, %r9312, %r9313}, {%r9382, %r9383, %r9384, %r9385, %r9386, %r9387, %r9388, %r9389}, {%r9479, %r9480, %r9481, %r9482};
	wmma.mma.sync.aligned.row.row.m16n16k16.f16.f16 {%r9487, %r9488, %r9489, %r9490}, {%r9270, %r9271, %r9272, %r9273, %r9274, %r9275, %r9276, %r9277}, {%r9355, %r9356, %r9357, %r9358, %r9359, %r9360, %r9361, %r9362}, {%r9792, %r9791, %r9790, %r9789};
	wmma.mma.sync.aligned.row.row.m16n16k16.f16.f16 {%r9491, %r9492, %r9493, %r9494}, {%r9306, %r9307, %r9308, %r9309, %r9310, %r9311, %r9312, %r9313}, {%r9391, %r9392, %r9393, %r9394, %r9395, %r9396, %r9397, %r9398}, {%r9487, %r9488, %r9489, %r9490};
	wmma.mma.sync.aligned.row.row.m16n16k16.f16.f16 {%r9495, %r9496, %r9497, %r9498}, {%r9279, %r9280, %r9281, %r9282, %r9283, %r9284, %r9285, %r9286}, {%r9328, %r9329, %r9330, %r9331, %r9332, %r9333, %r9334, %r9335}, {%r9788, %r9787, %r9786, %r9785};
	wmma.mma.sync.aligned.row.row.m16n16k16.f16.f16 {%r9499, %r9500, %r9501, %r9502}, {%r9315, %r9316, %r9317, %r9318, %r9319, %r9320, %r9321, %r9322}, {%r9364, %r9365, %r9366, %r9367, %r9368, %r9369, %r9370, %r9371}, {%r9495, %r9496, %r9497, %r9498};
	wmma.mma.sync.aligned.row.row.m16n16k16.f16.f16 {%r9503, %r9504, %r9505, %r9506}, {%r9279, %r9280, %r9281, %r9282, %r9283, %r9284, %r9285, %r9286}, {%r9337, %r9338, %r9339, %r9340, %r9341, %r9342, %r9343, %r9344}, {%r9784, %r9783, %r9782, %r9781};
	wmma.mma.sync.aligned.row.row.m16n16k16.f16.f16 {%r9507, %r9508, %r9509, %r9510}, {%r9315, %r9316, %r9317, %r9318, %r9319, %r9320, %r9321, %r9322}, {%r9373, %r9374, %r9375, %r9376, %r9377, %r9378, %r9379, %r9380}, {%r9503, %r9504, %r9505, %r9506};
	wmma.mma.sync.aligned.row.row.m16n16k16.f16.f16 {%r9511, %r9512, %r9513, %r9514}, {%r9279, %r9280, %r9281, %r9282, %r9283, %r9284, %r9285, %r9286}, {%r9346, %r9347, %r9348, %r9349, %r9350, %r9351, %r9352, %r9353}, {%r9780, %r9779, %r9778, %r9777};
	wmma.mma.sync.aligned.row.row.m16n16k16.f16.f16 {%r9515, %r9516, %r9517, %r9518}, {%r9315, %r9316, %r9317, %r9318, %r9319, %r9320, %r9321, %r9322}, {%r9382, %r9383, %r9384, %r9385, %r9386, %r9387, %r9388, %r9389}, {%r9511, %r9512, %r9513, %r9514};
	wmma.mma.sync.aligned.row.row.m16n16k16.f16.f16 {%r9519, %r9520, %r9521, %r9522}, {%r9279, %r9280, %r9281, %r9282, %r9283, %r9284, %r9285, %r9286}, {%r9355, %r9356, %r9357, %r9358, %r9359, %r9360, %r9361, %r9362}, {%r9776, %r9775, %r9774, %r9773};
	wmma.mma.sync.aligned.row.row.m16n16k16.f16.f16 {%r9523, %r9524, %r9525, %r9526}, {%r9315, %r9316, %r9317, %r9318, %r9319, %r9320, %r9321, %r9322}, {%r9391, %r9392, %r9393, %r9394, %r9395, %r9396, %r9397, %r9398}, {%r9519, %r9520, %r9521, %r9522};
	shl.b32 	%r9527, %r9243, 1;
	and.b32  	%r9528, %r9527, 64;
	add.s32 	%r9529, %r9528, %r14;
	add.s32 	%r9530, %r16, %r20;
	mad.lo.s32 	%r9531, %r9529, %r536, %r9530;
	mul.wide.s32 	%rd267, %r9531, 2;
	add.s64 	%rd268, %rd266, %rd267;
	wmma.store.d.sync.aligned.row.m16n16k16.global.f16 	[%rd268], {%r9403, %r9404, %r9405, %r9406}, %r536;
	add.s64 	%rd269, %rd268, 32;
	wmma.store.d.sync.aligned.row.m16n16k16.global.f16 	[%rd269], {%r9411, %r9412, %r9413, %r9414}, %r536;
	add.s64 	%rd270, %rd268, 64;
	wmma.store.d.sync.aligned.row.m16n16k16.global.f16 	[%rd270], {%r9419, %r9420, %r9421, %r9422}, %r536;
	add.s64 	%rd271, %rd268, 96;
	wmma.store.d.sync.aligned.row.m16n16k16.global.f16 	[%rd271], {%r9427, %r9428, %r9429, %r9430}, %r536;
	shl.b32 	%r9532, %r536, 4;
	add.s32 	%r9533, %r9531, %r9532;
	mul.wide.s32 	%rd272, %r9533, 2;
	add.s64 	%rd273, %rd266, %rd272;
	wmma.store.d.sync.aligned.row.m16n16k16.global.f16 	[%rd273], {%r9435, %r9436, %r9437, %r9438}, %r536;
	add.s64 	%rd274, %rd273, 32;
	wmma.store.d.sync.aligned.row.m16n16k16.global.f16 	[%rd274], {%r9443, %r9444, %r9445, %r9446}, %r536;
	add.s64 	%rd275, %rd273, 64;
	wmma.store.d.sync.aligned.row.m16n16k16.global.f16 	[%rd275], {%r9451, %r9452, %r9453, %r9454}, %r536;
	add.s64 	%rd276, %rd273, 96;
	wmma.store.d.sync.aligned.row.m16n16k16.global.f16 	[%rd276], {%r9459, %r9460, %r9461, %r9462}, %r536;
	shl.b32 	%r9534, %r536, 5;
	add.s32 	%r9535, %r9531, %r9534;
	mul.wide.s32 	%rd277, %r9535, 2;
	add.s64 	%rd278, %rd266, %rd277;
	wmma.store.d.sync.aligned.row.m16n16k16.global.f16 	[%rd278], {%r9467, %r9468, %r9469, %r9470}, %r536;
	add.s64 	%rd279, %rd278, 32;
	wmma.store.d.sync.aligned.row.m16n16k16.global.f16 	[%rd279], {%r9475, %r9476, %r9477, %r9478}, %r536;
	add.s64 	%rd280, %rd278, 64;
	wmma.store.d.sync.aligned.row.m16n16k16.global.f16 	[%rd280], {%r9483, %r9484, %r9485, %r9486}, %r536;
	add.s64 	%rd281, %rd278, 96;
	wmma.store.d.sync.aligned.row.m16n16k16.global.f16 	[%rd281], {%r9491, %r9492, %r9493, %r9494}, %r536;
	add.s32 	%r9536, %r9535, %r9532;
	mul.wide.s32 	%rd282, %r9536, 2;
	add.s64 	%rd283, %rd266, %rd282;
	wmma.store.d.sync.aligned.row.m16n16k16.global.f16 	[%rd283], {%r9499, %r9500, %r9501, %r9502}, %r536;
	add.s64 	%rd284, %rd283, 32;
	wmma.store.d.sync.aligned.row.m16n16k16.global.f16 	[%rd284], {%r9507, %r9508, %r9509, %r9510}, %r536;
	add.s64 	%rd285, %rd283, 64;
	wmma.store.d.sync.aligned.row.m16n16k16.global.f16 	[%rd285], {%r9515, %r9516, %r9517, %r9518}, %r536;
	add.s64 	%rd286, %rd283, 96;
	wmma.store.d.sync.aligned.row.m16n16k16.global.f16 	[%rd286], {%r9523, %r9524, %r9525, %r9526}, %r536;
$L__BB0_10:
	ret;

}
	// .globl	_Z22eed_hgemm_m8n256k32_v1P6__halfS0_S0_iii
.visible .entry _Z22eed_hgemm_m8n256k32_v1P6__halfS0_S0_iii(
	.param .u64 .ptr .align 1 _Z22eed_hgemm_m8n256k32_v1P6__halfS0_S0_iii_param_0,
	.param .u64 .ptr .align 1 _Z22eed_hgemm_m8n256k32_v1P6__halfS0_S0_iii_param_1,
	.param .u64 .ptr .align 1 _Z22eed_hgemm_m8n256k32_v1P6__halfS0_S0_iii_param_2,
	.param .u32 _Z22eed_hgemm_m8n256k32_v1P6__halfS0_S0_iii_param_3,
	.param .u32 _Z22eed_hgemm_m8n256k32_v1P6__halfS0_S0_iii_param_4,
	.param .u32 _Z22eed_hgemm_m8n256k32_v1P6__halfS0_S0_iii_param_5
)
{
	.reg .pred 	%p<10>;
	.reg .b16 	%rs<2>;
	.reg .b32 	%r<1903>;
	.reg .b32 	%f<2>;
	.reg .b64 	%rd<218>;

	ld.param.u32 	%r165, [_Z22eed_hgemm_m8n256k32_v1P6__halfS0_S0_iii_param_3];
	ld.param.u32 	%r163, [_Z22eed_hgemm_m8n256k32_v1P6__halfS0_S0_iii_param_4];
	ld.param.u32 	%r164, [_Z22eed_hgemm_m8n256k32_v1P6__halfS0_S0_iii_param_5];
	mov.u32 	%r166, %ctaid.z;
	mov.u32 	%r167, %nctaid.x;
	mov.u32 	%r168, %ctaid.x;
	mad.lo.s32 	%r1, %r166, %r167, %r168;
	mov.u32 	%r2, %ctaid.y;
	mov.u32 	%r3, %tid.x;
	shr.s32 	%r169, %r163, 31;
	shr.u32 	%r170, %r169, 24;
	add.s32 	%r171, %r163, %r170;
	shr.s32 	%r172, %r171, 8;
	setp.ge.s32 	%p1, %r1, %r172;
	shr.s32 	%r173, %r165, 31;
	shr.u32 	%r174, %r173, 29;
	add.s32 	%r175, %r165, %r174;
	shr.s32 	%r176, %r175, 3;
	setp.ge.s32 	%p2, %r2, %r176;
	or.pred  	%p3, %p2, %p1;
	@%p3 bra 	$L__BB1_12;
	ld.param.u64 	%rd211, [_Z22eed_hgemm_m8n256k32_v1P6__halfS0_S0_iii_param_1];
	ld.param.u64 	%rd208, [_Z22eed_hgemm_m8n256k32_v1P6__halfS0_S0_iii_param_0];
	mov.f32 	%f1, 0f00000000;
	// begin inline asm
	{  cvt.rn.f16.f32 %rs1, %f1;}

	// end inline asm
	mov.b32 	%r1899, {%rs1, %rs1};
	shr.u32 	%r183, %r3, 5;
	shl.b32 	%r184, %r3, 3;
	and.b32  	%r5, %r184, 248;
	shr.u32 	%r185, %r3, 3;
	and.b32  	%r6, %r185, 124;
	mad.lo.s32 	%r186, %r183, 264, %r5;
	shl.b32 	%r187, %r186, 1;
	mov.u32 	%r188, smem;
	add.s32 	%r177, %r187, %r188;
	mad.lo.s32 	%r189, %r6, 264, %r5;
	shl.b32 	%r190, %r189, 1;
	add.s32 	%r191, %r188, %r190;
	add.s32 	%r7, %r191, 8448;
	add.s32 	%r180, %r191, 8976;
	add.s32 	%r181, %r191, 9504;
	add.s32 	%r182, %r191, 10032;
	shl.b32 	%r192, %r2, 3;
	add.s32 	%r193, %r192, %r183;
	shl.b32 	%r8, %r1, 8;
	or.b32  	%r194, %r8, %r5;
	mad.lo.s32 	%r1880, %r164, %r193, %r5;
	mad.lo.s32 	%r1873, %r163, %r6, %r194;
	mul.wide.s32 	%rd19, %r1880, 2;
	add.s64 	%rd14, %rd208, %rd19;
	// begin inline asm
	cp.async.ca.shared.global [%r177], [%rd14], 16;

	// end inline asm
	add.s32 	%r11, %r177, 4224;
	// begin inline asm
	cp.async.ca.shared.global [%r11], [%rd14], 16;

	// end inline asm
	mul.wide.s32 	%rd20, %r1873, 2;
	add.s64 	%rd15, %rd211, %rd20;
	// begin inline asm
	cp.async.ca.shared.global [%r7], [%rd15], 16;

	// end inline asm
	mul.wide.s32 	%rd21, %r163, 2;
	add.s64 	%rd16, %rd15, %rd21;
	// begin inline asm
	cp.async.ca.shared.global [%r180], [%rd16], 16;

	// end inline asm
	add.s64 	%rd17, %rd16, %rd21;
	// begin inline asm
	cp.async.ca.shared.global [%r181], [%rd17], 16;

	// end inline asm
	add.s64 	%rd18, %rd17, %rd21;
	// begin inline asm
	cp.async.ca.shared.global [%r182], [%rd18], 16;

	// end inline asm
	// begin inline asm
	cp.async.commit_group;

	// end inline asm
	// begin inline asm
	cp.async.wait_group 0;

	// end inline asm
	bar.sync 	0;
	shr.s32 	%r195, %r164, 31;
	shr.u32 	%r196, %r195, 27;
	add.s32 	%r197, %r164, %r196;
	shr.s32 	%r12, %r197, 5;
	setp.lt.s32 	%p4, %r164, 64;
	mov.u32 	%r1900, %r1899;
	mov.u32 	%r1901, %r1899;
	mov.u32 	%r1902, %r1899;
	@%p4 bra 	$L__BB1_11;
	max.s32 	%r200, %r12, 2;
	add.s32 	%r13, %r200, -1;
	and.b32  	%r14, %r13, 31;
	setp.lt.u32 	%p5, %r164, 1056;
	mov.b32 	%r1889, 1;
	mov.u32 	%r1900, %r1899;
	mov.u32 	%r1901, %r1899;
	mov.u32 	%r1902, %r1899;
	@%p5 bra 	$L__BB1_6;
	ld.param.u64 	%rd209, [_Z22eed_hgemm_m8n256k32_v1P6__halfS0_S0_iii_param_0];
	and.b32  	%r202, %r13, -32;
	neg.s32 	%r1875, %r202;
	or.b32  	%r203, %r6, 1024;
	mad.lo.s32 	%r204, %r163, %r203, %r8;
	add.s32 	%r1872, %r204, %r5;
	add.s32 	%r205, %r6, 992;
	mad.lo.s32 	%r206, %r163, %r205, %r8;
	add.s32 	%r1871, %r206, %r5;
	add.s32 	%r207, %r6, 960;
	mad.lo.s32 	%r208, %r163, %r207, %r8;
	add.s32 	%r1870, %r208, %r5;
	add.s32 	%r209, %r6, 928;
	mad.lo.s32 	%r210, %r163, %r209, %r8;
	add.s32 	%r1869, %r210, %r5;
	or.b32  	%r211, %r6, 896;
	mad.lo.s32 	%r212, %r163, %r211, %r8;
	add.s32 	%r1868, %r212, %r5;
	add.s32 	%r213, %r6, 864;
	mad.lo.s32 	%r214, %r163, %r213, %r8;
	add.s32 	%r1867, %r214, %r5;
	add.s32 	%r215, %r6, 832;
	mad.lo.s32 	%r216, %r163, %r215, %r8;
	add.s32 	%r1866, %r216, %r5;
	add.s32 	%r217, %r6, 800;
	mad.lo.s32 	%r218, %r163, %r217, %r8;
	add.s32 	%r1865, %r218, %r5;
	or.b32  	%r219, %r6, 768;
	mad.lo.s32 	%r220, %r163, %r219, %r8;
	add.s32 	%r1864, %r220, %r5;
	add.s32 	%r221, %r6, 736;
	mad.lo.s32 	%r222, %r163, %r221, %r8;
	add.s32 	%r1863, %r222, %r5;
	add.s32 	%r223, %r6, 704;
	mad.lo.s32 	%r224, %r163, %r223, %r8;
	add.s32 	%r1862, %r224, %r5;
	add.s32 	%r225, %r6, 672;
	mad.lo.s32 	%r226, %r163, %r225, %r8;
	add.s32 	%r1861, %r226, %r5;
	or.b32  	%r227, %r6, 640;
	mad.lo.s32 	%r228, %r163, %r227, %r8;
	add.s32 	%r1860, %r228, %r5;
	add.s32 	%r229, %r6, 608;
	mad.lo.s32 	%r230, %r163, %r229, %r8;
	add.s32 	%r1859, %r230, %r5;
	add.s32 	%r231, %r6, 576;
	mad.lo.s32 	%r232, %r163, %r231, %r8;
	add.s32 	%r1858, %r232, %r5;
	add.s32 	%r233, %r6, 544;
	mad.lo.s32 	%r234, %r163, %r233, %r8;
	add.s32 	%r1857, %r234, %r5;
	or.b32  	%r235, %r6, 512;
	mad.lo.s32 	%r236, %r163, %r235, %r8;
	add.s32 	%r1856, %r236, %r5;
	add.s32 	%r237, %r6, 480;
	mad.lo.s32 	%r238, %r163, %r237, %r8;
	add.s32 	%r1855, %r238, %r5;
	add.s32 	%r239, %r6, 448;
	mad.lo.s32 	%r240, %r163, %r239, %r8;
	add.s32 	%r1854, %r240, %r5;
	add.s32 	%r241, %r6, 416;
	mad.lo.s32 	%r242, %r163, %r241, %r8;
	add.s32 	%r1853, %r242, %r5;
	or.b32  	%r243, %r6, 384;
	mad.lo.s32 	%r244, %r163, %r243, %r8;
	add.s32 	%r1852, %r244, %r5;
	add.s32 	%r245, %r6, 352;
	mad.lo.s32 	%r246, %r163, %r245, %r8;
	add.s32 	%r1851, %r246, %r5;
	add.s32 	%r247, %r6, 320;
	mad.lo.s32 	%r248, %r163, %r247, %r8;
	add.s32 	%r1850, %r248, %r5;
	add.s32 	%r249, %r6, 288;
	mad.lo.s32 	%r250, %r163, %r249, %r8;
	add.s32 	%r1849, %r250, %r5;
	or.b32  	%r251, %r6, 256;
	mad.lo.s32 	%r252, %r163, %r251, %r8;
	add.s32 	%r1848, %r252, %r5;
	add.s32 	%r253, %r6, 224;
	mad.lo.s32 	%r254, %r163, %r253, %r8;
	add.s32 	%r1847, %r254, %r5;
	add.s32 	%r255, %r6, 192;
	mad.lo.s32 	%r256, %r163, %r255, %r8;
	add.s32 	%r1846, %r256, %r5;
	add.s32 	%r257, %r6, 160;
	mad.lo.s32 	%r258, %r163, %r257, %r8;
	add.s32 	%r1845, %r258, %r5;
	or.b32  	%r259, %r6, 128;
	mad.lo.s32 	%r260, %r163, %r259, %r8;
	add.s32 	%r1844, %r260, %r5;
	add.s32 	%r261, %r6, 96;
	mad.lo.s32 	%r262, %r163, %r261, %r8;
	add.s32 	%r1843, %r262, %r5;
	add.s32 	%r263, %r6, 64;
	mad.lo.s32 	%r264, %r163, %r263, %r8;
	add.s32 	%r1842, %r264, %r5;
	add.s32 	%r265, %r6, 32;
	mad.lo.s32 	%r266, %r163, %r265, %r8;
	add.s32 	%r1841, %r266, %r5;
	mul.wide.u32 	%rd22, %r1880, 2;
	add.s64 	%rd23, %rd22, %rd209;
	add.s64 	%rd216, %rd23, 1024;
	mov.b32 	%r1874, 0;
	mov.u32 	%r1900, %r1899;
	mov.u32 	%r1901, %r1899;
	mov.u32 	%r1902, %r1899;
$L__BB1_4:
	.pragma "nounroll";
	ld.param.u64 	%rd212, [_Z22eed_hgemm_m8n256k32_v1P6__halfS0_S0_iii_param_1];
	mov.u32 	%r403, smem;
	mov.b32 	%r404, 264;
	wmma.load.a.sync.aligned.row.m8n32k16.shared.f16 	{%r405, %r406, %r407, %r408, %r409, %r410, %r411, %r412}, [%r403], %r404;
	add.s32 	%r413, %r403, 32;
	wmma.load.a.sync.aligned.row.m8n32k16.shared.f16 	{%r414, %r415, %r416, %r417, %r418, %r419, %r420, %r421}, [%r413], %r404;
	mov.u32 	%r422, %tid.x;
	add.s32 	%r423, %r403, 8448;
	shl.b32 	%r424, %r422, 1;
	and.b32  	%r425, %r424, 1984;
	add.s32 	%r426, %r423, %r425;
	wmma.load.b.sync.aligned.row.m8n32k16.shared.f16 	{%r427, %r428, %r429, %r430, %r431, %r432, %r433, %r434}, [%r426], %r404;
	add.s32 	%r435, %r426, 8448;
	wmma.load.b.sync.aligned.row.m8n32k16.shared.f16 	{%r436, %r437, %r438, %r439, %r440, %r441, %r442, %r443}, [%r435], %r404;
	wmma.mma.sync.aligned.row.row.m8n32k16.f16.f16 {%r444, %r445, %r446, %r447}, {%r405, %r406, %r407, %r408, %r409, %r410, %r411, %r412}, {%r427, %r428, %r429, %r430, %r431, %r432, %r433, %r434}, {%r1902, %r1901, %r1900, %r1899};
	wmma.mma.sync.aligned.row.row.m8n32k16.f16.f16 {%r448, %r449, %r450, %r451}, {%r414, %r415, %r416, %r417, %r418, %r419, %r420, %r421}, {%r436, %r437, %r438, %r439, %r440, %r441, %r442, %r443}, {%r444, %r445, %r446, %r447};
	mul.wide.s32 	%rd160, %r1841, 2;
	add.s64 	%rd24, %rd212, %rd160;
	shr.u32 	%r452, %r422, 3;
	and.b32  	%r453, %r452, 124;
	shl.b32 	%r454, %r422, 3;
	and.b32  	%r455, %r454, 248;
	mad.lo.s32 	%r456, %r453, 264, %r455;
	shl.b32 	%r457, %r456, 1;
	add.s32 	%r458, %r423, %r457;
	add.s32 	%r267, %r458, 16896;
	// begin inline asm
	cp.async.ca.shared.global [%r267], [%rd24], 16;

	// end inline asm
	add.s64 	%rd25, %rd24, %rd21;
	add.s32 	%r268, %r458, 17424;
	// begin inline asm
	cp.async.ca.shared.global [%r268], [%rd25], 16;

	// end inline asm
	add.s64 	%rd26, %rd25, %rd21;
	add.s32 	%r269, %r458, 17952;
	// begin inline asm
	cp.async.ca.shared.global [%r269], [%rd26], 16;

	// end inline asm
	add.s64 	%rd27, %rd26, %rd21;
	add.s32 	%r270, %r458, 18480;
	// begin inline asm
	cp.async.ca.shared.global [%r270], [%rd27], 16;

	// end inline asm
	// begin inline asm
	cp.async.commit_group;

	// end inline asm
	// begin inline asm
	cp.async.wait_group 0;

	// end inline asm
	bar.sync 	0;
	add.s32 	%r459, %r403, 4288;
	wmma.load.a.sync.aligned.row.m8n32k16.shared.f16 	{%r460, %r461, %r462, %r463, %r464, %r465, %r466, %r467}, [%r459], %r404;
	add.s32 	%r468, %r403, 4320;
	wmma.load.a.sync.aligned.row.m8n32k16.shared.f16 	{%r469, %r470, %r471, %r472, %r473, %r474, %r475, %r476}, [%r468], %r404;
	add.s32 	%r477, %r426, 16896;
	wmma.load.b.sync.aligned.row.m8n32k16.shared.f16 	{%r478, %r479, %r480, %r481, %r482, %r483, %r484, %r485}, [%r477], %r404;
	add.s32 	%r486, %r426, 25344;
	wmma.load.b.sync.aligned.row.m8n32k16.shared.f16 	{%r487, %r488, %r489, %r490, %r491, %r492, %r493, %r494}, [%r486], %r404;
	wmma.mma.sync.aligned.row.row.m8n32k16.f16.f16 {%r495, %r496, %r497, %r498}, {%r460, %r461, %r462, %r463, %r464, %r465, %r466, %r467}, {%r478, %r479, %r480, %r481, %r482, %r483, %r484, %r485}, {%r448, %r449, %r450, %r451};
	wmma.mma.sync.aligned.row.row.m8n32k16.f16.f16 {%r499, %r500, %r501, %r502}, {%r469, %r470, %r471, %r472, %r473, %r474, %r475, %r476}, {%r487, %r488, %r489, %r490, %r491, %r492, %r493, %r494}, {%r495, %r496, %r497, %r498};
	mul.wide.s32 	%rd162, %r1842, 2;
	add.s64 	%rd28, %rd212, %rd162;
	// begin inline asm
	cp.async.ca.shared.global [%r7], [%rd28], 16;

	// end inline asm
	add.s64 	%rd29, %rd28, %rd21;
	add.s32 	%r272, %r458, 528;
	// begin inline asm
	cp.async.ca.shared.global [%r272], [%rd29], 16;

	// end inline asm
	add.s64 	%rd30, %rd29, %rd21;
	add.s32 	%r273, %r458, 1056;
	// begin inline asm
	cp.async.ca.shared.global [%r273], [%rd30], 16;

	// end inline asm
	add.s64 	%rd31, %rd30, %rd21;
	add.s32 	%r274, %r458, 1584;
	// begin inline asm
	cp.async.ca.shared.global [%r274], [%rd31], 16;

	// end inline asm
	// begin inline asm
	cp.async.commit_group;

	// end inline asm
	// begin inline asm
	cp.async.wait_group 0;

	// end inline asm
	bar.sync 	0;
	add.s32 	%r503, %r403, 128;
	wmma.load.a.sync.aligned.row.m8n32k16.shared.f16 	{%r504, %r505, %r506, %r507, %r508, %r509, %r510, %r511}, [%r503], %r404;
	add.s32 	%r512, %r403, 160;
	wmma.load.a.sync.aligned.row.m8n32k16.shared.f16 	{%r513, %r514, %r515, %r516, %r517, %r518, %r519, %r520}, [%r512], %r404;
	wmma.load.b.sync.aligned.row.m8n32k16.shared.f16 	{%r521, %r522, %r523, %r524, %r525, %r526, %r527, %r528}, [%r426], %r404;
	wmma.load.b.sync.aligned.row.m8n32k16.shared.f16 	{%r529, %r530, %r531, %r532, %r533, %r534, %r535, %r536}, [%r435], %r404;
	wmma.mma.sync.aligned.row.row.m8n32k16.f16.f16 {%r537, %r538, %r539, %r540}, {%r504, %r505, %r506, %r507, %r508, %r509, %r510, %r511}, {%r521, %r522, %r523, %r524, %r525, %r526, %r527, %r528}, {%r499, %r500, %r501, %r502};
	wmma.mma.sync.aligned.row.row.m8n32k16.f16.f16 {%r541, %r542, %r543, %r544}, {%r513, %r514, %r515, %r516, %r517, %r518, %r519, %r520}, {%r529, %r530, %r531, %r532, %r533, %r534, %r535, %r536}, {%r537, %r538, %r539, %r540};
	mul.wide.s32 	%rd163, %r1843, 2;
	add.s64 	%rd32, %rd212, %rd163;
	// begin inline asm
	cp.async.ca.shared.global [%r267], [%rd32], 16;

	// end inline asm
	add.s64 	%rd33, %rd32, %rd21;
	// begin inline asm
	cp.async.ca.shared.global [%r268], [%rd33], 16;

	// end inline asm
	add.s64 	%rd34, %rd33, %rd21;
	// begin inline asm
	cp.async.ca.shared.global [%r269], [%rd34], 16;

	// end inline asm
	add.s64 	%rd35, %rd34, %rd21;
	// begin inline asm
	cp.async.ca.shared.global [%r270], [%rd35], 16;

	// end inline asm
	// begin inline asm
	cp.async.commit_group;

	// end inline asm
	// begin inline asm
	cp.async.wait_group 0;

	// end inline asm
	bar.sync 	0;
	add.s32 	%r545, %r403, 4416;
	wmma.load.a.sync.aligned.row.m8n32k16.shared.f16 	{%r546, %r547, %r548, %r549, %r550, %r551, %r552, %r553}, [%r545], %r404;
	add.s32 	%r554, %r403, 4448;
	wmma.load.a.sync.aligned.row.m8n32k16.shared.f16 	{%r555, %r556, %r557, %r558, %r559, %r560, %r561, %r562}, [%r554], %r404;
	wmma.load.b.sync.aligned.row.m8n32k16.shared.f16 	{%r563, %r564, %r565, %r566, %r567, %r568, %r569, %r570}, [%r477], %r404;
	wmma.load.b.sync.aligned.row.m8n32k16.shared.f16 	{%r571, %r572, %r573, %r574, %r575, %r576, %r577, %r578}, [%r486], %r404;
	wmma.mma.sync.aligned.row.row.m8n32k16.f16.f16 {%r579, %r580, %r581, %r582}, {%r546, %r547, %r548, %r549, %r550, %r551, %r552, %r553}, {%r563, %r564, %r565, %r566, %r567, %r568, %r569, %r570}, {%r541, %r542, %r543, %r544};
	wmma.mma.sync.aligned.row.row.m8n32k16.f16.f16 {%r583, %r584, %r585, %r586}, {%r555, %r556, %r557, %r558, %r559, %r560, %r561, %r562}, {%r571, %r572, %r573, %r574, %r575, %r576, %r577, %r578}, {%r579, %r580, %r581, %r582};
	mul.wide.s32 	%rd164, %r1844, 2;
	add.s64 	%rd36, %rd212, %rd164;
	// begin inline asm
	cp.async.ca.shared.global [%r7], [%rd36], 16;

	// end inline asm
	add.s64 	%rd37, %rd36, %rd21;
	// begin inline asm
	cp.async.ca.shared.global [%r272], [%rd37], 16;

	// end inline asm
	add.s64 	%rd38, %rd37, %rd21;
	// begin inline asm
	cp.async.ca.shared.global [%r273], [%rd38], 16;

	// end inline asm
	add.s64 	%rd39, %rd38, %rd21;
	// begin inline asm
	cp.async.ca.shared.global [%r274], [%rd39], 16;

	// end inline asm
	// begin inline asm
	cp.async.commit_group;

	// end inline asm
	// begin inline asm
	cp.async.wait_group 0;

	// end inline asm
	bar.sync 	0;
	add.s32 	%r587, %r403, 256;
	wmma.load.a.sync.aligned.row.m8n32k16.shared.f16 	{%r588, %r589, %r590, %r591, %r592, %r593, %r594, %r595}, [%r587], %r404;
	add.s32 	%r596, %r403, 288;
	wmma.load.a.sync.aligned.row.m8n32k16.shared.f16 	{%r597, %r598, %r599, %r600, %r601, %r602, %r603, %r604}, [%r596], %r404;
	wmma.load.b.sync.aligned.row.m8n32k16.shared.f16 	{%r605, %r606, %r607, %r608, %r609, %r610, %r611, %r612}, [%r426], %r404;
	wmma.load.b.sync.aligned.row.m8n32k16.shared.f16 	{%r613, %r614, %r615, %r616, %r617, %r618, %r619, %r620}, [%r435], %r404;
	wmma.mma.sync.aligned.row.row.m8n32k16.f16.f16 {%r621, %r622, %r623, %r624}, {%r588, %r589, %r590, %r591, %r592, %r593, %r594, %r595}, {%r605, %r606, %r607, %r608, %r609, %r610, %r611, %r612}, {%r583, %r584, %r585, %r586};
	wmma.mma.sync.aligned.row.row.m8n32k16.f16.f16 {%r625, %r626, %r627, %r628}, {%r597, %r598, %r599, %r600, %r601, %r602, %r603, %r604}, {%r613, %r614, %r615, %r616, %r617, %r618, %r619, %r620}, {%r621, %r622, %r623, %r624};
	mul.wide.s32 	%rd165, %r1845, 2;
	add.s64 	%rd40, %rd212, %rd165;
	// begin inline asm
	cp.async.ca.shared.global [%r267], [%rd40], 16;

	// end inline asm
	add.s64 	%rd41, %rd40, %rd21;
	// begin inline asm
	cp.async.ca.shared.global [%r268], [%rd41], 16;

	// end inline asm
	add.s64 	%rd42, %rd41, %rd21;
	// begin inline asm
	cp.async.ca.shared.global [%r269], [%rd42], 16;

	// end inline asm
	add.s64 	%rd43, %rd42, %rd21;
	// begin inline asm
	cp.async.ca.shared.global [%r270], [%rd43], 16;

	// end inline asm
	// begin inline asm
	cp.async.commit_group;

	// end inline asm
	// begin inline asm
	cp.async.wait_group 0;

	// end inline asm
	bar.sync 	0;
	add.s32 	%r629, %r403, 4544;
	wmma.load.a.sync.aligned.row.m8n32k16.shared.f16 	{%r630, %r631, %r632, %r633, %r634, %r635, %r636, %r637}, [%r629], %r404;
	add.s32 	%r638, %r403, 4576;
	wmma.load.a.sync.aligned.row.m8n32k16.shared.f16 	{%r639, %r640, %r641, %r642, %r643, %r644, %r645, %r646}, [%r638], %r404;
	wmma.load.b.sync.aligned.row.m8n32k16.shared.f16 	{%r647, %r648, %r649, %r650, %r651, %r652, %r653, %r654}, [%r477], %r404;
	wmma.load.b.sync.aligned.row.m8n32k16.shared.f16 	{%r655, %r656, %r657, %r658, %r659, %r660, %r661, %r662}, [%r486], %r404;
	wmma.mma.sync.aligned.row.row.m8n32k16.f16.f16 {%r663, %r664, %r665, %r666}, {%r630, %r631, %r632, %r633, %r634, %r635, %r636, %r637}, {%r647, %r648, %r649, %r650, %r651, %r652, %r653, %r654}, {%r625, %r626, %r627, %r628};
	wmma.mma.sync.aligned.row.row.m8n32k16.f16.f16 {%r667, %r668, %r669, %r670}, {%r639, %r640, %r641, %r642, %r643, %r644, %r645, %r646}, {%r655, %r656, %r657, %r658, %r659, %r660, %r661, %r662}, {%r663, %r664, %r665, %r666};
	mul.wide.s32 	%rd166, %r1846, 2;
	add.s64 	%rd44, %rd212, %rd166;
	// begin inline asm
	cp.async.ca.shared.global [%r7], [%rd44], 16;

	// end inline asm
	add.s64 	%rd45, %rd44, %rd21;
	// begin inline asm
	cp.async.ca.shared.global [%r272], [%rd45], 16;

	// end inline asm
	add.s64 	%rd46, %rd45, %rd21;
	// begin inline asm
	cp.async.ca.shared.global [%r273], [%rd46], 16;

	// end inline asm
	add.s64 	%rd47, %rd46, %rd21;
	// begin inline asm
	cp.async.ca.shared.global [%r274], [%rd47], 16;

	// end inline asm
	// begin inline asm
	cp.async.commit_group;

	// end inline asm
	// begin inline asm
	cp.async.wait_group 0;

	// end inline asm
	bar.sync 	0;
	add.s32 	%r671, %r403, 384;
	wmma.load.a.sync.aligned.row.m8n32k16.shared.f16 	{%r672, %r673, %r674, %r675, %r676, %r677, %r678, %r679}, [%r671], %r404;
	add.s32 	%r680, %r403, 416;
	wmma.load.a.sync.aligned.row.m8n32k16.shared.f16 	{%r681, %r682, %r683, %r684, %r685, %r686, %r687, %r688}, [%r680], %r404;
	wmma.load.b.sync.aligned.row.m8n32k16.shared.f16 	{%r689, %r690, %r691, %r692, %r693, %r694, %r695, %r696}, [%r426], %r404;
	wmma.load.b.sync.aligned.row.m8n32k16.shared.f16 	{%r697, %r698, %r699, %r700, %r701, %r702, %r703, %r704}, [%r435], %r404;
	wmma.mma.sync.aligned.row.row.m8n32k16.f16.f16 {%r705, %r706, %r707, %r708}, {%r672, %r673, %r674, %r675, %r676, %r677, %r678, %r679}, {%r689, %r690, %r691, %r692, %r693, %r694, %r695, %r696}, {%r667, %r668, %r669, %r670};
	wmma.mma.sync.aligned.row.row.m8n32k16.f16.f16 {%r709, %r710, %r711, %r712}, {%r681, %r682, %r683, %r684, %r685, %r686, %r687, %r688}, {%r697, %r698, %r699, %r700, %r701, %r702, %r703, %r704}, {%r705, %r706, %r707, %r708};
	mul.wide.s32 	%rd167, %r1847, 2;
	add.s64 	%rd48, %rd212, %rd167;
	// begin inline asm
	cp.async.ca.shared.global [%r267], [%rd48], 16;

	// end inline asm
	add.s64 	%rd49, %rd48, %rd21;
	// begin inline asm
	cp.async.ca.shared.global [%r268], [%rd49], 16;

	// end inline asm
	add.s64 	%rd50, %rd49, %rd21;
	// begin inline asm
	cp.async.ca.shared.global [%r269], [%rd50], 16;

	// end inline asm
	add.s64 	%rd51, %rd50, %rd21;
	// begin inline asm
	cp.async.ca.shared.global [%r270], [%rd51], 16;

	// end inline asm
	// begin inline asm
	cp.async.commit_group;

	// end inline asm
	// begin inline asm
	cp.async.wait_group 0;

	// end inline asm
	bar.sync 	0;
	add.s32 	%r713, %r403, 4672;
	wmma.load.a.sync.aligned.row.m8n32k16.shared.f16 	{%r714, %r715, %r716, %r717, %r718, %r719, %r720, %r721}, [%r713], %r404;
	add.s32 	%r722, %r403, 4704;
	wmma.load.a.sync.aligned.row.m8n32k16.shared.f16 	{%r723, %r724, %r725, %r726, %r727, %r728, %r729, %r730}, [%r722], %r404;
	wmma.load.b.sync.aligned.row.m8n32k16.shared.f16 	{%r731, %r732, %r733, %r734, %r735, %r736, %r737, %r738}, [%r477], %r404;
	wmma.load.b.sync.aligned.row.m8n32k16.shared.f16 	{%r739, %r740, %r741, %r742, %r743, %r744, %r745, %r746}, [%r486], %r404;
	wmma.mma.sync.aligned.row.row.m8n32k16.f16.f16 {%r747, %r748, %r749, %r750}, {%r714, %r715, %r716, %r717, %r718, %r719, %r720, %r721}, {%r731, %r732, %r733, %r734, %r735, %r736, %r737, %r738}, {%r709, %r710, %r711, %r712};
	wmma.mma.sync.aligned.row.row.m8n32k16.f16.f16 {%r751, %r752, %r753, %r754}, {%r723, %r724, %r725, %r726, %r727, %r728, %r729, %r730}, {%r739, %r740, %r741, %r742, %r743, %r744, %r745, %r746}, {%r747, %r748, %r749, %r750};
	add.s64 	%rd53, %rd216, -512;
	shr.u32 	%r755, %r422, 5;
	mad.lo.s32 	%r756, %r755, 264, %r455;
	shl.b32 	%r757, %r756, 1;
	add.s32 	%r397, %r757, %r403;
	// begin inline asm
	cp.async.ca.shared.global [%r397], [%rd53], 16;

	// end inline asm
	// begin inline asm
	cp.async.ca.shared.global [%r11], [%rd53], 16;

	// end inline asm
	mul.wide.s32 	%rd168, %r1848, 2;
	add.s64 	%rd54, %rd212, %rd168;
	// begin inline asm
	cp.async.ca.shared.global [%r7], [%rd54], 16;

	// end inline asm
	add.s64 	%rd55, %rd54, %rd21;
	// begin inline asm
	cp.async.ca.shared.global [%r272], [%rd55], 16;

	// end inline asm
	add.s64 	%rd56, %rd55, %rd21;
	// begin inline asm
	cp.async.ca.shared.global [%r273], [%rd56], 16;

	// end inline asm
	add.s64 	%rd57, %rd56, %rd21;
	// begin inline asm
	cp.async.ca.shared.global [%r274], [%rd57], 16;

	// end inline asm
	// begin inline asm
	cp.async.commit_group;

	// end inline asm
	// begin inline asm
	cp.async.wait_group 0;

	// end inline asm
	bar.sync 	0;
	wmma.load.a.sync.aligned.row.m8n32k16.shared.f16 	{%r758, %r759, %r760, %r761, %r762, %r763, %r764, %r765}, [%r403], %r404;
	wmma.load.a.sync.aligned.row.m8n32k16.shared.f16 	{%r766, %r767, %r768, %r769, %r770, %r771, %r772, %r773}, [%r413], %r404;
	wmma.load.b.sync.aligned.row.m8n32k16.shared.f16 	{%r774, %r775, %r776, %r777, %r778, %r779, %r780, %r781}, [%r426], %r404;
	wmma.load.b.sync.aligned.row.m8n32k16.shared.f16 	{%r782, %r783, %r784, %r785, %r786, %r787, %r788, %r789}, [%r435], %r404;
	wmma.mma.sync.aligned.row.row.m8n32k16.f16.f16 {%r790, %r791, %r792, %r793}, {%r758, %r759, %r760, %r761, %r762, %r763, %r764, %r765}, {%r774, %r775, %r776, %r777, %r778, %r779, %r780, %r781}, {%r751, %r752, %r753, %r754};
	wmma.mma.sync.aligned.row.row.m8n32k16.f16.f16 {%r794, %r795, %r796, %r797}, {%r766, %r767, %r768, %r769, %r770, %r771, %r772, %r773}, {%r782, %r783, %r784, %r785, %r786, %r787, %r788, %r789}, {%r790, %r791, %r792, %r793};
	mul.wide.s32 	%rd169, %r1849, 2;
	add.s64 	%rd58, %rd212, %rd169;
	// begin inline asm
	cp.async.ca.shared.global [%r267], [%rd58], 16;

	// end inline asm
	add.s64 	%rd59, %rd58, %rd21;
	// begin inline asm
	cp.async.ca.shared.global [%r268], [%rd59], 16;

	// end inline asm
	add.s64 	%rd60, %rd59, %rd21;
	// begin inline asm
	cp.async.ca.shared.global [%r269], [%rd60], 16;

	// end inline asm
	add.s64 	%rd61, %rd60, %rd21;
	// begin inline asm
	cp.async.ca.shared.global [%r270], [%rd61], 16;

	// end inline asm
	// begin inline asm
	cp.async.commit_group;

	// end inline asm
	// begin inline asm
	cp.async.wait_group 0;

	// end inline asm
	bar.sync 	0;
	wmma.load.a.sync.aligned.row.m8n32k16.shared.f16 	{%r798, %r799, %r800, %r801, %r802, %r803, %r804, %r805}, [%r459], %r404;
	wmma.load.a.sync.aligned.row.m8n32k16.shared.f16 	{%r806, %r807, %r808, %r809, %r810, %r811, %r812, %r813}, [%r468], %r404;
	wmma.load.b.sync.aligned.row.m8n32k16.shared.f16 	{%r814, %r815, %r816, %r817, %r818, %r819, %r820, %r821}, [%r477], %r404;
	wmma.load.b.sync.aligned.row.m8n32k16.shared.f16 	{%r822, %r823, %r824, %r825, %r826, %r827, %r828, %r829}, [%r486], %r404;
	wmma.mma.sync.aligned.row.row.m8n32k16.f16.f16 {%r830, %r831, %r832, %r833}, {%r798, %r799, %r800, %r801, %r802, %r803, %r804, %r805}, {%r814, %r815, %r816, %r817, %r818, %r819, %r820, %r821}, {%r794, %r795, %r796, %r797};
	wmma.mma.sync.aligned.row.row.m8n32k16.f16.f16 {%r834, %r835, %r836, %r837}, {%r806, %r807, %r808, %r809, %r810, %r811, %r812, %r813}, {%r822, %r823, %r824, %r825, %r826, %r827, %r828, %r829}, {%r830, %r831, %r832, %r833};
	mul.wide.s32 	%rd170, %r1850, 2;
	add.s64 	%rd62, %rd212, %rd170;
	// begin inline asm
	cp.async.ca.shared.global [%r7], [%rd62], 16;

	// end inline asm
	add.s64 	%rd63, %rd62, %rd21;
	// begin inline asm
	cp.async.ca.shared.global [%r272], [%rd63], 16;

	// end inline asm
	add.s64 	%rd64, %rd63, %rd21;
	// begin inline asm
	cp.async.ca.shared.global [%r273], [%rd64], 16;

	// end inline asm
	add.s64 	%rd65, %rd64, %rd21;
	// begin inline asm
	cp.async.ca.shared.global [%r274], [%rd65], 16;

	// end inline asm
	// begin inline asm
	cp.async.commit_group;

	// end inline asm
	// begin inline asm
	cp.async.wait_group 0;

	// end inline asm
	bar.sync 	0;
	wmma.load.a.sync.aligned.row.m8n32k16.shared.f16 	{%r838, %r839, %r840, %r841, %r842, %r843, %r844, %r845}, [%r503], %r404;
	wmma.load.a.sync.aligned.row.m8n32k16.shared.f16 	{%r846, %r847, %r848, %r849, %r850, %r851, %r852, %r853}, [%r512], %r404;
	wmma.load.b.sync.aligned.row.m8n32k16.shared.f16 	{%r854, %r855, %r856, %r857, %r858, %r859, %r860, %r861}, [%r426], %r404;
	wmma.load.b.sync.aligned.row.m8n32k16.shared.f16 	{%r862, %r863, %r864, %r865, %r866, %r867, %r868, %r869}, [%r435], %r404;
	wmma.mma.sync.aligned.row.row.m8n32k16.f16.f16 {%r870, %r871, %r872, %r873}, {%r838, %r839, %r840, %r841, %r842, %r843, %r844, %r845}, {%r854, %r855, %r856, %r857, %r858, %r859, %r860, %r861}, {%r834, %r835, %r836, %r837};
	wmma.mma.sync.aligned.row.row.m8n32k16.f16.f16 {%r874, %r875, %r876, %r877}, {%r846, %r847, %r848, %r849, %r850, %r851, %r852, %r853}, {%r862, %r863, %r864, %r865, %r866, %r867, %r868, %r869}, {%r870, %r871, %r872, %r873};
	mul.wide.s32 	%rd171, %r1851, 2;
	add.s64 	%rd66, %rd212, %rd171;
	// begin inline asm
	cp.async.ca.shared.global [%r267], [%rd66], 16;

	// end inline asm
	add.s64 	%rd67, %rd66, %rd21;
	// begin inline asm
	cp.async.ca.shared.global [%r268], [%rd67], 16;

	// end inline asm
	add.s64 	%rd68, %rd67, %rd21;
	// begin inline asm
	cp.async.ca.shared.global [%r269], [%rd68], 16;

	// end inline asm
	add.s64 	%rd69, %rd68, %rd21;
	// begin inline asm
	cp.async.ca.shared.global [%r270], [%rd69], 16;

	// end inline asm
	// begin inline asm
	cp.async.commit_group;

	// end inline asm
	// begin inline asm
	cp.async.wait_group 0;

	// end inline asm
	bar.sync 	0;
	wmma.load.a.sync.aligned.row.m8n32k16.shared.f16 	{%r878, %r879, %r880, %r881, %r882, %r883, %r884, %r885}, [%r545], %r404;
	wmma.load.a.sync.aligned.row.m8n32k16.shared.f16 	{%r886, %r887, %r888, %r889, %r890, %r891, %r892, %r893}, [%r554], %r404;
	wmma.load.b.sync.aligned.row.m8n32k16.shared.f16 	{%r894, %r895, %r896, %r897, %r898, %r899, %r900, %r901}, [%r477], %r404;
	wmma.load.b.sync.aligned.row.m8n32k16.shared.f16 	{%r902, %r903, %r904, %r905, %r906, %r907, %r908, %r909}, [%r486], %r404;
	wmma.mma.sync.aligned.row.row.m8n32k16.f16.f16 {%r910, %r911, %r912, %r913}, {%r878, %r879, %r880, %r881, %r882, %r883, %r884, %r885}, {%r894, %r895, %r896, %r897, %r898, %r899, %r900, %r901}, {%r874, %r875, %r876, %r877};
	wmma.mma.sync.aligned.row.row.m8n32k16.f16.f16 {%r914, %r915, %r916, %r917}, {%r886, %r887, %r888, %r889, %r890, %r891, %r892, %r893}, {%r902, %r903, %r904, %r905, %r906, %r907, %r908, %r909}, {%r910, %r911, %r912, %r913};
	mul.wide.s32 	%rd172, %r1852, 2;
	add.s64 	%rd70, %rd212, %rd172;
	// begin inline asm
	cp.async.ca.shared.global [%r7], [%rd70], 16;

	// end inline asm
	add.s64 	%rd71, %rd70, %rd21;
	// begin inline asm
	cp.async.ca.shared.global [%r272], [%rd71], 16;

	// end inline asm
	add.s64 	%rd72, %rd71, %rd21;
	// begin inline asm
	cp.async.ca.shared.global [%r273], [%rd72], 16;

	// end inline asm
	add.s64 	%rd73, %rd72, %rd21;
	// begin inline asm
	cp.async.ca.shared.global [%r274], [%rd73], 16;

	// end inline asm
	// begin inline asm
	cp.async.commit_group;

	// end inline asm
	// begin inline asm
	cp.async.wait_group 0;

	// end inline asm
	bar.sync 	0;
	wmma.load.a.sync.aligned.row.m8n32k16.shared.f16 	{%r918, %r919, %r920, %r921, %r922, %r923, %r924, %r925}, [%r587], %r404;
	wmma.load.a.sync.aligned.row.m8n32k16.shared.f16 	{%r926, %r927, %r928, %r929, %r930, %r931, %r932, %r933}, [%r596], %r404;
	wmma.load.b.sync.aligned.row.m8n32k16.shared.f16 	{%r934, %r935, %r936, %r937, %r938, %r939, %r940, %r941}, [%r426], %r404;
	wmma.load.b.sync.aligned.row.m8n32k16.shared.f16 	{%r942, %r943, %r944, %r945, %r946, %r947, %r948, %r949}, [%r435], %r404;
	wmma.mma.sync.aligned.row.row.m8n32k16.f16.f16 {%r950, %r951, %r952, %r953}, {%r918, %r919, %r920, %r921, %r922, %r923, %r924, %r925}, {%r934, %r935, %r936, %r937, %r938, %r939, %r940, %r941}, {%r914, %r915, %r916, %r917};
	wmma.mma.sync.aligned.row.row.m8n32k16.f16.f16 {%r954, %r955, %r956, %r957}, {%r926, %r927, %r928, %r929, %r930, %r931, %r932, %r933}, {%r942, %r943, %r944, %r945, %r946, %r947, %r948, %r949}, {%r950, %r951, %r952, %r953};
	mul.wide.s32 	%rd173, %r1853, 2;
	add.s64 	%rd74, %rd212, %rd173;
	// begin inline asm
	cp.async.ca.shared.global [%r267], [%rd74], 16;

	// end inline asm
	add.s64 	%rd75, %rd74, %rd21;
	// begin inline asm
	cp.async.ca.shared.global [%r268], [%rd75], 16;

	// end inline asm
	add.s64 	%rd76, %rd75, %rd21;
	// begin inline asm
	cp.async.ca.shared.global [%r269], [%rd76], 16;

	// end inline asm
	add.s64 	%rd77, %rd76, %rd21;
	// begin inline asm
	cp.async.ca.shared.global [%r270], [%rd77], 16;

	// end inline asm
	// begin inline asm
	cp.async.commit_group;

	// end inline asm
	// begin inline asm
	cp.async.wait_group 0;

	// end inline asm
	bar.sync 	0;
	wmma.load.a.sync.aligned.row.m8n32k16.shared.f16 	{%r958, %r959, %r960, %r961, %r962, %r963, %r964, %r965}, [%r629], %r404;
	wmma.load.a.sync.aligned.row.m8n32k16.shared.f16 	{%r966, %r967, %r968, %r969, %r970, %r971, %r972, %r973}, [%r638], %r404;
	wmma.load.b.sync.aligned.row.m8n32k16.shared.f16 	{%r974, %r975, %r976, %r977, %r978, %r979, %r980, %r981}, [%r477], %r404;
	wmma.load.b.sync.aligned.row.m8n32k16.shared.f16 	{%r982, %r983, %r984, %r985, %r986, %r987, %r988, %r989}, [%r486], %r404;
	wmma.mma.sync.aligned.row.row.m8n32k16.f16.f16 {%r990, %r991, %r992, %r993}, {%r958, %r959, %r960, %r961, %r962, %r963, %r964, %r965}, {%r974, %r975, %r976, %r977, %r978, %r979, %r980, %r981}, {%r954, %r955, %r956, %r957};
	wmma.mma.sync.aligned.row.row.m8n32k16.f16.f16 {%r994, %r995, %r996, %r997}, {%r966, %r967, %r968, %r969, %r970, %r971, %r972, %r973}, {%r982, %r983, %r984, %r985, %r986, %r987, %r988, %r989}, {%r990, %r991, %r992, %r993};
	mul.wide.s32 	%rd174, %r1854, 2;
	add.s64 	%rd78, %rd212, %rd174;
	// begin inline asm
	cp.async.ca.shared.global [%r7], [%rd78], 16;

	// end inline asm
	add.s64 	%rd79, %rd78, %rd21;
	// begin inline asm
	cp.async.ca.shared.global [%r272], [%rd79], 16;

	// end inline asm
	add.s64 	%rd80, %rd79, %rd21;
	// begin inline asm
	cp.async.ca.shared.global [%r273], [%rd80], 16;

	// end inline asm
	add.s64 	%rd81, %rd80, %rd21;
	// begin inline asm
	cp.async.ca.shared.global [%r274], [%rd81], 16;

	// end inline asm
	// begin inline asm
	cp.async.commit_group;

	// end inline asm
	// begin inline asm
	cp.async.wait_group 0;

	// end inline asm
	bar.sync 	0;
	wmma.load.a.sync.aligned.row.m8n32k16.shared.f16 	{%r998, %r999, %r1000, %r1001, %r1002, %r1003, %r1004, %r1005}, [%r671], %r404;
	wmma.load.a.sync.aligned.row.m8n32k16.shared.f16 	{%r1006, %r1007, %r1008, %r1009, %r1010, %r1011, %r1012, %r1013}, [%r680], %r404;
	wmma.load.b.sync.aligned.row.m8n32k16.shared.f16 	{%r1014, %r1015, %r1016, %r1017, %r1018, %r1019, %r1020, %r1021}, [%r426], %r404;
	wmma.load.b.sync.aligned.row.m8n32k16.shared.f16 	{%r1022, %r1023, %r1024, %r1025, %r1026, %r1027, %r1028, %r1029}, [%r435], %r404;
	wmma.mma.sync.aligned.row.row.m8n32k16.f16.f16 {%r1030, %r1031, %r1032, %r1033}, {%r998, %r999, %r1000, %r1001, %r1002, %r1003, %r1004, %r1005}, {%r1014, %r1015, %r1016, %r1017, %r1018, %r1019, %r1020, %r1021}, {%r994, %r995, %r996, %r997};
	wmma.mma.sync.aligned.row.row.m8n32k16.f16.f16 {%r1034, %r1035, %r1036, %r1037}, {%r1006, %r1007, %r1008, %r1009, %r1010, %r1011, %r1012, %r1013}, {%r1022, %r1023, %r1024, %r1025, %r1026, %r1027, %r1028, %r1029}, {%r1030, %r1031, %r1032, %r1033};
	mul.wide.s32 	%rd175, %r1855, 2;
	add.s64 	%rd82, %rd212, %rd175;
	// begin inline asm
	cp.async.ca.shared.global [%r267], [%rd82], 16;

	// end inline asm
	add.s64 	%rd83, %rd82, %rd21;
	// begin inline asm
	cp.async.ca.shared.global [%r268], [%rd83], 16;

	// end inline asm
	add.s64 	%rd84, %rd83, %rd21;
	// begin inline asm
	cp.async.ca.shared.global [%r269], [%rd84], 16;

	// end inline asm
	add.s64 	%rd85, %rd84, %rd21;
	// begin inline asm
	cp.async.ca.shared.global [%r270], [%rd85], 16;

	// end inline asm
	// begin inline asm
	cp.async.commit_group;

	// end inline asm
	// begin inline asm
	cp.async.wait_group 0;

	// end inline asm
	bar.sync 	0;
	wmma.load.a.sync.aligned.row.m8n32k16.shared.f16 	{%r1038, %r1039, %r1040, %r1041, %r1042, %r1043, %r1044, %r1045}, [%r713], %r404;
	wmma.load.a.sync.aligned.row.m8n32k16.shared.f16 	{%r1046, %r1047, %r1048, %r1049, %r1050, %r1051, %r1052, %r1053}, [%r722], %r404;
	wmma.load.b.sync.aligned.row.m8n32k16.shared.f16 	{%r1054, %r1055, %r1056, %r1057, %r1058, %r1059, %r1060, %r1061}, [%r477], %r404;
	wmma.load.b.sync.aligned.row.m8n32k16.shared.f16 	{%r1062, %r1063, %r1064, %r1065, %r1066, %r1067, %r1068, %r1069}, [%r486], %r404;
	wmma.mma.sync.aligned.row.row.m8n32k16.f16.f16 {%r1070, %r1071, %r1072, %r1073}, {%r1038, %r1039, %r1040, %r1041, %r1042, %r1043, %r1044, %r1045}, {%r1054, %r1055, %r1056, %r1057, %r1058, %r1059, %r1060, %r1061}, {%r1034, %r1035, %r1036, %r1037};
	wmma.mma.sync.aligned.row.row.m8n32k16.f16.f16 {%r1074, %r1075, %r1076, %r1077}, {%r1046, %r1047, %r1048, %r1049, %r1050, %r1051, %r1052, %r1053}, {%r1062, %r1063, %r1064, %r1065, %r1066, %r1067, %r1068, %r1069}, {%r1070, %r1071, %r1072, %r1073};
	// begin inline asm
	cp.async.ca.shared.global [%r397], [%rd216], 16;

	// end inline asm
	// begin inline asm
	cp.async.ca.shared.global [%r11], [%rd216], 16;

	// end inline asm
	mul.wide.s32 	%rd176, %r1856, 2;
	add.s64 	%rd88, %rd212, %rd176;
	// begin inline asm
	cp.async.ca.shared.global [%r7], [%rd88], 16;

	// end inline asm
	add.s64 	%rd89, %rd88, %rd21;
	// begin inline asm
	cp.async.ca.shared.global [%r272], [%rd89], 16;

	// end inline asm
	add.s64 	%rd90, %rd89, %rd21;
	// begin inline asm
	cp.async.ca.shared.global [%r273], [%rd90], 16;

	// end inline asm
	add.s64 	%rd91, %rd90, %rd21;
	// begin inline asm
	cp.async.ca.shared.global [%r274], [%rd91], 16;

	// end inline asm
	// begin inline asm
	cp.async.commit_group;

	// end inline asm
	// begin inline asm
	cp.async.wait_group 0;

	// end inline asm
	bar.sync 	0;
	wmma.load.a.sync.aligned.row.m8n32k16.shared.f16 	{%r1078, %r1079, %r1080, %r1081, %r1082, %r1083, %r1084, %r1085}, [%r403], %r404;
	wmma.load.a.sync.aligned.row.m8n32k16.shared.f16 	{%r1086, %r1087, %r1088, %r1089, %r1090, %r1091, %r1092, %r1093}, [%r413], %r404;
	wmma.load.b.sync.aligned.row.m8n32k16.shared.f16 	{%r1094, %r1095, %r1096, %r1097, %r1098, %r1099, %r1100, %r1101}, [%r426], %r404;
	wmma.load.b.sync.aligned.row.m8n32k16.shared.f16 	{%r1102, %r1103, %r1104, %r1105, %r1106, %r1107, %r1108, %r1109}, [%r435], %r404;
	wmma.mma.sync.aligned.row.row.m8n32k16.f16.f16 {%r1110, %r1111, %r1112, %r1113}, {%r1078, %r1079, %r1080, %r1081, %r1082, %r1083, %r1084, %r1085}, {%r1094, %r1095, %r1096, %r1097, %r1098, %r1099, %r1100, %r1101}, {%r1074, %r1075, %r1076, %r1077};
	wmma.mma.sync.aligned.row.row.m8n32k16.f16.f16 {%r1114, %r1115, %r1116, %r1117}, {%r1086, %r1087, %r1088, %r1089, %r1090, %r1091, %r1092, %r1093}, {%r1102, %r1103, %r1104, %r1105, %r1106, %r1107, %r1108, %r1109}, {%r1110, %r1111, %r1112, %r1113};
	mul.wide.s32 	%rd177, %r1857, 2;
	add.s64 	%rd92, %rd212, %rd177;
	// begin inline asm
	cp.async.ca.shared.global [%r267], [%rd92], 16;

	// end inline asm
	add.s64 	%rd93, %rd92, %rd21;
	// begin inline asm
	cp.async.ca.shared.global [%r268], [%rd93], 16;

	// end inline asm
	add.s64 	%rd94, %rd93, %rd21;
	// begin inline asm
	cp.async.ca.shared.global [%r269], [%rd94], 16;

	// end inline asm
	add.s64 	%rd95, %rd94, %rd21;
	// begin inline asm
	cp.async.ca.shared.global [%r270], [%rd95], 16;

	// end inline asm
	// begin inline asm
	cp.async.commit_group;

	// end inline asm
	// begin inline asm
	cp.async.wait_group 0;

	// end inline asm
	bar.sync 	0;
	wmma.load.a.sync.aligned.row.m8n32k16.shared.f16 	{%r1118, %r1119, %r1120, %r1121, %r1122, %r1123, %r1124, %r1125}, [%r459], %r404;
	wmma.load.a.sync.aligned.row.m8n32k16.shared.f16 	{%r1126, %r1127, %r1128, %r1129, %r1130, %r1131, %r1132, %r1133}, [%r468], %r404;
	wmma.load.b.sync.aligned.row.m8n32k16.shared.f16 	{%r1134, %r1135, %r1136, %r1137, %r1138, %r1139, %r1140, %r1141}, [%r477], %r404;
	wmma.load.b.sync.aligned.row.m8n32k16.shared.f16 	{%r1142, %r1143, %r1144, %r1145, %r1146, %r1147, %r1148, %r1149}, [%r486], %r404;
	wmma.mma.sync.aligned.row.row.m8n32k16.f16.f16 {%r1150, %r1151, %r1152, %r1153}, {%r1118, %r1119, %r1120, %r1121, %r1122, %r1123, %r1124, %r1125}, {%r1134, %r1135, %r1136, %r1137, %r1138, %r1139, %r1140, %r1141}, {%r1114, %r1115, %r1116, %r1117};
	wmma.mma.sync.aligned.row.row.m8n32k16.f16.f16 {%r1154, %r1155, %r1156, %r1157}, {%r1126, %r1127, %r1128, %r1129, %r1130, %r1131, %r1132, %r1133}, {%r1142, %r1143, %r1144, %r1145, %r1146, %r1147, %r1148, %r1149}, {%r1150, %r1151, %r1152, %r1153};
	mul.wide.s32 	%rd178, %r1858, 2;
	add.s64 	%rd96, %rd212, %rd178;
	// begin inline asm
	cp.async.ca.shared.global [%r7], [%rd96], 16;

	// end inline asm
	add.s64 	%rd97, %rd96, %rd21;
	// begin inline asm
	cp.async.ca.shared.global [%r272], [%rd97], 16;

	// end inline asm
	add.s64 	%rd98, %rd97, %rd21;
	// begin inline asm
	cp.async.ca.shared.global [%r273], [%rd98], 16;

	// end inline asm
	add.s64 	%rd99, %rd98, %rd21;
	// begin inline asm
	cp.async.ca.shared.global [%r274], [%rd99], 16;

	// end inline asm
	// begin inline asm
	cp.async.commit_group;

	// end inline asm
	// begin inline asm
	cp.async.wait_group 0;

	// end inline asm
	bar.sync 	0;
	wmma.load.a.sync.aligned.row.m8n32k16.shared.f16 	{%r1158, %r1159, %r1160, %r1161, %r1162, %r1163, %r1164, %r1165}, [%r503], %r404;
	wmma.load.a.sync.aligned.row.m8n32k16.shared.f16 	{%r1166, %r1167, %r1168, %r1169, %r1170, %r1171, %r1172, %r1173}, [%r512], %r404;
	wmma.load.b.sync.aligned.row.m8n32k16.shared.f16 	{%r1174, %r1175, %r1176, %r1177, %r1178, %r1179, %r1180, %r1181}, [%r426], %r404;
	wmma.load.b.sync.aligned.row.m8n32k16.shared.f16 	{%r1182, %r1183, %r1184, %r1185, %r1186, %r1187, %r1188, %r1189}, [%r435], %r404;
	wmma.mma.sync.aligned.row.row.m8n32k16.f16.f16 {%r1190, %r1191, %r1192, %r1193}, {%r1158, %r1159, %r1160, %r1161, %r1162, %r1163, %r1164, %r1165}, {%r1174, %r1175, %r1176, %r1177, %r1178, %r1179, %r1180, %r1181}, {%r1154, %r1155, %r1156, %r1157};
	wmma.mma.sync.aligned.row.row.m8n32k16.f16.f16 {%r1194, %r1195, %r1196, %r1197}, {%r1166, %r1167, %r1168, %r1169, %r1170, %r1171, %r1172, %r1173}, {%r1182, %r1183, %r1184, %r1185, %r1186, %r1187, %r1188, %r1189}, {%r1190, %r1191, %r1192, %r1193};
	mul.wide.s32 	%rd179, %r1859, 2;
	add.s64 	%rd100, %rd212, %rd179;
	// begin inline asm
	cp.async.ca.shared.global [%r267], [%rd100], 16;

	// end inline asm
	add.s64 	%rd101, %rd100, %rd21;
	// begin inline asm
	cp.async.ca.shared.global [%r268], [%rd101], 16;

	// end inline asm
	add.s64 	%rd102, %rd101, %rd21;
	// begin inline asm
	cp.async.ca.shared.global [%r269], [%rd102], 16;

	// end inline asm
	add.s64 	%rd103, %rd102, %rd21;
	// begin inline asm
	cp.async.ca.shared.global [%r270], [%rd103], 16;

	// end inline asm
	// begin inline asm
	cp.async.commit_group;

	// end inline asm
	// begin inline asm
	cp.async.wait_group 0;

	// end inline asm
	bar.sync 	0;
	wmma.load.a.sync.aligned.row.m8n32k16.shared.f16 	{%r1198, %r1199, %r1200, %r1201, %r1202, %r1203, %r1204, %r1205}, [%r545], %r404;
	wmma.load.a.sync.aligned.row.m8n32k16.shared.f16 	{%r1206, %r1207, %r1208, %r1209, %r1210, %r1211, %r1212, %r1213}, [%r554], %r404;
	wmma.load.b.sync.aligned.row.m8n32k16.shared.f16 	{%r1214, %r1215, %r1216, %r1217, %r1218, %r1219, %r1220, %r1221}, [%r477], %r404;
	wmma.load.b.sync.aligned.row.m8n32k16.shared.f16 	{%r1222, %r1223, %r1224, %r1225, %r1226, %r1227, %r1228, %r1229}, [%r486], %r404;
	wmma.mma.sync.aligned.row.row.m8n32k16.f16.f16 {%r1230, %r1231, %r1232, %r1233}, {%r1198, %r1199, %r1200, %r1201, %r1202, %r1203, %r1204, %r1205}, {%r1214, %r1215, %r1216, %r1217, %r1218, %r1219, %r1220, %r1221}, {%r1194, %r1195, %r1196, %r1197};
	wmma.mma.sync.aligned.row.row.m8n32k16.f16.f16 {%r1234, %r1235, %r1236, %r1237}, {%r1206, %r1207, %r1208, %r1209, %r1210, %r1211, %r1212, %r1213}, {%r1222, %r1223, %r1224, %r1225, %r1226, %r1227, %r1228, %r1229}, {%r1230, %r1231, %r1232, %r1233};
	mul.wide.s32 	%rd180, %r1860, 2;
	add.s64 	%rd104, %rd212, %rd180;
	// begin inline asm
	cp.async.ca.shared.global [%r7], [%rd104], 16;

	// end inline asm
	add.s64 	%rd105, %rd104, %rd21;
	// begin inline asm
	cp.async.ca.shared.global [%r272], [%rd105], 16;

	// end inline asm
	add.s64 	%rd106, %rd105, %rd21;
	// begin inline asm
	cp.async.ca.shared.global [%r273], [%rd106], 16;

	// end inline asm
	add.s64 	%rd107, %rd106, %rd21;
	// begin inline asm
	cp.async.ca.shared.global [%r274], [%rd107], 16;

	// end inline asm
	// begin inline asm
	cp.async.commit_group;

	// end inline asm
	// begin inline asm
	cp.async.wait_group 0;

	// end inline asm
	bar.sync 	0;
	wmma.load.a.sync.aligned.row.m8n32k16.shared.f16 	{%r1238, %r1239, %r1240, %r1241, %r1242, %r1243, %r1244, %r1245}, [%r587], %r404;
	wmma.load.a.sync.aligned.row.m8n32k16.shared.f16 	{%r1246, %r1247, %r1248, %r1249, %r1250, %r1251, %r1252, %r1253}, [%r596], %r404;
	wmma.load.b.sync.aligned.row.m8n32k16.shared.f16 	{%r1254, %r1255, %r1256, %r1257, %r1258, %r1259, %r1260, %r1261}, [%r426], %r404;
	wmma.load.b.sync.aligned.row.m8n32k16.shared.f16 	{%r1262, %r1263, %r1264, %r1265, %r1266, %r1267, %r1268, %r1269}, [%r435], %r404;
	wmma.mma.sync.aligned.row.row.m8n32k16.f16.f16 {%r1270, %r1271, %r1272, %r1273}, {%r1238, %r1239, %r1240, %r1241, %r1242, %r1243, %r1244, %r1245}, {%r1254, %r1255, %r1256, %r1257, %r1258, %r1259, %r1260, %r1261}, {%r1234, %r1235, %r1236, %r1237};
	wmma.mma.sync.aligned.row.row.m8n32k16.f16.f16 {%r1274, %r1275, %r1276, %r1277}, {%r1246, %r1247, %r1248, %r1249, %r1250, %r1251, %r1252, %r1253}, {%r1262, %r1263, %r1264, %r1265, %r1266, %r1267, %r1268, %r1269}, {%r1270, %r1271, %r1272, %r1273};
	mul.wide.s32 	%rd181, %r1861, 2;
	add.s64 	%rd108, %rd212, %rd181;
	// begin inline asm
	cp.async.ca.shared.global [%r267], [%rd108], 16;

	// end inline asm
	add.s64 	%rd109, %rd108, %rd21;
	// begin inline asm
	cp.async.ca.shared.global [%r268], [%rd109], 16;

	// end inline asm
	add.s64 	%rd110, %rd109, %rd21;
	// begin inline asm
	cp.async.ca.shared.global [%r269], [%rd110], 16;

	// end inline asm
	add.s64 	%rd111, %rd110, %rd21;
	// begin inline asm
	cp.async.ca.shared.global [%r270], [%rd111], 16;

	// end inline asm
	// begin inline asm
	cp.async.commit_group;

	// end inline asm
	// begin inline asm
	cp.async.wait_group 0;

	// end inline asm
	bar.sync 	0;
	wmma.load.a.sync.aligned.row.m8n32k16.shared.f16 	{%r1278, %r1279, %r1280, %r1281, %r1282, %r1283, %r1284, %r1285}, [%r629], %r404;
	wmma.load.a.sync.aligned.row.m8n32k16.shared.f16 	{%r1286, %r1287, %r1288, %r1289, %r1290, %r1291, %r1292, %r1293}, [%r638], %r404;
	wmma.load.b.sync.aligned.row.m8n32k16.shared.f16 	{%r1294, %r1295, %r1296, %r1297, %r1298, %r1299, %r1300, %r1301}, [%r477], %r404;
	wmma.load.b.sync.aligned.row.m8n32k16.shared.f16 	{%r1302, %r1303, %r1304, %r1305, %r1306, %r1307, %r1308, %r1309}, [%r486], %r404;
	wmma.mma.sync.aligned.row.row.m8n32k16.f16.f16 {%r1310, %r1311, %r1312, %r1313}, {%r1278, %r1279, %r1280, %r1281, %r1282, %r1283, %r1284, %r1285}, {%r1294, %r1295, %r1296, %r1297, %r1298, %r1299, %r1300, %r1301}, {%r1274, %r1275, %r1276, %r1277};
	wmma.mma.sync.aligned.row.row.m8n32k16.f16.f16 {%r1314, %r1315, %r1316, %r1317}, {%r1286, %r1287, %r1288, %r1289, %r1290, %r1291, %r1292, %r1293}, {%r1302, %r1303, %r1304, %r1305, %r1306, %r1307, %r1308, %r1309}, {%r1310, %r1311, %r1312, %r1313};
	mul.wide.s32 	%rd182, %r1862, 2;
	add.s64 	%rd112, %rd212, %rd182;
	// begin inline asm
	cp.async.ca.shared.global [%r7], [%rd112], 16;

	// end inline asm
	add.s64 	%rd113, %rd112, %rd21;
	// begin inline asm
	cp.async.ca.shared.global [%r272], [%rd113], 16;

	// end inline asm
	add.s64 	%rd114, %rd113, %rd21;
	// begin inline asm
	cp.async.ca.shared.global [%r273], [%rd114], 16;

	// end inline asm
	add.s64 	%rd115, %rd114, %rd21;
	// begin inline asm
	cp.async.ca.shared.global [%r274], [%rd115], 16;

	// end inline asm
	// begin inline asm
	cp.async.commit_group;

	// end inline asm
	// begin inline asm
	cp.async.wait_group 0;

	// end inline asm
	bar.sync 	0;
	wmma.load.a.sync.aligned.row.m8n32k16.shared.f16 	{%r1318, %r1319, %r1320, %r1321, %r1322, %r1323, %r1324, %r1325}, [%r671], %r404;
	wmma.load.a.sync.aligned.row.m8n32k16.shared.f16 	{%r1326, %r1327, %r1328, %r1329, %r1330, %r1331, %r1332, %r1333}, [%r680], %r404;
	wmma.load.b.sync.aligned.row.m8n32k16.shared.f16 	{%r1334, %r1335, %r1336, %r1337, %r1338, %r1339, %r1340, %r1341}, [%r426], %r404;
	wmma.load.b.sync.aligned.row.m8n32k16.shared.f16 	{%r1342, %r1343, %r1344, %r1345, %r1346, %r1347, %r1348, %r1349}, [%r435], %r404;
	wmma.mma.sync.aligned.row.row.m8n32k16.f16.f16 {%r1350, %r1351, %r1352, %r1353}, {%r1318, %r1319, %r1320, %r1321, %r1322, %r1323, %r1324, %r1325}, {%r1334, %r1335, %r1336, %r1337, %r1338, %r1339, %r1340, %r1341}, {%r1314, %r1315, %r1316, %r1317};
	wmma.mma.sync.aligned.row.row.m8n32k16.f16.f16 {%r1354, %r1355, %r1356, %r1357}, {%r1326, %r1327, %r1328, %r1329, %r1330, %r1331, %r1332, %r1333}, {%r1342, %r1343, %r1344, %r1345, %r1346, %r1347, %r1348, %r1349}, {%r1350, %r1351, %r1352, %r1353};
	mul.wide.s32 	%rd183, %r1863, 2;
	add.s64 	%rd116, %rd212, %rd183;
	// begin inline asm
	cp.async.ca.shared.global [%r267], [%rd116], 16;

	// end inline asm
	add.s64 	%rd117, %rd116, %rd21;
	// begin inline asm
	cp.async.ca.shared.global [%r268], [%rd117], 16;

	// end inline asm
	add.s64 	%rd118, %rd117, %rd21;
	// begin inline asm
	cp.async.ca.shared.global [%r269], [%rd118], 16;

	// end inline asm
	add.s64 	%rd119, %rd118, %rd21;
	// begin inline asm
	cp.async.ca.shared.global [%r270], [%rd119], 16;

	// end inline asm
	// begin inline asm
	cp.async.commit_group;

	// end inline asm
	// begin inline asm
	cp.async.wait_group 0;

	// end inline asm
	bar.sync 	0;
	wmma.load.a.sync.aligned.row.m8n32k16.shared.f16 	{%r1358, %r1359, %r1360, %r1361, %r1362, %r1363, %r1364, %r1365}, [%r713], %r404;
	wmma.load.a.sync.aligned.row.m8n32k16.shared.f16 	{%r1366, %r1367, %r1368, %r1369, %r1370, %r1371, %r1372, %r1373}, [%r722], %r404;
	wmma.load.b.sync.aligned.row.m8n32k16.shared.f16 	{%r1374, %r1375, %r1376, %r1377, %r1378, %r1379, %r1380, %r1381}, [%r477], %r404;
	wmma.load.b.sync.aligned.row.m8n32k16.shared.f16 	{%r1382, %r1383, %r1384, %r1385, %r1386, %r1387, %r1388, %r1389}, [%r486], %r404;
	wmma.mma.sync.aligned.row.row.m8n32k16.f16.f16 {%r1390, %r1391, %r1392, %r1393}, {%r1358, %r1359, %r1360, %r1361, %r1362, %r1363, %r1364, %r1365}, {%r1374, %r1375, %r1376, %r1377, %r1378, %r1379, %r1380, %r1381}, {%r1354, %r1355, %r1356, %r1357};
	wmma.mma.sync.aligned.row.row.m8n32k16.f16.f16 {%r1394, %r1395, %r1396, %r1397}, {%r1366, %r1367, %r1368, %r1369, %r1370, %r1371, %r1372, %r1373}, {%r1382, %r1383, %r1384, %r1385, %r1386, %r1387, %r1388, %r1389}, {%r1390, %r1391, %r1392, %r1393};
	add.s64 	%rd121, %rd216, 512;
	// begin inline asm
	cp.async.ca.shared.global [%r397], [%rd121], 16;

	// end inline asm
	// begin inline asm
	cp.async.ca.shared.global [%r11], [%rd121], 16;

	// end inline asm
	mul.wide.s32 	%rd184, %r1864, 2;
	add.s64 	%rd122, %rd212, %rd184;
	// begin inline asm
	cp.async.ca.shared.global [%r7], [%rd122], 16;

	// end inline asm
	add.s64 	%rd123, %rd122, %rd21;
	// begin inline asm
	cp.async.ca.shared.global [%r272], [%rd123], 16;

	// end inline asm
	add.s64 	%rd124, %rd123, %rd21;
	// begin inline asm
	cp.async.ca.shared.global [%r273], [%rd124], 16;

	// end inline asm
	add.s64 	%rd125, %rd124, %rd21;
	// begin inline asm
	cp.async.ca.shared.global [%r274], [%rd125], 16;

	// end inline asm
	// begin inline asm
	cp.async.commit_group;

	// end inline asm
	// begin inline asm
	cp.async.wait_group 0;

	// end inline asm
	bar.sync 	0;
	wmma.load.a.sync.aligned.row.m8n32k16.shared.f16 	{%r1398, %r1399, %r1400, %r1401, %r1402, %r1403, %r1404, %r1405}, [%r403], %r404;
	wmma.load.a.sync.aligned.row.m8n32k16.shared.f16 	{%r1406, %r1407, %r1408, %r1409, %r1410, %r1411, %r1412, %r1413}, [%r413], %r404;
	wmma.load.b.sync.aligned.row.m8n32k16.shared.f16 	{%r1414, %r1415, %r1416, %r1417, %r1418, %r1419, %r1420, %r1421}, [%r426], %r404;
	wmma.load.b.sync.aligned.row.m8n32k16.shared.f16 	{%r1422, %r1423, %r1424, %r1425, %r1426, %r1427, %r1428, %r1429}, [%r435], %r404;
	wmma.mma.sync.aligned.row.row.m8n32k16.f16.f16 {%r1430, %r1431, %r1432, %r1433}, {%r1398, %r1399, %r1400, %r1401, %r1402, %r1403, %r1404, %r1405}, {%r1414, %r1415, %r1416, %r1417, %r1418, %r1419, %r1420, %r1421}, {%r1394, %r1395, %r1396, %r1397};
	wmma.mma.sync.aligned.row.row.m8n32k16.f16.f16 {%r1434, %r1435, %r1436, %r1437}, {%r1406, %r1407, %r1408, %r1409, %r1410, %r1411, %r1412, %r1413}, {%r1422, %r1423, %r1424, %r1425, %r1426, %r1427, %r1428, %r1429}, {%r1430, %r1431, %r1432, %r1433};
	mul.wide.s32 	%rd185, %r1865, 2;
	add.s64 	%rd126, %rd212, %rd185;
	// begin inline asm
	cp.async.ca.shared.global [%r267], [%rd126], 16;

	// end inline asm
	add.s64 	%rd127, %rd126, %rd21;
	// begin inline asm
	cp.async.ca.shared.global [%r268], [%rd127], 16;

	// end inline asm
	add.s64 	%rd128, %rd127, %rd21;
	// begin inline asm
	cp.async.ca.shared.global [%r269], [%rd128], 16;

	// end inline asm
	add.s64 	%rd129, %rd128, %rd21;
	// begin inline asm
	cp.async.ca.shared.global [%r270], [%rd129], 16;

	// end inline asm
	// begin inline asm
	cp.async.commit_group;

	// end inline asm
	// begin inline asm
	cp.async.wait_group 0;

	// end inline asm
	bar.sync 	0;
	wmma.load.a.sync.aligned.row.m8n32k16.shared.f16 	{%r1438, %r1439, %r1440, %r1441, %r1442, %r1443, %r1444, %r1445}, [%r459], %r404;
	wmma.load.a.sync.aligned.row.m8n32k16.shared.f16 	{%r1446, %r1447, %r1448, %r1449, %r1450, %r1451, %r1452, %r1453}, [%r468], %r404;
	wmma.load.b.sync.aligned.row.m8n32k16.shared.f16 	{%r1454, %r1455, %r1456, %r1457, %r1458, %r1459, %r1460, %r1461}, [%r477], %r404;
	wmma.load.b.sync.aligned.row.m8n32k16.shared.f16 	{%r1462, %r1463, %r1464, %r1465, %r1466, %r1467, %r1468, %r1469}, [%r486], %r404;
	wmma.mma.sync.aligned.row.row.m8n32k16.f16.f16 {%r1470, %r1471, %r1472, %r1473}, {%r1438, %r1439, %r1440, %r1441, %r1442, %r1443, %r1444, %r1445}, {%r1454, %r1455, %r1456, %r1457, %r1458, %r1459, %r1460, %r1461}, {%r1434, %r1435, %r1436, %r1437};
	wmma.mma.sync.aligned.row.row.m8n32k16.f16.f16 {%r1474, %r1475, %r1476, %r1477}, {%r1446, %r1447, %r1448, %r1449, %r1450, %r1451, %r1452, %r1453}, {%r1462, %r1463, %r1464, %r1465, %r1466, %r1467, %r1468, %r1469}, {%r1470, %r1471, %r1472, %r1473};
	mul.wide.s32 	%rd186, %r1866, 2;
	add.s64 	%rd130, %rd212, %rd186;
	// begin inline asm
	cp.async.ca.shared.global [%r7], [%rd130], 16;

	// end inline asm
	add.s64 	%rd131, %rd130, %rd21;
	// begin inline asm
	cp.async.ca.shared.global [%r272], [%rd131], 16;

	// end inline asm
	add.s64 	%rd132, %rd131, %rd21;
	// begin inline asm
	cp.async.ca.shared.global [%r273], [%rd132], 16;

	// end inline asm
	add.s64 	%rd133, %rd132, %rd21;
	// begin inline asm
	cp.async.ca.shared.global [%r274], [%rd133], 16;

	// end inline asm
	// begin inline asm
	cp.async.commit_group;

	// end inline asm
	// begin inline asm
	cp.async.wait_group 0;

	// end inline asm
	bar.sync 	0;
	wmma.load.a.sync.aligned.row.m8n32k16.shared.f16 	{%r1478, %r1479, %r1480, %r1481, %r1482, %r1483, %r1484, %r1485}, [%r503], %r404;
	wmma.load.a.sync.aligned.row.m8n32k16.shared.f16 	{%r1486, %r1487, %r1488, %r1489, %r1490, %r1491, %r1492, %r1493}, [%r512], %r404;
	wmma.load.b.sync.aligned.row.m8n32k16.shared.f16 	{%r1494, %r1495, %r1496, %r1497, %r1498, %r1499, %r1500, %r1501}, [%r426], %r404;
	wmma.load.b.sync.aligned.row.m8n32k16.shared.f16 	{%r1502, %r1503, %r1504, %r1505, %r1506, %r1507, %r1508, %r1509}, [%r435], %r404;
	wmma.mma.sync.aligned.row.row.m8n32k16.f16.f16 {%r1510, %r1511, %r1512, %r1513}, {%r1478, %r1479, %r1480, %r1481, %r1482, %r1483, %r1484, %r1485}, {%r1494, %r1495, %r1496, %r1497, %r1498, %r1499, %r1500, %r1501}, {%r1474, %r1475, %r1476, %r1477};
	wmma.mma.sync.aligned.row.row.m8n32k16.f16.f16 {%r1514, %r1515, %r1516, %r1517}, {%r1486, %r1487, %r1488, %r1489, %r1490, %r1491, %r1492, %r1493}, {%r1502, %r1503, %r1504, %r1505, %r1506, %r1507, %r1508, %r1509}, {%r1510, %r1511, %r1512, %r1513};
	mul.wide.s32 	%rd187, %r1867, 2;
	add.s64 	%rd134, %rd212, %rd187;
	// begin inline asm
	cp.async.ca.shared.global [%r267], [%rd134], 16;

	// end inline asm
	add.s64 	%rd135, %rd134, %rd21;
	// begin inline asm
	cp.async.ca.shared.global [%r268], [%rd135], 16;

	// end inline asm
	add.s64 	%rd136, %rd135, %rd21;
	// begin inline asm
	cp.async.ca.shared.global [%r269], [%rd136], 16;

	// end inline asm
	add.s64 	%rd137, %rd136, %rd21;
	// begin inline asm
	cp.async.ca.shared.global [%r270], [%rd137], 16;

	// end inline asm
	// begin inline asm
	cp.async.commit_group;

	// end inline asm
	// begin inline asm
	cp.async.wait_group 0;

	// end inline asm
	bar.sync 	0;
	wmma.load.a.sync.aligned.row.m8n32k16.shared.f16 	{%r1518, %r1519, %r1520, %r1521, %r1522, %r1523, %r1524, %r1525}, [%r545], %r404;
	wmma.load.a.sync.aligned.row.m8n32k16.shared.f16 	{%r1526, %r1527, %r1528, %r1529, %r1530, %r1531, %r1532, %r1533}, [%r554], %r404;
	wmma.load.b.sync.aligned.row.m8n32k16.shared.f16 	{%r1534, %r1535, %r1536, %r1537, %r1538, %r1539, %r1540, %r1541}, [%r477], %r404;
	wmma.load.b.sync.aligned.row.m8n32k16.shared.f16 	{%r1542, %r1543, %r1544, %r1545, %r1546, %r1547, %r1548, %r1549}, [%r486], %r404;
	wmma.mma.sync.aligned.row.row.m8n32k16.f16.f16 {%r1550, %r1551, %r1552, %r1553}, {%r1518, %r1519, %r1520, %r1521, %r1522, %r1523, %r1524, %r1525}, {%r1534, %r1535, %r1536, %r1537, %r1538, %r1539, %r1540, %r1541}, {%r1514, %r1515, %r1516, %r1517};
	wmma.mma.sync.aligned.row.row.m8n32k16.f16.f16 {%r1554, %r1555, %r1556, %r1557}, {%r1526, %r1527, %r1528, %r1529, %r1530, %r1531, %r1532, %r1533}, {%r1542, %r1543, %r1544, %r1545, %r1546, %r1547, %r1548, %r1549}, {%r1550, %r1551, %r1552, %r1553};
	mul.wide.s32 	%rd188, %r1868, 2;
	add.s64 	%rd138, %rd212, %rd188;
	// begin inline asm
	cp.async.ca.shared.global [%r7], [%rd138], 16;

	// end inline asm
	add.s64 	%rd139, %rd138, %rd21;
	// begin inline asm
	cp.async.ca.shared.global [%r272], [%rd139], 16;

	// end inline asm
	add.s64 	%rd140, %rd139, %rd21;
	// begin inline asm
	cp.async.ca.shared.global [%r273], [%rd140], 16;

	// end inline asm
	add.s64 	%rd141, %rd140, %rd21;
	// begin inline asm
	cp.async.ca.shared.global [%r274], [%rd141], 16;

	// end inline asm
	// begin inline asm
	cp.async.commit_group;

	// end inline asm
	// begin inline asm
	cp.async.wait_group 0;

	// end inline asm
	bar.sync 	0;
	wmma.load.a.sync.aligned.row.m8n32k16.shared.f16 	{%r1558, %r1559, %r1560, %r1561, %r1562, %r1563, %r1564, %r1565}, [%r587], %r404;
	wmma.load.a.sync.aligned.row.m8n32k16.shared.f16 	{%r1566, %r1567, %r1568, %r1569, %r1570, %r1571, %r1572, %r1573}, [%r596], %r404;
	wmma.load.b.sync.aligned.row.m8n32k16.shared.f16 	{%r1574, %r1575, %r1576, %r1577, %r1578, %r1579, %r1580, %r1581}, [%r426], %r404;
	wmma.load.b.sync.aligned.row.m8n32k16.shared.f16 	{%r1582, %r1583, %r1584, %r1585, %r1586, %r1587, %r1588, %r1589}, [%r435], %r404;
	wmma.mma.sync.aligned.row.row.m8n32k16.f16.f16 {%r1590, %r1591, %r1592, %r1593}, {%r1558, %r1559, %r1560, %r1561, %r1562, %r1563, %r1564, %r1565}, {%r1574, %r1575, %r1576, %r1577, %r1578, %r1579, %r1580, %r1581}, {%r1554, %r1555, %r1556, %r1557};
	wmma.mma.sync.aligned.row.row.m8n32k16.f16.f16 {%r1594, %r1595, %r1596, %r1597}, {%r1566, %r1567, %r1568, %r1569, %r1570, %r1571, %r1572, %r1573}, {%r1582, %r1583, %r1584, %r1585, %r1586, %r1587, %r1588, %r1589}, {%r1590, %r1591, %r1592, %r1593};
	mul.wide.s32 	%rd189, %r1869, 2;
	add.s64 	%rd142, %rd212, %rd189;
	// begin inline asm
	cp.async.ca.shared.global [%r267], [%rd142], 16;

	// end inline asm
	add.s64 	%rd143, %rd142, %rd21;
	// begin inline asm
	cp.async.ca.shared.global [%r268], [%rd143], 16;

	// end inline asm
	add.s64 	%rd144, %rd143, %rd21;
	// begin inline asm
	cp.async.ca.shared.global [%r269], [%rd144], 16;

	// end inline asm
	add.s64 	%rd145, %rd144, %rd21;
	// begin inline asm
	cp.async.ca.shared.global [%r270], [%rd145], 16;

	// end inline asm
	// begin inline asm
	cp.async.commit_group;

	// end inline asm
	// begin inline asm
	cp.async.wait_group 0;

	// end inline asm
	bar.sync 	0;
	wmma.load.a.sync.aligned.row.m8n32k16.shared.f16 	{%r1598, %r1599, %r1600, %r1601, %r1602, %r1603, %r1604, %r1605}, [%r629], %r404;
	wmma.load.a.sync.aligned.row.m8n32k16.shared.f16 	{%r1606, %r1607, %r1608, %r1609, %r1610, %r1611, %r1612, %r1613}, [%r638], %r404;
	wmma.load.b.sync.aligned.row.m8n32k16.shared.f16 	{%r1614, %r1615, %r1616, %r1617, %r1618, %r1619, %r1620, %r1621}, [%r477], %r404;
	wmma.load.b.sync.aligned.row.m8n32k16.shared.f16 	{%r1622, %r1623, %r1624, %r1625, %r1626, %r1627, %r1628, %r1629}, [%r486], %r404;
	wmma.mma.sync.aligned.row.row.m8n32k16.f16.f16 {%r1630, %r1631, %r1632, %r1633}, {%r1598, %r1599, %r1600, %r1601, %r1602, %r1603, %r1604, %r1605}, {%r1614, %r1615, %r1616, %r1617, %r1618, %r1619, %r1620, %r1621}, {%r1594, %r1595, %r1596, %r1597};
	wmma.mma.sync.aligned.row.row.m8n32k16.f16.f16 {%r1634, %r1635, %r1636, %r1637}, {%r1606, %r1607, %r1608, %r1609, %r1610, %r1611, %r1612, %r1613}, {%r1622, %r1623, %r1624, %r1625, %r1626, %r1627, %r1628, %r1629}, {%r1630, %r1631, %r1632, %r1633};
	mul.wide.s32 	%rd190, %r1870, 2;
	add.s64 	%rd146, %rd212, %rd190;
	// begin inline asm
	cp.async.ca.shared.global [%r7], [%rd146], 16;

	// end inline asm
	add.s64 	%rd147, %rd146, %rd21;
	// begin inline asm
	cp.async.ca.shared.global [%r272], [%rd147], 16;

	// end inline asm
	add.s64 	%rd148, %rd147, %rd21;
	// begin inline asm
	cp.async.ca.shared.global [%r273], [%rd148], 16;

	// end inline asm
	add.s64 	%rd149, %rd148, %rd21;
	// begin inline asm
	cp.async.ca.shared.global [%r274], [%rd149], 16;

	// end inline asm
	// begin inline asm
	cp.async.commit_group;

	// end inline asm
	// begin inline asm
	cp.async.wait_group 0;

	// end inline asm
	bar.sync 	0;
	wmma.load.a.sync.aligned.row.m8n32k16.shared.f16 	{%r1638, %r1639, %r1640, %r1641, %r1642, %r1643, %r1644, %r1645}, [%r671], %r404;
	wmma.load.a.sync.aligned.row.m8n32k16.shared.f16 	{%r1646, %r1647, %r1648, %r1649, %r1650, %r1651, %r1652, %r1653}, [%r680], %r404;
	wmma.load.b.sync.aligned.row.m8n32k16.shared.f16 	{%r1654, %r1655, %r1656, %r1657, %r1658, %r1659, %r1660, %r1661}, [%r426], %r404;
	wmma.load.b.sync.aligned.row.m8n32k16.shared.f16 	{%r1662, %r1663, %r1664, %r1665, %r1666, %r1667, %r1668, %r1669}, [%r435], %r404;
	wmma.mma.sync.aligned.row.row.m8n32k16.f16.f16 {%r1670, %r1671, %r1672, %r1673}, {%r1638, %r1639, %r1640, %r1641, %r1642, %r1643, %r1644, %r1645}, {%r1654, %r1655, %r1656, %r1657, %r1658, %r1659, %r1660, %r1661}, {%r1634, %r1635, %r1636, %r1637};
	wmma.mma.sync.aligned.row.row.m8n32k16.f16.f16 {%r1674, %r1675, %r1676, %r1677}, {%r1646, %r1647, %r1648, %r1649, %r1650, %r1651, %r1652, %r1653}, {%r1662, %r1663, %r1664, %r1665, %r1666, %r1667, %r1668, %r1669}, {%r1670, %r1671, %r1672, %r1673};
	mul.wide.s32 	%rd191, %r1871, 2;
	add.s64 	%rd150, %rd212, %rd191;
	// begin inline asm
	cp.async.ca.shared.global [%r267], [%rd150], 16;

	// end inline asm
	add.s64 	%rd151, %rd150, %rd21;
	// begin inline asm
	cp.async.ca.shared.global [%r268], [%rd151], 16;

	// end inline asm
	add.s64 	%rd152, %rd151, %rd21;
	// begin inline asm
	cp.async.ca.shared.global [%r269], [%rd152], 16;

	// end inline asm
	add.s64 	%rd153, %rd152, %rd21;
	// begin inline asm
	cp.async.ca.shared.global [%r270], [%rd153], 16;

	// end inline asm
	// begin inline asm
	cp.async.commit_group;

	// end inline asm
	// begin inline asm
	cp.async.wait_group 0;

	// end inline asm
	bar.sync 	0;
	add.s32 	%r1880, %r1880, 1024;
	wmma.load.a.sync.aligned.row.m8n32k16.shared.f16 	{%r1678, %r1679, %r1680, %r1681, %r1682, %r1683, %r1684, %r1685}, [%r713], %r404;
	wmma.load.a.sync.aligned.row.m8n32k16.shared.f16 	{%r1686, %r1687, %r1688, %r1689, %r1690, %r1691, %r1692, %r1693}, [%r722], %r404;
	wmma.load.b.sync.aligned.row.m8n32k16.shared.f16 	{%r1694, %r1695, %r1696, %r1697, %r1698, %r1699, %r1700, %r1701}, [%r477], %r404;
	wmma.load.b.sync.aligned.row.m8n32k16.shared.f16 	{%r1702, %r1703, %r1704, %r1705, %r1706, %r1707, %r1708, %r1709}, [%r486], %r404;
	wmma.mma.sync.aligned.row.row.m8n32k16.f16.f16 {%r1710, %r1711, %r1712, %r1713}, {%r1678, %r1679, %r1680, %r1681, %r1682, %r1683, %r1684, %r1685}, {%r1694, %r1695, %r1696, %r1697, %r1698, %r1699, %r1700, %r1701}, {%r1674, %r1675, %r1676, %r1677};
	wmma.mma.sync.aligned.row.row.m8n32k16.f16.f16 {%r1902, %r1901, %r1900, %r1899}, {%r1686, %r1687, %r1688, %r1689, %r1690, %r1691, %r1692, %r1693}, {%r1702, %r1703, %r1704, %r1705, %r1706, %r1707, %r1708, %r1709}, {%r1710, %r1711, %r1712, %r1713};
	add.s64 	%rd155, %rd216, 1024;
	// begin inline asm
	cp.async.ca.shared.global [%r397], [%rd155], 16;

	// end inline asm
	// begin inline asm
	cp.async.ca.shared.global [%r11], [%rd155], 16;

	// end inline asm
	mul.wide.s32 	%rd192, %r1872, 2;
	add.s64 	%rd156, %rd212, %rd192;
	// begin inline asm
	cp.async.ca.shared.global [%r7], [%rd156], 16;

	// end inline asm
	add.s64 	%rd157, %rd156, %rd21;
	// begin inline asm
	cp.async.ca.shared.global [%r272], [%rd157], 16;

	// end inline asm
	add.s64 	%rd158, %rd157, %rd21;
	// begin inline asm
	cp.async.ca.shared.global [%r273], [%rd158], 16;

	// end inline asm
	add.s64 	%rd159, %rd158, %rd21;
	// begin inline asm
	cp.async.ca.shared.global [%r274], [%rd159], 16;

	// end inline asm
	// begin inline asm
	cp.async.commit_group;

	// end inline asm
	// begin inline asm
	cp.async.wait_group 0;

	// end inline asm
	bar.sync 	0;
	add.s32 	%r1875, %r1875, 32;
	add.s32 	%r1874, %r1874, 32;
	shl.b32 	%r1714, %r163, 10;
	add.s32 	%r1873, %r1873, %r1714;
	add.s32 	%r1872, %r1872, %r1714;
	add.s32 	%r1871, %r1871, %r1714;
	add.s32 	%r1870, %r1870, %r1714;
	add.s32 	%r1869, %r1869, %r1714;
	add.s32 	%r1868, %r1868, %r1714;
	add.s32 	%r1867, %r1867, %r1714;
	add.s32 	%r1866, %r1866, %r1714;
	add.s32 	%r1865, %r1865, %r1714;
	add.s32 	%r1864, %r1864, %r1714;
	add.s32 	%r1863, %r1863, %r1714;
	add.s32 	%r1862, %r1862, %r1714;
	add.s32 	%r1861, %r1861, %r1714;
	add.s32 	%r1860, %r1860, %r1714;
	add.s32 	%r1859, %r1859, %r1714;
	add.s32 	%r1858, %r1858, %r1714;
	add.s32 	%r1857, %r1857, %r1714;
	add.s32 	%r1856, %r1856, %r1714;
	add.s32 	%r1855, %r1855, %r1714;
	add.s32 	%r1854, %r1854, %r1714;
	add.s32 	%r1853, %r1853, %r1714;
	add.s32 	%r1852, %r1852, %r1714;
	add.s32 	%r1851, %r1851, %r1714;
	add.s32 	%r1850, %r1850, %r1714;
	add.s32 	%r1849, %r1849, %r1714;
	add.s32 	%r1848, %r1848, %r1714;
	add.s32 	%r1847, %r1847, %r1714;
	add.s32 	%r1846, %r1846, %r1714;
	add.s32 	%r1845, %r1845, %r1714;
	add.s32 	%r1844, %r1844, %r1714;
	add.s32 	%r1843, %r1843, %r1714;
	add.s32 	%r1842, %r1842, %r1714;
	add.s32 	%r1841, %r1841, %r1714;
	add.s64 	%rd216, %rd216, 2048;
	setp.ne.s32 	%p6, %r1875, 0;
	@%p6 bra 	$L__BB1_4;
	add.s32 	%r1889, %r1874, 1;
$L__BB1_6:
	setp.eq.s32 	%p7, %r14, 0;
	@%p7 bra 	$L__BB1_11;
	ld.param.u64 	%rd213, [_Z22eed_hgemm_m8n256k32_v1P6__halfS0_S0_iii_param_1];
	ld.param.u64 	%rd210, [_Z22eed_hgemm_m8n256k32_v1P6__halfS0_S0_iii_param_0];
	add.s32 	%r1894, %r1889, 7;
	mul.wide.s32 	%rd193, %r163, 2;
	add.s64 	%rd4, %rd213, %rd193;
	shl.b32 	%r141, %r163, 5;
	add.s32 	%r1893, %r1873, %r141;
	mul.wide.s32 	%rd194, %r163, 4;
	add.s64 	%rd5, %rd213, %rd194;
	mul.wide.s32 	%rd195, %r163, 6;
	add.s64 	%rd6, %rd213, %rd195;
	mul.wide.u32 	%rd196, %r1880, 2;
	add.s64 	%rd197, %rd196, %rd210;
	add.s64 	%rd217, %rd197, 64;
	neg.s32 	%r1892, %r14;
$L__BB1_8:
	.pragma "nounroll";
	add.s32 	%r1715, %r1894, -7;
	and.b32  	%r151, %r1715, 1;
	xor.b32  	%r1716, %r151, 1;
	shl.b32 	%r1717, %r1894, 5;
	and.b32  	%r1718, %r1717, 224;
	mad.lo.s32 	%r1719, %r1716, 2112, %r1718;
	shl.b32 	%r1720, %r1719, 1;
	mov.u32 	%r1721, smem;
	add.s32 	%r1722, %r1721, %r1720;
	mov.b32 	%r1723, 264;
	wmma.load.a.sync.aligned.row.m8n32k16.shared.f16 	{%r1724, %r1725, %r1726, %r1727, %r1728, %r1729, %r1730, %r1731}, [%r1722], %r1723;
	add.s32 	%r1732, %r1722, 32;
	wmma.load.a.sync.aligned.row.m8n32k16.shared.f16 	{%r1733, %r1734, %r1735, %r1736, %r1737, %r1738, %r1739, %r1740}, [%r1732], %r1723;
	mov.u32 	%r1741, %tid.x;
	and.b32  	%r1742, %r1741, 992;
	mad.lo.s32 	%r1743, %r1716, 8448, %r1742;
	shl.b32 	%r1744, %r1743, 1;
	add.s32 	%r1745, %r1721, %r1744;
	add.s32 	%r1746, %r1745, 8448;
	wmma.load.b.sync.aligned.row.m8n32k16.shared.f16 	{%r1747, %r1748, %r1749, %r1750, %r1751, %r1752, %r1753, %r1754}, [%r1746], %r1723;
	add.s32 	%r1755, %r1745, 16896;
	wmma.load.b.sync.aligned.row.m8n32k16.shared.f16 	{%r1756, %r1757, %r1758, %r1759, %r1760, %r1761, %r1762, %r1763}, [%r1755], %r1723;
	wmma.mma.sync.aligned.row.row.m8n32k16.f16.f16 {%r1764, %r1765, %r1766, %r1767}, {%r1724, %r1725, %r1726, %r1727, %r1728, %r1729, %r1730, %r1731}, {%r1747, %r1748, %r1749, %r1750, %r1751, %r1752, %r1753, %r1754}, {%r1902, %r1901, %r1900, %r1899};
	wmma.mma.sync.aligned.row.row.m8n32k16.f16.f16 {%r1902, %r1901, %r1900, %r1899}, {%r1733, %r1734, %r1735, %r1736, %r1737, %r1738, %r1739, %r1740}, {%r1756, %r1757, %r1758, %r1759, %r1760, %r1761, %r1762, %r1763}, {%r1764, %r1765, %r1766, %r1767};
	and.b32  	%r1768, %r1715, 7;
	setp.ne.s32 	%p8, %r1768, 0;
	@%p8 bra 	$L__BB1_10;
	shr.u32 	%r1772, %r1741, 5;
	shl.b32 	%r1773, %r1741, 3;
	and.b32  	%r1774, %r1773, 248;
	mad.lo.s32 	%r1775, %r1772, 264, %r1774;
	shl.b32 	%r1776, %r1775, 1;
	add.s32 	%r1769, %r1776, %r1721;
	// begin inline asm
	cp.async.ca.shared.global [%r1769], [%rd217], 16;

	// end inline asm
	// begin inline asm
	cp.async.ca.shared.global [%r11], [%rd217], 16;

	// end inline asm
$L__BB1_10:
	ld.param.u64 	%rd214, [_Z22eed_hgemm_m8n256k32_v1P6__halfS0_S0_iii_param_1];
	mul.wide.s32 	%rd204, %r1893, 2;
	mad.lo.s32 	%r1778, %r151, 16896, %r7;
	add.s64 	%rd200, %rd214, %rd204;
	// begin inline asm
	cp.async.ca.shared.global [%r1778], [%rd200], 16;

	// end inline asm
	add.s32 	%r1779, %r1778, 528;
	add.s64 	%rd201, %rd4, %rd204;
	// begin inline asm
	cp.async.ca.shared.global [%r1779], [%rd201], 16;

	// end inline asm
	add.s32 	%r1780, %r1778, 1056;
	add.s64 	%rd202, %rd5, %rd204;
	// begin inline asm
	cp.async.ca.shared.global [%r1780], [%rd202], 16;

	// end inline asm
	add.s32 	%r1781, %r1778, 1584;
	add.s64 	%rd203, %rd6, %rd204;
	// begin inline asm
	cp.async.ca.shared.global [%r1781], [%rd203], 16;

	// end inline asm
	// begin inline asm
	cp.async.commit_group;

	// end inline asm
	// begin inline asm
	cp.async.wait_group 0;

	// end inline asm
	bar.sync 	0;
	add.s32 	%r1894, %r1894, 1;
	add.s32 	%r1893, %r1893, %r141;
	add.s64 	%rd217, %rd217, 64;
	add.s32 	%r1892, %r1892, 1;
	setp.ne.s32 	%p9, %r1892, 0;
	@%p9 bra 	$L__BB1_8;
$L__BB1_11:
	ld.param.u64 	%rd215, [_Z22eed_hgemm_m8n256k32_v1P6__halfS0_S0_iii_param_2];
	not.b32 	%r1782, %r12;
	and.b32  	%r1783, %r1782, 1;
	mov.u32 	%r1784, smem;
	mad.lo.s32 	%r1785, %r1783, 4224, %r1784;
	add.s32 	%r1786, %r1785, 448;
	mov.b32 	%r1787, 264;
	wmma.load.a.sync.aligned.row.m8n32k16.shared.f16 	{%r1788, %r1789, %r1790, %r1791, %r1792, %r1793, %r1794, %r1795}, [%r1786], %r1787;
	add.s32 	%r1796, %r1785, 480;
	wmma.load.a.sync.aligned.row.m8n32k16.shared.f16 	{%r1797, %r1798, %r1799, %r1800, %r1801, %r1802, %r1803, %r1804}, [%r1796], %r1787;
	mov.u32 	%r1805, %tid.x;
	and.b32  	%r1806, %r1805, 992;
	mad.lo.s32 	%r1807, %r1783, 8448, %r1806;
	shl.b32 	%r1808, %r1807, 1;
	add.s32 	%r1809, %r1784, %r1808;
	add.s32 	%r1810, %r1809, 8448;
	wmma.load.b.sync.aligned.row.m8n32k16.shared.f16 	{%r1811, %r1812, %r1813, %r1814, %r1815, %r1816, %r1817, %r1818}, [%r1810], %r1787;
	add.s32 	%r1819, %r1809, 16896;
	wmma.load.b.sync.aligned.row.m8n32k16.shared.f16 	{%r1820, %r1821, %r1822, %r1823, %r1824, %r1825, %r1826, %r1827}, [%r1819], %r1787;
	wmma.mma.sync.aligned.row.row.m8n32k16.f16.f16 {%r1828, %r1829, %r1830, %r1831}, {%r1788, %r1789, %r1790, %r1791, %r1792, %r1793, %r1794, %r1795}, {%r1811, %r1812, %r1813, %r1814, %r1815, %r1816, %r1817, %r1818}, {%r1902, %r1901, %r1900, %r1899};
	wmma.mma.sync.aligned.row.row.m8n32k16.f16.f16 {%r1832, %r1833, %r1834, %r1835}, {%r1797, %r1798, %r1799, %r1800, %r1801, %r1802, %r1803, %r1804}, {%r1820, %r1821, %r1822, %r1823, %r1824, %r1825, %r1826, %r1827}, {%r1828, %r1829, %r1830, %r1831};
	add.s32 	%r1836, %r8, %r1806;
	mov.u32 	%r1837, %ctaid.y;
	mul.lo.s32 	%r1838, %r1837, %r163;
	shl.b32 	%r1839, %r1838, 3;
	add.s32 	%r1840, %r1836, %r1839;
	cvta.to.global.u64 	%rd205, %rd215;
	mul.wide.s32 	%rd206, %r1840, 2;
	add.s64 	%rd207, %rd205, %rd206;
	wmma.store.d.sync.aligned.row.m8n32k16.global.f16 	[%rd207], {%r1832, %r1833, %r1834, %r1835}, %r163;
$L__BB1_12:
	ret;

}
	// .globl	_Z22eed_hgemm_m8n256k32_v2P6__halfS0_S0_iii
.visible .entry _Z22eed_hgemm_m8n256k32_v2P6__halfS0_S0_iii(
	.param .u64 .ptr .align 1 _Z22eed_hgemm_m8n256k32_v2P6__halfS0_S0_iii_param_0,
	.param .u64 .ptr .align 1 _Z22eed_hgemm_m8n256k32_v2P6__halfS0_S0_iii_param_1,
	.param .u64 .ptr .align 1 _Z22eed_hgemm_m8n256k32_v2P6__halfS0_S0_iii_param_2,
	.param .u32 _Z22eed_hgemm_m8n256k32_v2P6__halfS0_S0_iii_param_3,
	.param .u32 _Z22eed_hgemm_m8n256k32_v2P6__halfS0_S0_iii_param_4,
	.param .u32 _Z22eed_hgemm_m8n256k32_v2P6__halfS0_S0_iii_param_5
)
{
	.reg .pred 	%p<11>;
	.reg .b16 	%rs<2>;
	.reg .b32 	%r<1890>;
	.reg .b32 	%f<2>;
	.reg .b64 	%rd<212>;

	ld.param.u32 	%r165, [_Z22eed_hgemm_m8n256k32_v2P6__halfS0_S0_iii_param_3];
	ld.param.u32 	%r163, [_Z22eed_hgemm_m8n256k32_v2P6__halfS0_S0_iii_param_4];
	ld.param.u32 	%r164, [_Z22eed_hgemm_m8n256k32_v2P6__halfS0_S0_iii_param_5];
	mov.u32 	%r166, %ctaid.z;
	mov.u32 	%r167, %nctaid.x;
	mov.u32 	%r168, %ctaid.x;
	mad.lo.s32 	%r1, %r166, %r167, %r168;
	mov.u32 	%r2, %ctaid.y;
	mov.u32 	%r3, %tid.x;
	shr.s32 	%r169, %r163, 31;
	shr.u32 	%r170, %r169, 24;
	add.s32 	%r171, %r163, %r170;
	shr.s32 	%r172, %r171, 8;
	setp.ge.s32 	%p1, %r1, %r172;
	shr.s32 	%r173, %r165, 31;
	shr.u32 	%r174, %r173, 29;
	add.s32 	%r175, %r165, %r174;
	shr.s32 	%r176, %r175, 3;
	setp.ge.s32 	%p2, %r2, %r176;
	or.pred  	%p3, %p2, %p1;
	@%p3 bra 	$L__BB2_12;
	ld.param.u64 	%rd205, [_Z22eed_hgemm_m8n256k32_v2P6__halfS0_S0_iii_param_1];
	ld.param.u64 	%rd202, [_Z22eed_hgemm_m8n256k32_v2P6__halfS0_S0_iii_param_0];
	mov.f32 	%f1, 0f00000000;
	// begin inline asm
	{  cvt.rn.f16.f32 %rs1, %f1;}

	// end inline asm
	mov.b32 	%r1886, {%rs1, %rs1};
	shr.u32 	%r182, %r3, 5;
	shl.b32 	%r183, %r3, 3;
	and.b32  	%r5, %r183, 248;
	shr.u32 	%r184, %r3, 3;
	and.b32  	%r6, %r184, 124;
	mad.lo.s32 	%r185, %r182, 264, %r5;
	shl.b32 	%r186, %r185, 1;
	mad.lo.s32 	%r187, %r6, 264, %r5;
	shl.b32 	%r188, %r187, 1;
	mov.u32 	%r189, smem;
	add.s32 	%r190, %r189, %r188;
	add.s32 	%r7, %r190, 8448;
	add.s32 	%r179, %r190, 8976;
	add.s32 	%r180, %r190, 9504;
	add.s32 	%r181, %r190, 10032;
	shl.b32 	%r191, %r2, 3;
	add.s32 	%r192, %r191, %r182;
	shl.b32 	%r8, %r1, 8;
	or.b32  	%r193, %r8, %r5;
	mad.lo.s32 	%r1867, %r164, %r192, %r5;
	mad.lo.s32 	%r1860, %r163, %r6, %r193;
	and.b32  	%r194, %r3, 4;
	setp.eq.s32 	%p4, %r194, 0;
	add.s32 	%r195, %r189, 4224;
	selp.b32 	%r196, %r189, %r195, %p4;
	add.s32 	%r177, %r196, %r186;
	mul.wide.s32 	%rd18, %r1867, 2;
	add.s64 	%rd13, %rd202, %rd18;
	// begin inline asm
	cp.async.ca.shared.global [%r177], [%rd13], 16;

	// end inline asm
	mul.wide.s32 	%rd19, %r1860, 2;
	add.s64 	%rd14, %rd205, %rd19;
	// begin inline asm
	cp.async.ca.shared.global [%r7], [%rd14], 16;

	// end inline asm
	mul.wide.s32 	%rd20, %r163, 2;
	add.s64 	%rd15, %rd14, %rd20;
	// begin inline asm
	cp.async.ca.shared.global [%r179], [%rd15], 16;

	// end inline asm
	add.s64 	%rd16, %rd15, %rd20;
	// begin inline asm
	cp.async.ca.shared.global [%r180], [%rd16], 16;

	// end inline asm
	add.s64 	%rd17, %rd16, %rd20;
	// begin inline asm
	cp.async.ca.shared.global [%r181], [%rd17], 16;

	// end inline asm
	// begin inline asm
	cp.async.commit_group;

	// end inline asm
	// begin inline asm
	cp.async.wait_group 0;

	// end inline asm
	bar.sync 	0;
	shr.s32 	%r197, %r164, 31;
	shr.u32 	%r198, %r197, 27;
	add.s32 	%r199, %r164, %r198;
	shr.s32 	%r12, %r199, 5;
	setp.lt.s32 	%p5, %r164, 64;
	mov.u32 	%r1887, %r1886;
	mov.u32 	%r1888, %r1886;
	mov.u32 	%r1889, %r1886;
	@%p5 bra 	$L__BB2_11;
	max.s32 	%r202, %r12, 2;
	add.s32 	%r13, %r202, -1;
	and.b32  	%r14, %r13, 31;
	setp.lt.u32 	%p6, %r164, 1056;
	mov.b32 	%r1876, 1;
	mov.u32 	%r1887, %r1886;
	mov.u32 	%r1888, %r1886;
	mov.u32 	%r1889, %r1886;
	@%p6 bra 	$L__BB2_6;
	ld.param.u64 	%rd203, [_Z22eed_hgemm_m8n256k32_v2P6__halfS0_S0_iii_param_0];
	and.b32  	%r204, %r13, -32;
	neg.s32 	%r1862, %r204;
	or.b32  	%r205, %r6, 1024;
	mad.lo.s32 	%r206, %r163, %r205, %r8;
	add.s32 	%r1859, %r206, %r5;
	add.s32 	%r207, %r6, 992;
	mad.lo.s32 	%r208, %r163, %r207, %r8;
	add.s32 	%r1858, %r208, %r5;
	add.s32 	%r209, %r6, 960;
	mad.lo.s32 	%r210, %r163, %r209, %r8;
	add.s32 	%r1857, %r210, %r5;
	add.s32 	%r211, %r6, 928;
	mad.lo.s32 	%r212, %r163, %r211, %r8;
	add.s32 	%r1856, %r212, %r5;
	or.b32  	%r213, %r6, 896;
	mad.lo.s32 	%r214, %r163, %r213, %r8;
	add.s32 	%r1855, %r214, %r5;
	add.s32 	%r215, %r6, 864;
	mad.lo.s32 	%r216, %r163, %r215, %r8;
	add.s32 	%r1854, %r216, %r5;
	add.s32 	%r217, %r6, 832;
	mad.lo.s32 	%r218, %r163, %r217, %r8;
	add.s32 	%r1853, %r218, %r5;
	add.s32 	%r219, %r6, 800;
	mad.lo.s32 	%r220, %r163, %r219, %r8;
	add.s32 	%r1852, %r220, %r5;
	or.b32  	%r221, %r6, 768;
	mad.lo.s32 	%r222, %r163, %r221, %r8;
	add.s32 	%r1851, %r222, %r5;
	add.s32 	%r223, %r6, 736;
	mad.lo.s32 	%r224, %r163, %r223, %r8;
	add.s32 	%r1850, %r224, %r5;
	add.s32 	%r225, %r6, 704;
	mad.lo.s32 	%r226, %r163, %r225, %r8;
	add.s32 	%r1849, %r226, %r5;
	add.s32 	%r227, %r6, 672;
	mad.lo.s32 	%r228, %r163, %r227, %r8;
	add.s32 	%r1848, %r228, %r5;
	or.b32  	%r229, %r6, 640;
	mad.lo.s32 	%r230, %r163, %r229, %r8;
	add.s32 	%r1847, %r230, %r5;
	add.s32 	%r231, %r6, 608;
	mad.lo.s32 	%r232, %r163, %r231, %r8;
	add.s32 	%r1846, %r232, %r5;
	add.s32 	%r233, %r6, 576;
	mad.lo.s32 	%r234, %r163, %r233, %r8;
	add.s32 	%r1845, %r234, %r5;
	add.s32 	%r235, %r6, 544;
	mad.lo.s32 	%r236, %r163, %r235, %r8;
	add.s32 	%r1844, %r236, %r5;
	or.b32  	%r237, %r6, 512;
	mad.lo.s32 	%r238, %r163, %r237, %r8;
	add.s32 	%r1843, %r238, %r5;
	add.s32 	%r239, %r6, 480;
	mad.lo.s32 	%r240, %r163, %r239, %r8;
	add.s32 	%r1842, %r240, %r5;
	add.s32 	%r241, %r6, 448;
	mad.lo.s32 	%r242, %r163, %r241, %r8;
	add.s32 	%r1841, %r242, %r5;
	add.s32 	%r243, %r6, 416;
	mad.lo.s32 	%r244, %r163, %r243, %r8;
	add.s32 	%r1840, %r244, %r5;
	or.b32  	%r245, %r6, 384;
	mad.lo.s32 	%r246, %r163, %r245, %r8;
	add.s32 	%r1839, %r246, %r5;
	add.s32 	%r247, %r6, 352;
	mad.lo.s32 	%r248, %r163, %r247, %r8;
	add.s32 	%r1838, %r248, %r5;
	add.s32 	%r249, %r6, 320;
	mad.lo.s32 	%r250, %r163, %r249, %r8;
	add.s32 	%r1837, %r250, %r5;
	add.s32 	%r251, %r6, 288;
	mad.lo.s32 	%r252, %r163, %r251, %r8;
	add.s32 	%r1836, %r252, %r5;
	or.b32  	%r253, %r6, 256;
	mad.lo.s32 	%r254, %r163, %r253, %r8;
	add.s32 	%r1835, %r254, %r5;
	add.s32 	%r255, %r6, 224;
	mad.lo.s32 	%r256, %r163, %r255, %r8;
	add.s32 	%r1834, %r256, %r5;
	add.s32 	%r257, %r6, 192;
	mad.lo.s32 	%r258, %r163, %r257, %r8;
	add.s32 	%r1833, %r258, %r5;
	add.s32 	%r259, %r6, 160;
	mad.lo.s32 	%r260, %r163, %r259, %r8;
	add.s32 	%r1832, %r260, %r5;
	or.b32  	%r261, %r6, 128;
	mad.lo.s32 	%r262, %r163, %r261, %r8;
	add.s32 	%r1831, %r262, %r5;
	add.s32 	%r263, %r6, 96;
	mad.lo.s32 	%r264, %r163, %r263, %r8;
	add.s32 	%r1830, %r264, %r5;
	add.s32 	%r265, %r6, 64;
	mad.lo.s32 	%r266, %r163, %r265, %r8;
	add.s32 	%r1829, %r266, %r5;
	add.s32 	%r267, %r6, 32;
	mad.lo.s32 	%r268, %r163, %r267, %r8;
	add.s32 	%r1828, %r268, %r5;
	mul.wide.u32 	%rd21, %r1867, 2;
	add.s64 	%rd22, %rd21, %rd203;
	add.s64 	%rd210, %rd22, 1024;
	mov.b32 	%r1861, 0;
	mov.u32 	%r1887, %r1886;
	mov.u32 	%r1888, %r1886;
	mov.u32 	%r1889, %r1886;
$L__BB2_4:
	.pragma "nounroll";
	ld.param.u64 	%rd206, [_Z22eed_hgemm_m8n256k32_v2P6__halfS0_S0_iii_param_1];
	mov.u32 	%r401, smem;
	mov.b32 	%r402, 264;
	wmma.load.a.sync.aligned.row.m8n32k16.shared.f16 	{%r403, %r404, %r405, %r406, %r407, %r408, %r409, %r410}, [%r401], %r402;
	add.s32 	%r411, %r401, 32;
	wmma.load.a.sync.aligned.row.m8n32k16.shared.f16 	{%r412, %r413, %r414, %r415, %r416, %r417, %r418, %r419}, [%r411], %r402;
	mov.u32 	%r420, %tid.x;
	add.s32 	%r421, %r401, 8448;
	shl.b32 	%r422, %r420, 1;
	and.b32  	%r423, %r422, 1984;
	add.s32 	%r424, %r421, %r423;
	wmma.load.b.sync.aligned.row.m8n32k16.shared.f16 	{%r425, %r426, %r427, %r428, %r429, %r430, %r431, %r432}, [%r424], %r402;
	add.s32 	%r433, %r424, 8448;
	wmma.load.b.sync.aligned.row.m8n32k16.shared.f16 	{%r434, %r435, %r436, %r437, %r438, %r439, %r440, %r441}, [%r433], %r402;
	wmma.mma.sync.aligned.row.row.m8n32k16.f16.f16 {%r442, %r443, %r444, %r445}, {%r403, %r404, %r405, %r406, %r407, %r408, %r409, %r410}, {%r425, %r426, %r427, %r428, %r429, %r430, %r431, %r432}, {%r1889, %r1888, %r1887, %r1886};
	wmma.mma.sync.aligned.row.row.m8n32k16.f16.f16 {%r446, %r447, %r448, %r449}, {%r412, %r413, %r414, %r415, %r416, %r417, %r418, %r419}, {%r434, %r435, %r436, %r437, %r438, %r439, %r440, %r441}, {%r442, %r443, %r444, %r445};
	mul.wide.s32 	%rd155, %r1828, 2;
	add.s64 	%rd23, %rd206, %rd155;
	shr.u32 	%r450, %r420, 3;
	and.b32  	%r451, %r450, 124;
	shl.b32 	%r452, %r420, 3;
	and.b32  	%r453, %r452, 248;
	mad.lo.s32 	%r454, %r451, 264, %r453;
	shl.b32 	%r455, %r454, 1;
	add.s32 	%r456, %r421, %r455;
	add.s32 	%r269, %r456, 16896;
	// begin inline asm
	cp.async.ca.shared.global [%r269], [%rd23], 16;

	// end inline asm
	add.s64 	%rd24, %rd23, %rd20;
	add.s32 	%r270, %r456, 17424;
	// begin inline asm
	cp.async.ca.shared.global [%r270], [%rd24], 16;

	// end inline asm
	add.s64 	%rd25, %rd24, %rd20;
	add.s32 	%r271, %r456, 17952;
	// begin inline asm
	cp.async.ca.shared.global [%r271], [%rd25], 16;

	// end inline asm
	add.s64 	%rd26, %rd25, %rd20;
	add.s32 	%r272, %r456, 18480;
	// begin inline asm
	cp.async.ca.shared.global [%r272], [%rd26], 16;

	// end inline asm
	// begin inline asm
	cp.async.commit_group;

	// end inline asm
	// begin inline asm
	cp.async.wait_group 0;

	// end inline asm
	bar.sync 	0;
	add.s32 	%r457, %r401, 4288;
	wmma.load.a.sync.aligned.row.m8n32k16.shared.f16 	{%r458, %r459, %r460, %r461, %r462, %r463, %r464, %r465}, [%r457], %r402;
	add.s32 	%r466, %r401, 4320;
	wmma.load.a.sync.aligned.row.m8n32k16.shared.f16 	{%r467, %r468, %r469, %r470, %r471, %r472, %r473, %r474}, [%r466], %r402;
	add.s32 	%r475, %r424, 16896;
	wmma.load.b.sync.aligned.row.m8n32k16.shared.f16 	{%r476, %r477, %r478, %r479, %r480, %r481, %r482, %r483}, [%r475], %r402;
	add.s32 	%r484, %r424, 25344;
	wmma.load.b.sync.aligned.row.m8n32k16.shared.f16 	{%r485, %r486, %r487, %r488, %r489, %r490, %r491, %r492}, [%r484], %r402;
	wmma.mma.sync.aligned.row.row.m8n32k16.f16.f16 {%r493, %r494, %r495, %r496}, {%r458, %r459, %r460, %r461, %r462, %r463, %r464, %r465}, {%r476, %r477, %r478, %r479, %r480, %r481, %r482, %r483}, {%r446, %r447, %r448, %r449};
	wmma.mma.sync.aligned.row.row.m8n32k16.f16.f16 {%r497, %r498, %r499, %r500}, {%r467, %r468, %r469, %r470, %r471, %r472, %r473, %r474}, {%r485, %r486, %r487, %r488, %r489, %r490, %r491, %r492}, {%r493, %r494, %r495, %r496};
	mul.wide.s32 	%rd157, %r1829, 2;
	add.s64 	%rd27, %rd206, %rd157;
	// begin inline asm
	cp.async.ca.shared.global [%r7], [%rd27], 16;

	// end inline asm
	add.s64 	%rd28, %rd27, %rd20;
	add.s32 	%r274, %r456, 528;
	// begin inline asm
	cp.async.ca.shared.global [%r274], [%rd28], 16;

	// end inline asm
	add.s64 	%rd29, %rd28, %rd20;
	add.s32 	%r275, %r456, 1056;
	// begin inline asm
	cp.async.ca.shared.global [%r275], [%rd29], 16;

	// end inline asm
	add.s64 	%rd30, %rd29, %rd20;
	add.s32 	%r276, %r456, 1584;
	// begin inline asm
	cp.async.ca.shared.global [%r276], [%rd30], 16;

	// end inline asm
	// begin inline asm
	cp.async.commit_group;

	// end inline asm
	// begin inline asm
	cp.async.wait_group 0;

	// end inline asm
	bar.sync 	0;
	add.s32 	%r501, %r401, 128;
	wmma.load.a.sync.aligned.row.m8n32k16.shared.f16 	{%r502, %r503, %r504, %r505, %r506, %r507, %r508, %r509}, [%r501], %r402;
	add.s32 	%r510, %r401, 160;
	wmma.load.a.sync.aligned.row.m8n32k16.shared.f16 	{%r511, %r512, %r513, %r514, %r515, %r516, %r517, %r518}, [%r510], %r402;
	wmma.load.b.sync.aligned.row.m8n32k16.shared.f16 	{%r519, %r520, %r521, %r522, %r523, %r524, %r525, %r526}, [%r424], %r402;
	wmma.load.b.sync.aligned.row.m8n32k16.shared.f16 	{%r527, %r528, %r529, %r530, %r531, %r532, %r533, %r534}, [%r433], %r402;
	wmma.mma.sync.aligned.row.row.m8n32k16.f16.f16 {%r535, %r536, %r537, %r538}, {%r502, %r503, %r504, %r505, %r506, %r507, %r508, %r509}, {%r519, %r520, %r521, %r522, %r523, %r524, %r525, %r526}, {%r497, %r498, %r499, %r500};
	wmma.mma.sync.aligned.row.row.m8n32k16.f16.f16 {%r539, %r540, %r541, %r542}, {%r511, %r512, %r513, %r514, %r515, %r516, %r517, %r518}, {%r527, %r528, %r529, %r530, %r531, %r532, %r533, %r534}, {%r535, %r536, %r537, %r538};
	mul.wide.s32 	%rd158, %r1830, 2;
	add.s64 	%rd31, %rd206, %rd158;
	// begin inline asm
	cp.async.ca.shared.global [%r269], [%rd31], 16;

	// end inline asm
	add.s64 	%rd32, %rd31, %rd20;
	// begin inline asm
	cp.async.ca.shared.global [%r270], [%rd32], 16;

	// end inline asm
	add.s64 	%rd33, %rd32, %rd20;
	// begin inline asm
	cp.async.ca.shared.global [%r271], [%rd33], 16;

	// end inline asm
	add.s64 	%rd34, %rd33, %rd20;
	// begin inline asm
	cp.async.ca.shared.global [%r272], [%rd34], 16;

	// end inline asm
	// begin inline asm
	cp.async.commit_group;

	// end inline asm
	// begin inline asm
	cp.async.wait_group 0;

	// end inline asm
	bar.sync 	0;
	add.s32 	%r543, %r401, 4416;
	wmma.load.a.sync.aligned.row.m8n32k16.shared.f16 	{%r544, %r545, %r546, %r547, %r548, %r549, %r550, %r551}, [%r543], %r402;
	add.s32 	%r552, %r401, 4448;
	wmma.load.a.sync.aligned.row.m8n32k16.shared.f16 	{%r553, %r554, %r555, %r556, %r557, %r558, %r559, %r560}, [%r552], %r402;
	wmma.load.b.sync.aligned.row.m8n32k16.shared.f16 	{%r561, %r562, %r563, %r564, %r565, %r566, %r567, %r568}, [%r475], %r402;
	wmma.load.b.sync.aligned.row.m8n32k16.shared.f16 	{%r569, %r570, %r571, %r572, %r573, %r574, %r575, %r576}, [%r484], %r402;
	wmma.mma.sync.aligned.row.row.m8n32k16.f16.f16 {%r577, %r578, %r579, %r580}, {%r544, %r545, %r546, %r547, %r548, %r549, %r550, %r551}, {%r561, %r562, %r563, %r564, %r565, %r566, %r567, %r568}, {%r539, %r540, %r541, %r542};
	wmma.mma.sync.aligned.row.row.m8n32k16.f16.f16 {%r581, %r582, %r583, %r584}, {%r553, %r554, %r555, %r556, %r557, %r558, %r559, %r560}, {%r569, %r570, %r571, %r572, %r573, %r574, %r575, %r576}, {%r577, %r578, %r579, %r580};
	mul.wide.s32 	%rd159, %r1831, 2;
	add.s64 	%rd35, %rd206, %rd159;
	// begin inline asm
	cp.async.ca.shared.global [%r7], [%rd35], 16;

	// end inline asm
	add.s64 	%rd36, %rd35, %rd20;
	// begin inline asm
	cp.async.ca.shared.global [%r274], [%rd36], 16;

	// end inline asm
	add.s64 	%rd37, %rd36, %rd20;
	// begin inline asm
	cp.async.ca.shared.global [%r275], [%rd37], 16;

	// end inline asm
	add.s64 	%rd38, %rd37, %rd20;
	// begin inline asm
	cp.async.ca.shared.global [%r276], [%rd38], 16;

	// end inline asm
	// begin inline asm
	cp.async.commit_group;

	// end inline asm
	// begin inline asm
	cp.async.wait_group 0;

	// end inline asm
	bar.sync 	0;
	add.s32 	%r585, %r401, 256;
	wmma.load.a.sync.aligned.row.m8n32k16.shared.f16 	{%r586, %r587, %r588, %r589, %r590, %r591, %r592, %r593}, [%r585], %r402;
	add.s32 	%r594, %r401, 288;
	wmma.load.a.sync.aligned.row.m8n32k16.shared.f16 	{%r595, %r596, %r597, %r598, %r599, %r600, %r601, %r602}, [%r594], %r402;
	wmma.load.b.sync.aligned.row.m8n32k16.shared.f16 	{%r603, %r604, %r605, %r606, %r607, %r608, %r609, %r610}, [%r424], %r402;
	wmma.load.b.sync.aligned.row.m8n32k16.shared.f16 	{%r611, %r612, %r613, %r614, %r615, %r616, %r617, %r618}, [%r433], %r402;
	wmma.mma.sync.aligned.row.row.m8n32k16.f16.f16 {%r619, %r620, %r621, %r622}, {%r586, %r587, %r588, %r589, %r590, %r591, %r592, %r593}, {%r603, %r604, %r605, %r606, %r607, %r608, %r609, %r610}, {%r581, %r582, %r583, %r584};
	wmma.mma.sync.aligned.row.row.m8n32k16.f16.f16 {%r623, %r624, %r625, %r626}, {%r595, %r596, %r597, %r598, %r599, %r600, %r601, %r602}, {%r611, %r612, %r613, %r614, %r615, %r616, %r617, %r618}, {%r619, %r620, %r621, %r622};
	mul.wide.s32 	%rd160, %r1832, 2;
	add.s64 	%rd39, %rd206, %rd160;
	// begin inline asm
	cp.async.ca.shared.global [%r269], [%rd39], 16;

	// end inline asm
	add.s64 	%rd40, %rd39, %rd20;
	// begin inline asm
	cp.async.ca.shared.global [%r270], [%rd40], 16;

	// end inline asm
	add.s64 	%rd41, %rd40, %rd20;
	// begin inline asm
	cp.async.ca.shared.global [%r271], [%rd41], 16;

	// end inline asm
	add.s64 	%rd42, %rd41, %rd20;
	// begin inline asm
	cp.async.ca.shared.global [%r272], [%rd42], 16;

	// end inline asm
	// begin inline asm
	cp.async.commit_group;

	// end inline asm
	// begin inline asm
	cp.async.wait_group 0;

	// end inline asm
	bar.sync 	0;
	add.s32 	%r627, %r401, 4544;
	wmma.load.a.sync.aligned.row.m8n32k16.shared.f16 	{%r628, %r629, %r630, %r631, %r632, %r633, %r634, %r635}, [%r627], %r402;
	add.s32 	%r636, %r401, 4576;
	wmma.load.a.sync.aligned.row.m8n32k16.shared.f16 	{%r637, %r638, %r639, %r640, %r641, %r642, %r643, %r644}, [%r636], %r402;
	wmma.load.b.sync.aligned.row.m8n32k16.shared.f16 	{%r645, %r646, %r647, %r648, %r649, %r650, %r651, %r652}, [%r475], %r402;
	wmma.load.b.sync.aligned.row.m8n32k16.shared.f16 	{%r653, %r654, %r655, %r656, %r657, %r658, %r659, %r660}, [%r484], %r402;
	wmma.mma.sync.aligned.row.row.m8n32k16.f16.f16 {%r661, %r662, %r663, %r664}, {%r628, %r629, %r630, %r631, %r632, %r633, %r634, %r635}, {%r645, %r646, %r647, %r648, %r649, %r650, %r651, %r652}, {%r623, %r624, %r625, %r626};
	wmma.mma.sync.aligned.row.row.m8n32k16.f16.f16 {%r665, %r666, %r667, %r668}, {%r637, %r638, %r639, %r640, %r641, %r642, %r643, %r644}, {%r653, %r654, %r655, %r656, %r657, %r658, %r659, %r660}, {%r661, %r662, %r663, %r664};
	mul.wide.s32 	%rd161, %r1833, 2;
	add.s64 	%rd43, %rd206, %rd161;
	// begin inline asm
	cp.async.ca.shared.global [%r7], [%rd43], 16;

	// end inline asm
	add.s64 	%rd44, %rd43, %rd20;
	// begin inline asm
	cp.async.ca.shared.global [%r274], [%rd44], 16;

	// end inline asm
	add.s64 	%rd45, %rd44, %rd20;
	// begin inline asm
	cp.async.ca.shared.global [%r275], [%rd45], 16;

	// end inline asm
	add.s64 	%rd46, %rd45, %rd20;
	// begin inline asm
	cp.async.ca.shared.global [%r276], [%rd46], 16;

	// end inline asm
	// begin inline asm
	cp.async.commit_group;

	// end inline asm
	// begin inline asm
	cp.async.wait_group 0;

	// end inline asm
	bar.sync 	0;
	add.s32 	%r669, %r401, 384;
	wmma.load.a.sync.aligned.row.m8n32k16.shared.f16 	{%r670, %r671, %r672, %r673, %r674, %r675, %r676, %r677}, [%r669], %r402;
	add.s32 	%r678, %r401, 416;
	wmma.load.a.sync.aligned.row.m8n32k16.shared.f16 	{%r679, %r680, %r681, %r682, %r683, %r684, %r685, %r686}, [%r678], %r402;
	wmma.load.b.sync.aligned.row.m8n32k16.shared.f16 	{%r687, %r688, %r689, %r690, %r691, %r692, %r693, %r694}, [%r424], %r402;
	wmma.load.b.sync.aligned.row.m8n32k16.shared.f16 	{%r695, %r696, %r697, %r698, %r699, %r700, %r701, %r702}, [%r433], %r402;
	wmma.mma.sync.aligned.row.row.m8n32k16.f16.f16 {%r703, %r704, %r705, %r706}, {%r670, %r671, %r672, %r673, %r674, %r675, %r676, %r677}, {%r687, %r688, %r689, %r690, %r691, %r692, %r693, %r694}, {%r665, %r666, %r667, %r668};
	wmma.mma.sync.aligned.row.row.m8n32k16.f16.f16 {%r707, %r708, %r709, %r710}, {%r679, %r680, %r681, %r682, %r683, %r684, %r685, %r686}, {%r695, %r696, %r697, %r698, %r699, %r700, %r701, %r702}, {%r703, %r704, %r705, %r706};
	mul.wide.s32 	%rd162, %r1834, 2;
	add.s64 	%rd47, %rd206, %rd162;
	// begin inline asm
	cp.async.ca.shared.global [%r269], [%rd47], 16;

	// end inline asm
	add.s64 	%rd48, %rd47, %rd20;
	// begin inline asm
	cp.async.ca.shared.global [%r270], [%rd48], 16;

	// end inline asm
	add.s64 	%rd49, %rd48, %rd20;
	// begin inline asm
	cp.async.ca.shared.global [%r271], [%rd49], 16;

	// end inline asm
	add.s64 	%rd50, %rd49, %rd20;
	// begin inline asm
	cp.async.ca.shared.global [%r272], [%rd50], 16;

	// end inline asm
	// begin inline asm
	cp.async.commit_group;

	// end inline asm
	// begin inline asm
	cp.async.wait_group 0;

	// end inline asm
	bar.sync 	0;
	add.s32 	%r711, %r401, 4672;
	wmma.load.a.sync.aligned.row.m8n32k16.shared.f16 	{%r712, %r713, %r714, %r715, %r716, %r717, %r718, %r719}, [%r711], %r402;
	add.s32 	%r720, %r401, 4704;
	wmma.load.a.sync.aligned.row.m8n32k16.shared.f16 	{%r721, %r722, %r723, %r724, %r725, %r726, %r727, %r728}, [%r720], %r402;
	wmma.load.b.sync.aligned.row.m8n32k16.shared.f16 	{%r729, %r730, %r731, %r732, %r733, %r734, %r735, %r736}, [%r475], %r402;
	wmma.load.b.sync.aligned.row.m8n32k16.shared.f16 	{%r737, %r738, %r739, %r740, %r741, %r742, %r743, %r744}, [%r484], %r402;
	wmma.mma.sync.aligned.row.row.m8n32k16.f16.f16 {%r745, %r746, %r747, %r748}, {%r712, %r713, %r714, %r715, %r716, %r717, %r718, %r719}, {%r729, %r730, %r731, %r732, %r733, %r734, %r735, %r736}, {%r707, %r708, %r709, %r710};
	wmma.mma.sync.aligned.row.row.m8n32k16.f16.f16 {%r749, %r750, %r751, %r752}, {%r721, %r722, %r723, %r724, %r725, %r726, %r727, %r728}, {%r737, %r738, %r739, %r740, %r741, %r742, %r743, %r744}, {%r745, %r746, %r747, %r748};
	add.s64 	%rd51, %rd210, -512;
	// begin inline asm
	cp.async.ca.shared.global [%r177], [%rd51], 16;

	// end inline asm
	mul.wide.s32 	%rd163, %r1835, 2;
	add.s64 	%rd52, %rd206, %rd163;
	// begin inline asm
	cp.async.ca.shared.global [%r7], [%rd52], 16;

	// end inline asm
	add.s64 	%rd53, %rd52, %rd20;
	// begin inline asm
	cp.async.ca.shared.global [%r274], [%rd53], 16;

	// end inline asm
	add.s64 	%rd54, %rd53, %rd20;
	// begin inline asm
	cp.async.ca.shared.global [%r275], [%rd54], 16;

	// end inline asm
	add.s64 	%rd55, %rd54, %rd20;
	// begin inline asm
	cp.async.ca.shared.global [%r276], [%rd55], 16;

	// end inline asm
	// begin inline asm
	cp.async.commit_group;

	// end inline asm
	// begin inline asm
	cp.async.wait_group 0;

	// end inline asm
	bar.sync 	0;
	wmma.load.a.sync.aligned.row.m8n32k16.shared.f16 	{%r753, %r754, %r755, %r756, %r757, %r758, %r759, %r760}, [%r401], %r402;
	wmma.load.a.sync.aligned.row.m8n32k16.shared.f16 	{%r761, %r762, %r763, %r764, %r765, %r766, %r767, %r768}, [%r411], %r402;
	wmma.load.b.sync.aligned.row.m8n32k16.shared.f16 	{%r769, %r770, %r771, %r772, %r773, %r774, %r775, %r776}, [%r424], %r402;
	wmma.load.b.sync.aligned.row.m8n32k16.shared.f16 	{%r777, %r778, %r779, %r780, %r781, %r782, %r783, %r784}, [%r433], %r402;
	wmma.mma.sync.aligned.row.row.m8n32k16.f16.f16 {%r785, %r786, %r787, %r788}, {%r753, %r754, %r755, %r756, %r757, %r758, %r759, %r760}, {%r769, %r770, %r771, %r772, %r773, %r774, %r775, %r776}, {%r749, %r750, %r751, %r752};
	wmma.mma.sync.aligned.row.row.m8n32k16.f16.f16 {%r789, %r790, %r791, %r792}, {%r761, %r762, %r763, %r764, %r765, %r766, %r767, %r768}, {%r777, %r778, %r779, %r780, %r781, %r782, %r783, %r784}, {%r785, %r786, %r787, %r788};
	mul.wide.s32 	%rd164, %r1836, 2;
	add.s64 	%rd56, %rd206, %rd164;
	// begin inline asm
	cp.async.ca.shared.global [%r269], [%rd56], 16;

	// end inline asm
	add.s64 	%rd57, %rd56, %rd20;
	// begin inline asm
	cp.async.ca.shared.global [%r270], [%rd57], 16;

	// end inline asm
	add.s64 	%rd58, %rd57, %rd20;
	// begin inline asm
	cp.async.ca.shared.global [%r271], [%rd58], 16;

	// end inline asm
	add.s64 	%rd59, %rd58, %rd20;
	// begin inline asm
	cp.async.ca.shared.global [%r272], [%rd59], 16;

	// end inline asm
	// begin inline asm
	cp.async.commit_group;

	// end inline asm
	// begin inline asm
	cp.async.wait_group 0;

	// end inline asm
	bar.sync 	0;
	wmma.load.a.sync.aligned.row.m8n32k16.shared.f16 	{%r793, %r794, %r795, %r796, %r797, %r798, %r799, %r800}, [%r457], %r402;
	wmma.load.a.sync.aligned.row.m8n32k16.shared.f16 	{%r801, %r802, %r803, %r804, %r805, %r806, %r807, %r808}, [%r466], %r402;
	wmma.load.b.sync.aligned.row.m8n32k16.shared.f16 	{%r809, %r810, %r811, %r812, %r813, %r814, %r815, %r816}, [%r475], %r402;
	wmma.load.b.sync.aligned.row.m8n32k16.shared.f16 	{%r817, %r818, %r819, %r820, %r821, %r822, %r823, %r824}, [%r484], %r402;
	wmma.mma.sync.aligned.row.row.m8n32k16.f16.f16 {%r825, %r826, %r827, %r828}, {%r793, %r794, %r795, %r796, %r797, %r798, %r799, %r800}, {%r809, %r810, %r811, %r812, %r813, %r814, %r815, %r816}, {%r789, %r790, %r791, %r792};
	wmma.mma.sync.aligned.row.row.m8n32k16.f16.f16 {%r829, %r830, %r831, %r832}, {%r801, %r802, %r803, %r804, %r805, %r806, %r807, %r808}, {%r817, %r818, %r819, %r820, %r821, %r822, %r823, %r824}, {%r825, %r826, %r827, %r828};
	mul.wide.s32 	%rd165, %r1837, 2;
	add.s64 	%rd60, %rd206, %rd165;
	// begin inline asm
	cp.async.ca.shared.global [%r7], [%rd60], 16;

	// end inline asm
	add.s64 	%rd61, %rd60, %rd20;
	// begin inline asm
	cp.async.ca.shared.global [%r274], [%rd61], 16;

	// end inline asm
	add.s64 	%rd62, %rd61, %rd20;
	// begin inline asm
	cp.async.ca.shared.global [%r275], [%rd62], 16;

	// end inline asm
	add.s64 	%rd63, %rd62, %rd20;
	// begin inline asm
	cp.async.ca.shared.global [%r276], [%rd63], 16;

	// end inline asm
	// begin inline asm
	cp.async.commit_group;

	// end inline asm
	// begin inline asm
	cp.async.wait_group 0;

	// end inline asm
	bar.sync 	0;
	wmma.load.a.sync.aligned.row.m8n32k16.shared.f16 	{%r833, %r834, %r835, %r836, %r837, %r838, %r839, %r840}, [%r501], %r402;
	wmma.load.a.sync.aligned.row.m8n32k16.shared.f16 	{%r841, %r842, %r843, %r844, %r845, %r846, %r847, %r848}, [%r510], %r402;
	wmma.load.b.sync.aligned.row.m8n32k16.shared.f16 	{%r849, %r850, %r851, %r852, %r853, %r854, %r855, %r856}, [%r424], %r402;
	wmma.load.b.sync.aligned.row.m8n32k16.shared.f16 	{%r857, %r858, %r859, %r860, %r861, %r862, %r863, %r864}, [%r433], %r402;
	wmma.mma.sync.aligned.row.row.m8n32k16.f16.f16 {%r865, %r866, %r867, %r868}, {%r833, %r834, %r835, %r836, %r837, %r838, %r839, %r840}, {%r849, %r850, %r851, %r852, %r853, %r854, %r855, %r856}, {%r829, %r830, %r831, %r832};
	wmma.mma.sync.aligned.row.row.m8n32k16.f16.f16 {%r869, %r870, %r871, %r872}, {%r841, %r842, %r843, %r844, %r845, %r846, %r847, %r848}, {%r857, %r858, %r859, %r860, %r861, %r862, %r863, %r864}, {%r865, %r866, %r867, %r868};
	mul.wide.s32 	%rd166, %r1838, 2;
	add.s64 	%rd64, %rd206, %rd166;
	// begin inline asm
	cp.async.ca.shared.global [%r269], [%rd64], 16;

	// end inline asm
	add.s64 	%rd65, %rd64, %rd20;
	// begin inline asm
	cp.async.ca.shared.global [%r270], [%rd65], 16;

	// end inline asm
	add.s64 	%rd66, %rd65, %rd20;
	// begin inline asm
	cp.async.ca.shared.global [%r271], [%rd66], 16;

	// end inline asm
	add.s64 	%rd67, %rd66, %rd20;
	// begin inline asm
	cp.async.ca.shared.global [%r272], [%rd67], 16;

	// end inline asm
	// begin inline asm
	cp.async.commit_group;

	// end inline asm
	// begin inline asm
	cp.async.wait_group 0;

	// end inline asm
	bar.sync 	0;
	wmma.load.a.sync.aligned.row.m8n32k16.shared.f16 	{%r873, %r874, %r875, %r876, %r877, %r878, %r879, %r880}, [%r543], %r402;
	wmma.load.a.sync.aligned.row.m8n32k16.shared.f16 	{%r881, %r882, %r883, %r884, %r885, %r886, %r887, %r888}, [%r552], %r402;
	wmma.load.b.sync.aligned.row.m8n32k16.shared.f16 	{%r889, %r890, %r891, %r892, %r893, %r894, %r895, %r896}, [%r475], %r402;
	wmma.load.b.sync.aligned.row.m8n32k16.shared.f16 	{%r897, %r898, %r899, %r900, %r901, %r902, %r903, %r904}, [%r484], %r402;
	wmma.mma.sync.aligned.row.row.m8n32k16.f16.f16 {%r905, %r906, %r907, %r908}, {%r873, %r874, %r875, %r876, %r877, %r878, %r879, %r880}, {%r889, %r890, %r891, %r892, %r893, %r894, %r895, %r896}, {%r869, %r870, %r871, %r872};
	wmma.mma.sync.aligned.row.row.m8n32k16.f16.f16 {%r909, %r910, %r911, %r912}, {%r881, %r882, %r883, %r884, %r885, %r886, %r887, %r888}, {%r897, %r898, %r899, %r900, %r901, %r902, %r903, %r904}, {%r905, %r906, %r907, %r908};
	mul.wide.s32 	%rd167, %r1839, 2;
	add.s64 	%rd68, %rd206, %rd167;
	// begin inline asm
	cp.async.ca.shared.global [%r7], [%rd68], 16;

	// end inline asm
	add.s64 	%rd69, %rd68, %rd20;
	// begin inline asm
	cp.async.ca.shared.global [%r274], [%rd69], 16;

	// end inline asm
	add.s64 	%rd70, %rd69, %rd20;
	// begin inline asm
	cp.async.ca.shared.global [%r275], [%rd70], 16;

	// end inline asm
	add.s64 	%rd71, %rd70, %rd20;
	// begin inline asm
	cp.async.ca.shared.global [%r276], [%rd71], 16;

	// end inline asm
	// begin inline asm
	cp.async.commit_group;

	// end inline asm
	// begin inline asm
	cp.async.wait_group 0;

	// end inline asm
	bar.sync 	0;
	wmma.load.a.sync.aligned.row.m8n32k16.shared.f16 	{%r913, %r914, %r915, %r916, %r917, %r918, %r919, %r920}, [%r585], %r402;
	wmma.load.a.sync.aligned.row.m8n32k16.shared.f16 	{%r921, %r922, %r923, %r924, %r925, %r926, %r927, %r928}, [%r594], %r402;
	wmma.load.b.sync.aligned.row.m8n32k16.shared.f16 	{%r929, %r930, %r931, %r932, %r933, %r934, %r935, %r936}, [%r424], %r402;
	wmma.load.b.sync.aligned.row.m8n32k16.shared.f16 	{%r937, %r938, %r939, %r940, %r941, %r942, %r943, %r944}, [%r433], %r402;
	wmma.mma.sync.aligned.row.row.m8n32k16.f16.f16 {%r945, %r946, %r947, %r948}, {%r913, %r914, %r915, %r916, %r917, %r918, %r919, %r920}, {%r929, %r930, %r931, %r932, %r933, %r934, %r935, %r936}, {%r909, %r910, %r911, %r912};
	wmma.mma.sync.aligned.row.row.m8n32k16.f16.f16 {%r949, %r950, %r951, %r952}, {%r921, %r922, %r923, %r924, %r925, %r926, %r927, %r928}, {%r937, %r938, %r939, %r940, %r941, %r942, %r943, %r944}, {%r945, %r946, %r947, %r948};
	mul.wide.s32 	%rd168, %r1840, 2;
	add.s64 	%rd72, %rd206, %rd168;
	// begin inline asm
	cp.async.ca.shared.global [%r269], [%rd72], 16;

	// end inline asm
	add.s64 	%rd73, %rd72, %rd20;
	// begin inline asm
	cp.async.ca.shared.global [%r270], [%rd73], 16;

	// end inline asm
	add.s64 	%rd74, %rd73, %rd20;
	// begin inline asm
	cp.async.ca.shared.global [%r271], [%rd74], 16;

	// end inline asm
	add.s64 	%rd75, %rd74, %rd20;
	// begin inline asm
	cp.async.ca.shared.global [%r272], [%rd75], 16;

	// end inline asm
	// begin inline asm
	cp.async.commit_group;

	// end inline asm
	// begin inline asm
	cp.async.wait_group 0;

	// end inline asm
	bar.sync 	0;
	wmma.load.a.sync.aligned.row.m8n32k16.shared.f16 	{%r953, %r954, %r955, %r956, %r957, %r958, %r959, %r960}, [%r627], %r402;
	wmma.load.a.sync.aligned.row.m8n32k16.shared.f16 	{%r961, %r962, %r963, %r964, %r965, %r966, %r967, %r968}, [%r636], %r402;
	wmma.load.b.sync.aligned.row.m8n32k16.shared.f16 	{%r969, %r970, %r971, %r972, %r973, %r974, %r975, %r976}, [%r475], %r402;
	wmma.load.b.sync.aligned.row.m8n32k16.shared.f16 	{%r977, %r978, %r979, %r980, %r981, %r982, %r983, %r984}, [%r484], %r402;
	wmma.mma.sync.aligned.row.row.m8n32k16.f16.f16 {%r985, %r986, %r987, %r988}, {%r953, %r954, %r955, %r956, %r957, %r958, %r959, %r960}, {%r969, %r970, %r971, %r972, %r973, %r974, %r975, %r976}, {%r949, %r950, %r951, %r952};
	wmma.mma.sync.aligned.row.row.m8n32k16.f16.f16 {%r989, %r990, %r991, %r992}, {%r961, %r962, %r963, %r964, %r965, %r966, %r967, %r968}, {%r977, %r978, %r979, %r980, %r981, %r982, %r983, %r984}, {%r985, %r986, %r987, %r988};
	mul.wide.s32 	%rd169, %r1841, 2;
	add.s64 	%rd76, %rd206, %rd169;
	// begin inline asm
	cp.async.ca.shared.global [%r7], [%rd76], 16;

	// end inline asm
	add.s64 	%rd77, %rd76, %rd20;
	// begin inline asm
	cp.async.ca.shared.global [%r274], [%rd77], 16;

	// end inline asm
	add.s64 	%rd78, %rd77, %rd20;
	// begin inline asm
	cp.async.ca.shared.global [%r275], [%rd78], 16;

	// end inline asm
	add.s64 	%rd79, %rd78, %rd20;
	// begin inline asm
	cp.async.ca.shared.global [%r276], [%rd79], 16;

	// end inline asm
	// begin inline asm
	cp.async.commit_group;

	// end inline asm
	// begin inline asm
	cp.async.wait_group 0;

	// end inline asm
	bar.sync 	0;
	wmma.load.a.sync.aligned.row.m8n32k16.shared.f16 	{%r993, %r994, %r995, %r996, %r997, %r998, %r999, %r1000}, [%r669], %r402;
	wmma.load.a.sync.aligned.row.m8n32k16.shared.f16 	{%r1001, %r1002, %r1003, %r1004, %r1005, %r1006, %r1007, %r1008}, [%r678], %r402;
	wmma.load.b.sync.aligned.row.m8n32k16.shared.f16 	{%r1009, %r1010, %r1011, %r1012, %r1013, %r1014, %r1015, %r1016}, [%r424], %r402;
	wmma.load.b.sync.aligned.row.m8n32k16.shared.f16 	{%r1017, %r1018, %r1019, %r1020, %r1021, %r1022, %r1023, %r1024}, [%r433], %r402;
	wmma.mma.sync.aligned.row.row.m8n32k16.f16.f16 {%r1025, %r1026, %r1027, %r1028}, {%r993, %r994, %r995, %r996, %r997, %r998, %r999, %r1000}, {%r1009, %r1010, %r1011, %r1012, %r1013, %r1014, %r1015, %r1016}, {%r989, %r990, %r991, %r992};
	wmma.mma.sync.aligned.row.row.m8n32k16.f16.f16 {%r1029, %r1030, %r1031, %r1032}, {%r1001, %r1002, %r1003, %r1004, %r1005, %r1006, %r1007, %r1008}, {%r1017, %r1018, %r1019, %r1020, %r1021, %r1022, %r1023, %r1024}, {%r1025, %r1026, %r1027, %r1028};
	mul.wide.s32 	%rd170, %r1842, 2;
	add.s64 	%rd80, %rd206, %rd170;
	// begin inline asm
	cp.async.ca.shared.global [%r269], [%rd80], 16;

	// end inline asm
	add.s64 	%rd81, %rd80, %rd20;
	// begin inline asm
	cp.async.ca.shared.global [%r270], [%rd81], 16;

	// end inline asm
	add.s64 	%rd82, %rd81, %rd20;
	// begin inline asm
	cp.async.ca.shared.global [%r271], [%rd82], 16;

	// end inline asm
	add.s64 	%rd83, %rd82, %rd20;
	// begin inline asm
	cp.async.ca.shared.global [%r272], [%rd83], 16;

	// end inline asm
	// begin inline asm
	cp.async.commit_group;

	// end inline asm
	// begin inline asm
	cp.async.wait_group 0;

	// end inline asm
	bar.sync 	0;
	wmma.load.a.sync.aligned.row.m8n32k16.shared.f16 	{%r1033, %r1034, %r1035, %r1036, %r1037, %r1038, %r1039, %r1040}, [%r711], %r402;
	wmma.load.a.sync.aligned.row.m8n32k16.shared.f16 	{%r1041, %r1042, %r1043, %r1044, %r1045, %r1046, %r1047, %r1048}, [%r720], %r402;
	wmma.load.b.sync.aligned.row.m8n32k16.shared.f16 	{%r1049, %r1050, %r1051, %r1052, %r1053, %r1054, %r1055, %r1056}, [%r475], %r402;
	wmma.load.b.sync.aligned.row.m8n32k16.shared.f16 	{%r1057, %r1058, %r1059, %r1060, %r1061, %r1062, %r1063, %r1064}, [%r484], %r402;
	wmma.mma.sync.aligned.row.row.m8n32k16.f16.f16 {%r1065, %r1066, %r1067, %r1068}, {%r1033, %r1034, %r1035, %r1036, %r1037, %r1038, %r1039, %r1040}, {%r1049, %r1050, %r1051, %r1052, %r1053, %r1054, %r1055, %r1056}, {%r1029, %r1030, %r1031, %r1032};
	wmma.mma.sync.aligned.row.row.m8n32k16.f16.f16 {%r1069, %r1070, %r1071, %r1072}, {%r1041, %r1042, %r1043, %r1044, %r1045, %r1046, %r1047, %r1048}, {%r1057, %r1058, %r1059, %r1060, %r1061, %r1062, %r1063, %r1064}, {%r1065, %r1066, %r1067, %r1068};
	// begin inline asm
	cp.async.ca.shared.global [%r177], [%rd210], 16;

	// end inline asm
	mul.wide.s32 	%rd171, %r1843, 2;
	add.s64 	%rd85, %rd206, %rd171;
	// begin inline asm
	cp.async.ca.shared.global [%r7], [%rd85], 16;

	// end inline asm
	add.s64 	%rd86, %rd85, %rd20;
	// begin inline asm
	cp.async.ca.shared.global [%r274], [%rd86], 16;

	// end inline asm
	add.s64 	%rd87, %rd86, %rd20;
	// begin inline asm
	cp.async.ca.shared.global [%r275], [%rd87], 16;

	// end inline asm
	add.s64 	%rd88, %rd87, %rd20;
	// begin inline asm
	cp.async.ca.shared.global [%r276], [%rd88], 16;

	// end inline asm
	// begin inline asm
	cp.async.commit_group;

	// end inline asm
	// begin inline asm
	cp.async.wait_group 0;

	// end inline asm
	bar.sync 	0;
	wmma.load.a.sync.aligned.row.m8n32k16.shared.f16 	{%r1073, %r1074, %r1075, %r1076, %r1077, %r1078, %r1079, %r1080}, [%r401], %r402;
	wmma.load.a.sync.aligned.row.m8n32k16.shared.f16 	{%r1081, %r1082, %r1083, %r1084, %r1085, %r1086, %r1087, %r1088}, [%r411], %r402;
	wmma.load.b.sync.aligned.row.m8n32k16.shared.f16 	{%r1089, %r1090, %r1091, %r1092, %r1093, %r1094, %r1095, %r1096}, [%r424], %r402;
	wmma.load.b.sync.aligned.row.m8n32k16.shared.f16 	{%r1097, %r1098, %r1099, %r1100, %r1101, %r1102, %r1103, %r1104}, [%r433], %r402;
	wmma.mma.sync.aligned.row.row.m8n32k16.f16.f16 {%r1105, %r1106, %r1107, %r1108}, {%r1073, %r1074, %r1075, %r1076, %r1077, %r1078, %r1079, %r1080}, {%r1089, %r1090, %r1091, %r1092, %r1093, %r1094, %r1095, %r1096}, {%r1069, %r1070, %r1071, %r1072};
	wmma.mma.sync.aligned.row.row.m8n32k16.f16.f16 {%r1109, %r1110, %r1111, %r1112}, {%r1081, %r1082, %r1083, %r1084, %r1085, %r1086, %r1087, %r1088}, {%r1097, %r1098, %r1099, %r1100, %r1101, %r1102, %r1103, %r1104}, {%r1105, %r1106, %r1107, %r1108};
	mul.wide.s32 	%rd172, %r1844, 2;
	add.s64 	%rd89, %rd206, %rd172;
	// begin inline asm
	cp.async.ca.shared.global [%r269], [%rd89], 16;

	// end inline asm
	add.s64 	%rd90, %rd89, %rd20;
	// begin inline asm
	cp.async.ca.shared.global [%r270], [%rd90], 16;

	// end inline asm
	add.s64 	%rd91, %rd90, %rd20;
	// begin inline asm
	cp.async.ca.shared.global [%r271], [%rd91], 16;

	// end inline asm
	add.s64 	%rd92, %rd91, %rd20;
	// begin inline asm
	cp.async.ca.shared.global [%r272], [%rd92], 16;

	// end inline asm
	// begin inline asm
	cp.async.commit_group;

	// end inline asm
	// begin inline asm
	cp.async.wait_group 0;

	// end inline asm
	bar.sync 	0;
	wmma.load.a.sync.aligned.row.m8n32k16.shared.f16 	{%r1113, %r1114, %r1115, %r1116, %r1117, %r1118, %r1119, %r1120}, [%r457], %r402;
	wmma.load.a.sync.aligned.row.m8n32k16.shared.f16 	{%r1121, %r1122, %r1123, %r1124, %r1125, %r1126, %r1127, %r1128}, [%r466], %r402;
	wmma.load.b.sync.aligned.row.m8n32k16.shared.f16 	{%r1129, %r1130, %r1131, %r1132, %r1133, %r1134, %r1135, %r1136}, [%r475], %r402;
	wmma.load.b.sync.aligned.row.m8n32k16.shared.f16 	{%r1137, %r1138, %r1139, %r1140, %r1141, %r1142, %r1143, %r1144}, [%r484], %r402;
	wmma.mma.sync.aligned.row.row.m8n32k16.f16.f16 {%r1145, %r1146, %r1147, %r1148}, {%r1113, %r1114, %r1115, %r1116, %r1117, %r1118, %r1119, %r1120}, {%r1129, %r1130, %r1131, %r1132, %r1133, %r1134, %r1135, %r1136}, {%r1109, %r1110, %r1111, %r1112};
	wmma.mma.sync.aligned.row.row.m8n32k16.f16.f16 {%r1149, %r1150, %r1151, %r1152}, {%r1121, %r1122, %r1123, %r1124, %r1125, %r1126, %r1127, %r1128}, {%r1137, %r1138, %r1139, %r1140, %r1141, %r1142, %r1143, %r1144}, {%r1145, %r1146, %r1147, %r1148};
	mul.wide.s32 	%rd173, %r1845, 2;
	add.s64 	%rd93, %rd206, %rd173;
	// begin inline asm
	cp.async.ca.shared.global [%r7], [%rd93], 16;

	// end inline asm
	add.s64 	%rd94, %rd93, %rd20;
	// begin inline asm
	cp.async.ca.shared.global [%r274], [%rd94], 16;

	// end inline asm
	add.s64 	%rd95, %rd94, %rd20;
	// begin inline asm
	cp.async.ca.shared.global [%r275], [%rd95], 16;

	// end inline asm
	add.s64 	%rd96, %rd95, %rd20;
	// begin inline asm
	cp.async.ca.shared.global [%r276], [%rd96], 16;

	// end inline asm
	// begin inline asm
	cp.async.commit_group;

	// end inline asm
	// begin inline asm
	cp.async.wait_group 0;

	// end inline asm
	bar.sync 	0;
	wmma.load.a.sync.aligned.row.m8n32k16.shared.f16 	{%r1153, %r1154, %r1155, %r1156, %r1157, %r1158, %r1159, %r1160}, [%r501], %r402;
	wmma.load.a.sync.aligned.row.m8n32k16.shared.f16 	{%r1161, %r1162, %r1163, %r1164, %r1165, %r1166, %r1167, %r1168}, [%r510], %r402;
	wmma.load.b.sync.aligned.row.m8n32k16.shared.f16 	{%r1169, %r1170, %r1171, %r1172, %r1173, %r1174, %r1175, %r1176}, [%r424], %r402;
	wmma.load.b.sync.aligned.row.m8n32k16.shared.f16 	{%r1177, %r1178, %r1179, %r1180, %r1181, %r1182, %r1183, %r1184}, [%r433], %r402;
	wmma.mma.sync.aligned.row.row.m8n32k16.f16.f16 {%r1185, %r1186, %r1187, %r1188}, {%r1153, %r1154, %r1155, %r1156, %r1157, %r1158, %r1159, %r1160}, {%r1169, %r1170, %r1171, %r1172, %r1173, %r1174, %r1175, %r1176}, {%r1149, %r1150, %r1151, %r1152};
	wmma.mma.sync.aligned.row.row.m8n32k16.f16.f16 {%r1189, %r1190, %r1191, %r1192}, {%r1161, %r1162, %r1163, %r1164, %r1165, %r1166, %r1167, %r1168}, {%r1177, %r1178, %r1179, %r1180, %r1181, %r1182, %r1183, %r1184}, {%r1185, %r1186, %r1187, %r1188};
	mul.wide.s32 	%rd174, %r1846, 2;
	add.s64 	%rd97, %rd206, %rd174;
	// begin inline asm
	cp.async.ca.shared.global [%r269], [%rd97], 16;

	// end inline asm
	add.s64 	%rd98, %rd97, %rd20;
	// begin inline asm
	cp.async.ca.shared.global [%r270], [%rd98], 16;

	// end inline asm
	add.s64 	%rd99, %rd98, %rd20;
	// begin inline asm
	cp.async.ca.shared.global [%r271], [%rd99], 16;

	// end inline asm
	add.s64 	%rd100, %rd99, %rd20;
	// begin inline asm
	cp.async.ca.shared.global [%r272], [%rd100], 16;

	// end inline asm
	// begin inline asm
	cp.async.commit_group;

	// end inline asm
	// begin inline asm
	cp.async.wait_group 0;

	// end inline asm
	bar.sync 	0;
	wmma.load.a.sync.aligned.row.m8n32k16.shared.f16 	{%r1193, %r1194, %r1195, %r1196, %r1197, %r1198, %r1199, %r1200}, [%r543], %r402;
	wmma.load.a.sync.aligned.row.m8n32k16.shared.f16 	{%r1201, %r1202, %r1203, %r1204, %r1205, %r1206, %r1207, %r1208}, [%r552], %r402;
	wmma.load.b.sync.aligned.row.m8n32k16.shared.f16 	{%r1209, %r1210, %r1211, %r1212, %r1213, %r1214, %r1215, %r1216}, [%r475], %r402;
	wmma.load.b.sync.aligned.row.m8n32k16.shared.f16 	{%r1217, %r1218, %r1219, %r1220, %r1221, %r1222, %r1223, %r1224}, [%r484], %r402;
	wmma.mma.sync.aligned.row.row.m8n32k16.f16.f16 {%r1225, %r1226, %r1227, %r1228}, {%r1193, %r1194, %r1195, %r1196, %r1197, %r1198, %r1199, %r1200}, {%r1209, %r1210, %r1211, %r1212, %r1213, %r1214, %r1215, %r1216}, {%r1189, %r1190, %r1191, %r1192};
	wmma.mma.sync.aligned.row.row.m8n32k16.f16.f16 {%r1229, %r1230, %r1231, %r1232}, {%r1201, %r1202, %r1203, %r1204, %r1205, %r1206, %r1207, %r1208}, {%r1217, %r1218, %r1219, %r1220, %r1221, %r1222, %r1223, %r1224}, {%r1225, %r1226, %r1227, %r1228};
	mul.wide.s32 	%rd175, %r1847, 2;
	add.s64 	%rd101, %rd206, %rd175;
	// begin inline asm
	cp.async.ca.shared.global [%r7], [%rd101], 16;

	// end inline asm
	add.s64 	%rd102, %rd101, %rd20;
	// begin inline asm
	cp.async.ca.shared.global [%r274], [%rd102], 16;

	// end inline asm
	add.s64 	%rd103, %rd102, %rd20;
	// begin inline asm
	cp.async.ca.shared.global [%r275], [%rd103], 16;

	// end inline asm
	add.s64 	%rd104, %rd103, %rd20;
	// begin inline asm
	cp.async.ca.shared.global [%r276], [%rd104], 16;

	// end inline asm
	// begin inline asm
	cp.async.commit_group;

	// end inline asm
	// begin inline asm
	cp.async.wait_group 0;

	// end inline asm
	bar.sync 	0;
	wmma.load.a.sync.aligned.row.m8n32k16.shared.f16 	{%r1233, %r1234, %r1235, %r1236, %r1237, %r1238, %r1239, %r1240}, [%r585], %r402;
	wmma.load.a.sync.aligned.row.m8n32k16.shared.f16 	{%r1241, %r1242, %r1243, %r1244, %r1245, %r1246, %r1247, %r1248}, [%r594], %r402;
	wmma.load.b.sync.aligned.row.m8n32k16.shared.f16 	{%r1249, %r1250, %r1251, %r1252, %r1253, %r1254, %r1255, %r1256}, [%r424], %r402;
	wmma.load.b.sync.aligned.row.m8n32k16.shared.f16 	{%r1257, %r1258, %r1259, %r1260, %r1261, %r1262, %r1263, %r1264}, [%r433], %r402;
	wmma.mma.sync.aligned.row.row.m8n32k16.f16.f16 {%r1265, %r1266, %r1267, %r1268}, {%r1233, %r1234, %r1235, %r1236, %r1237, %r1238, %r1239, %r1240}, {%r1249, %r1250, %r1251, %r1252, %r1253, %r1254, %r1255, %r1256}, {%r1229, %r1230, %r1231, %r1232};
	wmma.mma.sync.aligned.row.row.m8n32k16.f16.f16 {%r1269, %r1270, %r1271, %r1272}, {%r1241, %r1242, %r1243, %r1244, %r1245, %r1246, %r1247, %r1248}, {%r1257, %r1258, %r1259, %r1260, %r1261, %r1262, %r1263, %r1264}, {%r1265, %r1266, %r1267, %r1268};
	mul.wide.s32 	%rd176, %r1848, 2;
	add.s64 	%rd105, %rd206, %rd176;
	// begin inline asm
	cp.async.ca.shared.global [%r269], [%rd105], 16;

	// end inline asm
	add.s64 	%rd106, %rd105, %rd20;
	// begin inline asm
	cp.async.ca.shared.global [%r270], [%rd106], 16;

	// end inline asm
	add.s64 	%rd107, %rd106, %rd20;
	// begin inline asm
	cp.async.ca.shared.global [%r271], [%rd107], 16;

	// end inline asm
	add.s64 	%rd108, %rd107, %rd20;
	// begin inline asm
	cp.async.ca.shared.global [%r272], [%rd108], 16;

	// end inline asm
	// begin inline asm
	cp.async.commit_group;

	// end inline asm
	// begin inline asm
	cp.async.wait_group 0;

	// end inline asm
	bar.sync 	0;
	wmma.load.a.sync.aligned.row.m8n32k16.shared.f16 	{%r1273, %r1274, %r1275, %r1276, %r1277, %r1278, %r1279, %r1280}, [%r627], %r402;
	wmma.load.a.sync.aligned.row.m8n32k16.shared.f16 	{%r1281, %r1282, %r1283, %r1284, %r1285, %r1286, %r1287, %r1288}, [%r636], %r402;
	wmma.load.b.sync.aligned.row.m8n32k16.shared.f16 	{%r1289, %r1290, %r1291, %r1292, %r1293, %r1294, %r1295, %r1296}, [%r475], %r402;
	wmma.load.b.sync.aligned.row.m8n32k16.shared.f16 	{%r1297, %r1298, %r1299, %r1300, %r1301, %r1302, %r1303, %r1304}, [%r484], %r402;
	wmma.mma.sync.aligned.row.row.m8n32k16.f16.f16 {%r1305, %r1306, %r1307, %r1308}, {%r1273, %r1274, %r1275, %r1276, %r1277, %r1278, %r1279, %r1280}, {%r1289, %r1290, %r1291, %r1292, %r1293, %r1294, %r1295, %r1296}, {%r1269, %r1270, %r1271, %r1272};
	wmma.mma.sync.aligned.row.row.m8n32k16.f16.f16 {%r1309, %r1310, %r1311, %r1312}, {%r1281, %r1282, %r1283, %r1284, %r1285, %r1286, %r1287, %r1288}, {%r1297, %r1298, %r1299, %r1300, %r1301, %r1302, %r1303, %r1304}, {%r1305, %r1306, %r1307, %r1308};
	mul.wide.s32 	%rd177, %r1849, 2;
	add.s64 	%rd109, %rd206, %rd177;
	// begin inline asm
	cp.async.ca.shared.global [%r7], [%rd109], 16;

	// end inline asm
	add.s64 	%rd110, %rd109, %rd20;
	// begin inline asm
	cp.async.ca.shared.global [%r274], [%rd110], 16;

	// end inline asm
	add.s64 	%rd111, %rd110, %rd20;
	// begin inline asm
	cp.async.ca.shared.global [%r275], [%rd111], 16;

	// end inline asm
	add.s64 	%rd112, %rd111, %rd20;
	// begin inline asm
	cp.async.ca.shared.global [%r276], [%rd112], 16;

	// end inline asm
	// begin inline asm
	cp.async.commit_group;

	// end inline asm
	// begin inline asm
	cp.async.wait_group 0;

	// end inline asm
	bar.sync 	0;
	wmma.load.a.sync.aligned.row.m8n32k16.shared.f16 	{%r1313, %r1314, %r1315, %r1316, %r1317, %r1318, %r1319, %r1320}, [%r669], %r402;
	wmma.load.a.sync.aligned.row.m8n32k16.shared.f16 	{%r1321, %r1322, %r1323, %r1324, %r1325, %r1326, %r1327, %r1328}, [%r678], %r402;
	wmma.load.b.sync.aligned.row.m8n32k16.shared.f16 	{%r1329, %r1330, %r1331, %r1332, %r1333, %r1334, %r1335, %r1336}, [%r424], %r402;
	wmma.load.b.sync.aligned.row.m8n32k16.shared.f16 	{%r1337, %r1338, %r1339, %r1340, %r1341, %r1342, %r1343, %r1344}, [%r433], %r402;
	wmma.mma.sync.aligned.row.row.m8n32k16.f16.f16 {%r1345, %r1346, %r1347, %r1348}, {%r1313, %r1314, %r1315, %r1316, %r1317, %r1318, %r1319, %r1320}, {%r1329, %r1330, %r1331, %r1332, %r1333, %r1334, %r1335, %r1336}, {%r1309, %r1310, %r1311, %r1312};
	wmma.mma.sync.aligned.row.row.m8n32k16.f16.f16 {%r1349, %r1350, %r1351, %r1352}, {%r1321, %r1322, %r1323, %r1324, %r1325, %r1326, %r1327, %r1328}, {%r1337, %r1338, %r1339, %r1340, %r1341, %r1342, %r1343, %r1344}, {%r1345, %r1346, %r1347, %r1348};
	mul.wide.s32 	%rd178, %r1850, 2;
	add.s64 	%rd113, %rd206, %rd178;
	// begin inline asm
	cp.async.ca.shared.global [%r269], [%rd113], 16;

	// end inline asm
	add.s64 	%rd114, %rd113, %rd20;
	// begin inline asm
	cp.async.ca.shared.global [%r270], [%rd114], 16;

	// end inline asm
	add.s64 	%rd115, %rd114, %rd20;
	// begin inline asm
	cp.async.ca.shared.global [%r271], [%rd115], 16;

	// end inline asm
	add.s64 	%rd116, %rd115, %rd20;
	// begin inline asm
	cp.async.ca.shared.global [%r272], [%rd116], 16;

	// end inline asm
	// begin inline asm
	cp.async.commit_group;

	// end inline asm
	// begin inline asm
	cp.async.wait_group 0;

	// end inline asm
	bar.sync 	0;
	wmma.load.a.sync.aligned.row.m8n32k16.shared.f16 	{%r1353, %r1354, %r1355, %r1356, %r1357, %r1358, %r1359, %r1360}, [%r711], %r402;
	wmma.load.a.sync.aligned.row.m8n32k16.shared.f16 	{%r1361, %r1362, %r1363, %r1364, %r1365, %r1366, %r1367, %r1368}, [%r720], %r402;
	wmma.load.b.sync.aligned.row.m8n32k16.shared.f16 	{%r1369, %r1370, %r1371, %r1372, %r1373, %r1374, %r1375, %r1376}, [%r475], %r402;
	wmma.load.b.sync.aligned.row.m8n32k16.shared.f16 	{%r1377, %r1378, %r1379, %r1380, %r1381, %r1382, %r1383, %r1384}, [%r484], %r402;
	wmma.mma.sync.aligned.row.row.m8n32k16.f16.f16 {%r1385, %r1386, %r1387, %r1388}, {%r1353, %r1354, %r1355, %r1356, %r1357, %r1358, %r1359, %r1360}, {%r1369, %r1370, %r1371, %r1372, %r1373, %r1374, %r1375, %r1376}, {%r1349, %r1350, %r1351, %r1352};
	wmma.mma.sync.aligned.row.row.m8n32k16.f16.f16 {%r1389, %r1390, %r1391, %r1392}, {%r1361, %r1362, %r1363, %r1364, %r1365, %r1366, %r1367, %r1368}, {%r1377, %r1378, %r1379, %r1380, %r1381, %r1382, %r1383, %r1384}, {%r1385, %r1386, %r1387, %r1388};
	add.s64 	%rd117, %rd210, 512;
	// begin inline asm
	cp.async.ca.shared.global [%r177], [%rd117], 16;

	// end inline asm
	mul.wide.s32 	%rd179, %r1851, 2;
	add.s64 	%rd118, %rd206, %rd179;
	// begin inline asm
	cp.async.ca.shared.global [%r7], [%rd118], 16;

	// end inline asm
	add.s64 	%rd119, %rd118, %rd20;
	// begin inline asm
	cp.async.ca.shared.global [%r274], [%rd119], 16;

	// end inline asm
	add.s64 	%rd120, %rd119, %rd20;
	// begin inline asm
	cp.async.ca.shared.global [%r275], [%rd120], 16;

	// end inline asm
	add.s64 	%rd121, %rd120, %rd20;
	// begin inline asm
	cp.async.ca.shared.global [%r276], [%rd121], 16;

	// end inline asm
	// begin inline asm
	cp.async.commit_group;

	// end inline asm
	// begin inline asm
	cp.async.wait_group 0;

	// end inline asm
	bar.sync 	0;
	wmma.load.a.sync.aligned.row.m8n32k16.shared.f16 	{%r1393, %r1394, %r1395, %r1396, %r1397, %r1398, %r1399, %r1400}, [%r401], %r402;
	wmma.load.a.sync.aligned.row.m8n32k16.shared.f16 	{%r1401, %r1402, %r1403, %r1404, %r1405, %r1406, %r1407, %r1408}, [%r411], %r402;
	wmma.load.b.sync.aligned.row.m8n32k16.shared.f16 	{%r1409, %r1410, %r1411, %r1412, %r1413, %r1414, %r1415, %r1416}, [%r424], %r402;
	wmma.load.b.sync.aligned.row.m8n32k16.shared.f16 	{%r1417, %r1418, %r1419, %r1420, %r1421, %r1422, %r1423, %r1424}, [%r433], %r402;
	wmma.mma.sync.aligned.row.row.m8n32k16.f16.f16 {%r1425, %r1426, %r1427, %r1428}, {%r1393, %r1394, %r1395, %r1396, %r1397, %r1398, %r1399, %r1400}, {%r1409, %r1410, %r1411, %r1412, %r1413, %r1414, %r1415, %r1416}, {%r1389, %r1390, %r1391, %r1392};
	wmma.mma.sync.aligned.row.row.m8n32k16.f16.f16 {%r1429, %r1430, %r1431, %r1432}, {%r1401, %r1402, %r1403, %r1404, %r1405, %r1406, %r1407, %r1408}, {%r1417, %r1418, %r1419, %r1420, %r1421, %r1422, %r1423, %r1424}, {%r1425, %r1426, %r1427, %r1428};
	mul.wide.s32 	%rd180, %r1852, 2;
	add.s64 	%rd122, %rd206, %rd180;
	// begin inline asm
	cp.async.ca.shared.global [%r269], [%rd122], 16;

	// end inline asm
	add.s64 	%rd123, %rd122, %rd20;
	// begin inline asm
	cp.async.ca.shared.global [%r270], [%rd123], 16;

	// end inline asm
	add.s64 	%rd124, %rd123, %rd20;
	// begin inline asm
	cp.async.ca.shared.global [%r271], [%rd124], 16;

	// end inline asm
	add.s64 	%rd125, %rd124, %rd20;
	// begin inline asm
	cp.async.ca.shared.global [%r272], [%rd125], 16;

	// end inline asm
	// begin inline asm
	cp.async.commit_group;

	// end inline asm
	// begin inline asm
	cp.async.wait_group 0;

	// end inline asm
	bar.sync 	0;
	wmma.load.a.sync.aligned.row.m8n32k16.shared.f16 	{%r1433, %r1434, %r1435, %r1436, %r1437, %r1438, %r1439, %r1440}, [%r457], %r402;
	wmma.load.a.sync.aligned.row.m8n32k16.shared.f16 	{%r1441, %r1442, %r1443, %r1444, %r1445, %r1446, %r1447, %r1448}, [%r466], %r402;
	wmma.load.b.sync.aligned.row.m8n32k16.shared.f16 	{%r1449, %r1450, %r1451, %r1452, %r1453, %r1454, %r1455, %r1456}, [%r475], %r402;
	wmma.load.b.sync.aligned.row.m8n32k16.shared.f16 	{%r1457, %r1458, %r1459, %r1460, %r1461, %r1462, %r1463, %r1464}, [%r484], %r402;
	wmma.mma.sync.aligned.row.row.m8n32k16.f16.f16 {%r1465, %r1466, %r1467, %r1468}, {%r1433, %r1434, %r1435, %r1436, %r1437, %r1438, %r1439, %r1440}, {%r1449, %r1450, %r1451, %r1452, %r1453, %r1454, %r1455, %r1456}, {%r1429, %r1430, %r1431, %r1432};
	wmma.mma.sync.aligned.row.row.m8n32k16.f16.f16 {%r1469, %r1470, %r1471, %r1472}, {%r1441, %r1442, %r1443, %r1444, %r1445, %r1446, %r1447, %r1448}, {%r1457, %r1458, %r1459, %r1460, %r1461, %r1462, %r1463, %r1464}, {%r1465, %r1466, %r1467, %r1468};
	mul.wide.s32 	%rd181, %r1853, 2;
	add.s64 	%rd126, %rd206, %rd181;
	// begin inline asm
	cp.async.ca.shared.global [%r7], [%rd126], 16;

	// end inline asm
	add.s64 	%rd127, %rd126, %rd20;
	// begin inline asm
	cp.async.ca.shared.global [%r274], [%rd127], 16;

	// end inline asm
	add.s64 	%rd128, %rd127, %rd20;
	// begin inline asm
	cp.async.ca.shared.global [%r275], [%rd128], 16;

	// end inline asm
	add.s64 	%rd129, %rd128, %rd20;
	// begin inline asm
	cp.async.ca.shared.global [%r276], [%rd129], 16;

	// end inline asm
	// begin inline asm
	cp.async.commit_group;

	// end inline asm
	// begin inline asm
	cp.async.wait_group 0;

	// end inline asm
	bar.sync 	0;
	wmma.load.a.sync.aligned.row.m8n32k16.shared.f16 	{%r1473, %r1474, %r1475, %r1476, %r1477, %r1478, %r1479, %r1480}, [%r501], %r402;
	wmma.load.a.sync.aligned.row.m8n32k16.shared.f16 	{%r1481, %r1482, %r1483, %r1484, %r1485, %r1486, %r1487, %r1488}, [%r510], %r402;
	wmma.load.b.sync.aligned.row.m8n32k16.shared.f16 	{%r1489, %r1490, %r1491, %r1492, %r1493, %r1494, %r1495, %r1496}, [%r424], %r402;
	wmma.load.b.sync.aligned.row.m8n32k16.shared.f16 	{%r1497, %r1498, %r1499, %r1500, %r1501, %r1502, %r1503, %r1504}, [%r433], %r402;
	wmma.mma.sync.aligned.row.row.m8n32k16.f16.f16 {%r1505, %r1506, %r1507, %r1508}, {%r1473, %r1474, %r1475, %r1476, %r1477, %r1478, %r1479, %r1480}, {%r1489, %r1490, %r1491, %r1492, %r1493, %r1494, %r1495, %r1496}, {%r1469, %r1470, %r1471, %r1472};
	wmma.mma.sync.aligned.row.row.m8n32k16.f16.f16 {%r1509, %r1510, %r1511, %r1512}, {%r1481, %r1482, %r1483, %r1484, %r1485, %r1486, %r1487, %r1488}, {%r1497, %r1498, %r1499, %r1500, %r1501, %r1502, %r1503, %r1504}, {%r1505, %r1506, %r1507, %r1508};
	mul.wide.s32 	%rd182, %r1854, 2;
	add.s64 	%rd130, %rd206, %rd182;
	// begin inline asm
	cp.async.ca.shared.global [%r269], [%rd130], 16;

	// end inline asm
	add.s64 	%rd131, %rd130, %rd20;
	// begin inline asm
	cp.async.ca.shared.global [%r270], [%rd131], 16;

	// end inline asm
	add.s64 	%rd132, %rd131, %rd20;
	// begin inline asm
	cp.async.ca.shared.global [%r271], [%rd132], 16;

	// end inline asm
	add.s64 	%rd133, %rd132, %rd20;
	// begin inline asm
	cp.async.ca.shared.global [%r272], [%rd133], 16;

	// end inline asm
	// begin inline asm
	cp.async.commit_group;

	// end inline asm
	// begin inline asm
	cp.async.wait_group 0;

	// end inline asm
	bar.sync 	0;
	wmma.load.a.sync.aligned.row.m8n32k16.shared.f16 	{%r1513, %r1514, %r1515, %r1516, %r1517, %r1518, %r1519, %r1520}, [%r543], %r402;
	wmma.load.a.sync.aligned.row.m8n32k16.shared.f16 	{%r1521, %r1522, %r1523, %r1524, %r1525, %r1526, %r1527, %r1528}, [%r552], %r402;
	wmma.load.b.sync.aligned.row.m8n32k16.shared.f16 	{%r1529, %r1530, %r1531, %r1532, %r1533, %r1534, %r1535, %r1536}, [%r475], %r402;
	wmma.load.b.sync.aligned.row.m8n32k16.shared.f16 	{%r1537, %r1538, %r1539, %r1540, %r1541, %r1542, %r1543, %r1544}, [%r484], %r402;
	wmma.mma.sync.aligned.row.row.m8n32k16.f16.f16 {%r1545, %r1546, %r1547, %r1548}, {%r1513, %r1514, %r1515, %r1516, %r1517, %r1518, %r1519, %r1520}, {%r1529, %r1530, %r1531, %r1532, %r1533, %r1534, %r1535, %r1536}, {%r1509, %r1510, %r1511, %r1512};
	wmma.mma.sync.aligned.row.row.m8n32k16.f16.f16 {%r1549, %r1550, %r1551, %r1552}, {%r1521, %r1522, %r1523, %r1524, %r1525, %r1526, %r1527, %r1528}, {%r1537, %r1538, %r1539, %r1540, %r1541, %r1542, %r1543, %r1544}, {%r1545, %r1546, %r1547, %r1548};
	mul.wide.s32 	%rd183, %r1855, 2;
	add.s64 	%rd134, %rd206, %rd183;
	// begin inline asm
	cp.async.ca.shared.global [%r7], [%rd134], 16;

	// end inline asm
	add.s64 	%rd135, %rd134, %rd20;
	// begin inline asm
	cp.async.ca.shared.global [%r274], [%rd135], 16;

	// end inline asm
	add.s64 	%rd136, %rd135, %rd20;
	// begin inline asm
	cp.async.ca.shared.global [%r275], [%rd136], 16;

	// end inline asm
	add.s64 	%rd137, %rd136, %rd20;
	// begin inline asm
	cp.async.ca.shared.global [%r276], [%rd137], 16;

	// end inline asm
	// begin inline asm
	cp.async.commit_group;

	// end inline asm
	// begin inline asm
	cp.async.wait_group 0;

	// end inline asm
	bar.sync 	0;
	wmma.load.a.sync.aligned.row.m8n32k16.shared.f16 	{%r1553, %r1554, %r1555, %r1556, %r1557, %r1558, %r1559, %r1560}, [%r585], %r402;
	wmma.load.a.sync.aligned.row.m8n32k16.shared.f16 	{%r1561, %r1562, %r1563, %r1564, %r1565, %r1566, %r1567, %r1568}, [%r594], %r402;
	wmma.load.b.sync.aligned.row.m8n32k16.shared.f16 	{%r1569, %r1570, %r1571, %r1572, %r1573, %r1574, %r1575, %r1576}, [%r424], %r402;
	wmma.load.b.sync.aligned.row.m8n32k16.shared.f16 	{%r1577, %r1578, %r1579, %r1580, %r1581, %r1582, %r1583, %r1584}, [%r433], %r402;
	wmma.mma.sync.aligned.row.row.m8n32k16.f16.f16 {%r1585, %r1586, %r1587, %r1588}, {%r1553, %r1554, %r1555, %r1556, %r1557, %r1558, %r1559, %r1560}, {%r1569, %r1570, %r1571, %r1572, %r1573, %r1574, %r1575, %r1576}, {%r1549, %r1550, %r1551, %r1552};
	wmma.mma.sync.aligned.row.row.m8n32k16.f16.f16 {%r1589, %r1590, %r1591, %r1592}, {%r1561, %r1562, %r1563, %r1564, %r1565, %r1566, %r1567, %r1568}, {%r1577, %r1578, %r1579, %r1580, %r1581, %r1582, %r1583, %r1584}, {%r1585, %r1586, %r1587, %r1588};
	mul.wide.s32 	%rd184, %r1856, 2;
	add.s64 	%rd138, %rd206, %rd184;
	// begin inline asm
	cp.async.ca.shared.global [%r269], [%rd138], 16;

	// end inline asm
	add.s64 	%rd139, %rd138, %rd20;
	// begin inline asm
	cp.async.ca.shared.global [%r270], [%rd139], 16;

	// end inline asm
	add.s64 	%rd140, %rd139, %rd20;
	// begin inline asm
	cp.async.ca.shared.global [%r271], [%rd140], 16;

	// end inline asm
	add.s64 	%rd141, %rd140, %rd20;
	// begin inline asm
	cp.async.ca.shared.global [%r272], [%rd141], 16;

	// end inline asm
	// begin inline asm
	cp.async.commit_group;

	// end inline asm
	// begin inline asm
	cp.async.wait_group 0;

	// end inline asm
	bar.sync 	0;
	wmma.load.a.sync.aligned.row.m8n32k16.shared.f16 	{%r1593, %r1594, %r1595, %r1596, %r1597, %r1598, %r1599, %r1600}, [%r627], %r402;
	wmma.load.a.sync.aligned.row.m8n32k16.shared.f16 	{%r1601, %r1602, %r1603, %r1604, %r1605, %r1606, %r1607, %r1608}, [%r636], %r402;
	wmma.load.b.sync.aligned.row.m8n32k16.shared.f16 	{%r1609, %r1610, %r1611, %r1612, %r1613, %r1614, %r1615, %r1616}, [%r475], %r402;
	wmma.load.b.sync.aligned.row.m8n32k16.shared.f16 	{%r1617, %r1618, %r1619, %r1620, %r1621, %r1622, %r1623, %r1624}, [%r484], %r402;
	wmma.mma.sync.aligned.row.row.m8n32k16.f16.f16 {%r1625, %r1626, %r1627, %r1628}, {%r1593, %r1594, %r1595, %r1596, %r1597, %r1598, %r1599, %r1600}, {%r1609, %r1610, %r1611, %r1612, %r1613, %r1614, %r1615, %r1616}, {%r1589, %r1590, %r1591, %r1592};
	wmma.mma.sync.aligned.row.row.m8n32k16.f16.f16 {%r1629, %r1630, %r1631, %r1632}, {%r1601, %r1602, %r1603, %r1604, %r1605, %r1606, %r1607, %r1608}, {%r1617, %r1618, %r1619, %r1620, %r1621, %r1622, %r1623, %r1624}, {%r1625, %r1626, %r1627, %r1628};
	mul.wide.s32 	%rd185, %r1857, 2;
	add.s64 	%rd142, %rd206, %rd185;
	// begin inline asm
	cp.async.ca.shared.global [%r7], [%rd142], 16;

	// end inline asm
	add.s64 	%rd143, %rd142, %rd20;
	// begin inline asm
	cp.async.ca.shared.global [%r274], [%rd143], 16;

	// end inline asm
	add.s64 	%rd144, %rd143, %rd20;
	// begin inline asm
	cp.async.ca.shared.global [%r275], [%rd144], 16;

	// end inline asm
	add.s64 	%rd145, %rd144, %rd20;
	// begin inline asm
	cp.async.ca.shared.global [%r276], [%rd145], 16;

	// end inline asm
	// begin inline asm
	cp.async.commit_group;

	// end inline asm
	// begin inline asm
	cp.async.wait_group 0;

	// end inline asm
	bar.sync 	0;
	wmma.load.a.sync.aligned.row.m8n32k16.shared.f16 	{%r1633, %r1634, %r1635, %r1636, %r1637, %r1638, %r1639, %r1640}, [%r669], %r402;
	wmma.load.a.sync.aligned.row.m8n32k16.shared.f16 	{%r1641, %r1642, %r1643, %r1644, %r1645, %r1646, %r1647, %r1648}, [%r678], %r402;
	wmma.load.b.sync.aligned.row.m8n32k16.shared.f16 	{%r1649, %r1650, %r1651, %r1652, %r1653, %r1654, %r1655, %r1656}, [%r424], %r402;
	wmma.load.b.sync.aligned.row.m8n32k16.shared.f16 	{%r1657, %r1658, %r1659, %r1660, %r1661, %r1662, %r1663, %r1664}, [%r433], %r402;
	wmma.mma.sync.aligned.row.row.m8n32k16.f16.f16 {%r1665, %r1666, %r1667, %r1668}, {%r1633, %r1634, %r1635, %r1636, %r1637, %r1638, %r1639, %r1640}, {%r1649, %r1650, %r1651, %r1652, %r1653, %r1654, %r1655, %r1656}, {%r1629, %r1630, %r1631, %r1632};
	wmma.mma.sync.aligned.row.row.m8n32k16.f16.f16 {%r1669, %r1670, %r1671, %r1672}, {%r1641, %r1642, %r1643, %r1644, %r1645, %r1646, %r1647, %r1648}, {%r1657, %r1658, %r1659, %r1660, %r1661, %r1662, %r1663, %r1664}, {%r1665, %r1666, %r1667, %r1668};
	mul.wide.s32 	%rd186, %r1858, 2;
	add.s64 	%rd146, %rd206, %rd186;
	// begin inline asm
	cp.async.ca.shared.global [%r269], [%rd146], 16;

	// end inline asm
	add.s64 	%rd147, %rd146, %rd20;
	// begin inline asm
	cp.async.ca.shared.global [%r270], [%rd147], 16;

	// end inline asm
	add.s64 	%rd148, %rd147, %rd20;
	// begin inline asm
	cp.async.ca.shared.global [%r271], [%rd148], 16;

	// end inline asm
	add.s64 	%rd149, %rd148, %rd20;
	// begin inline asm
	cp.async.ca.shared.global [%r272], [%rd149], 16;

	// end inline asm
	// begin inline asm
	cp.async.commit_group;

	// end inline asm
	// begin inline asm
	cp.async.wait_group 0;

	// end inline asm
	bar.sync 	0;
	add.s32 	%r1867, %r1867, 1024;
	wmma.load.a.sync.aligned.row.m8n32k16.shared.f16 	{%r1673, %r1674, %r1675, %r1676, %r1677, %r1678, %r1679, %r1680}, [%r711], %r402;
	wmma.load.a.sync.aligned.row.m8n32k16.shared.f16 	{%r1681, %r1682, %r1683, %r1684, %r1685, %r1686, %r1687, %r1688}, [%r720], %r402;
	wmma.load.b.sync.aligned.row.m8n32k16.shared.f16 	{%r1689, %r1690, %r1691, %r1692, %r1693, %r1694, %r1695, %r1696}, [%r475], %r402;
	wmma.load.b.sync.aligned.row.m8n32k16.shared.f16 	{%r1697, %r1698, %r1699, %r1700, %r1701, %r1702, %r1703, %r1704}, [%r484], %r402;
	wmma.mma.sync.aligned.row.row.m8n32k16.f16.f16 {%r1705, %r1706, %r1707, %r1708}, {%r1673, %r1674, %r1675, %r1676, %r1677, %r1678, %r1679, %r1680}, {%r1689, %r1690, %r1691, %r1692, %r1693, %r1694, %r1695, %r1696}, {%r1669, %r1670, %r1671, %r1672};
	wmma.mma.sync.aligned.row.row.m8n32k16.f16.f16 {%r1889, %r1888, %r1887, %r1886}, {%r1681, %r1682, %r1683, %r1684, %r1685, %r1686, %r1687, %r1688}, {%r1697, %r1698, %r1699, %r1700, %r1701, %r1702, %r1703, %r1704}, {%r1705, %r1706, %r1707, %r1708};
	add.s64 	%rd150, %rd210, 1024;
	// begin inline asm
	cp.async.ca.shared.global [%r177], [%rd150], 16;

	// end inline asm
	mul.wide.s32 	%rd187, %r1859, 2;
	add.s64 	%rd151, %rd206, %rd187;
	// begin inline asm
	cp.async.ca.shared.global [%r7], [%rd151], 16;

	// end inline asm
	add.s64 	%rd152, %rd151, %rd20;
	// begin inline asm
	cp.async.ca.shared.global [%r274], [%rd152], 16;

	// end inline asm
	add.s64 	%rd153, %rd152, %rd20;
	// begin inline asm
	cp.async.ca.shared.global [%r275], [%rd153], 16;

	// end inline asm
	add.s64 	%rd154, %rd153, %rd20;
	// begin inline asm
	cp.async.ca.shared.global [%r276], [%rd154], 16;

	// end inline asm
	// begin inline asm
	cp.async.commit_group;

	// end inline asm
	// begin inline asm
	cp.async.wait_group 0;

	// end inline asm
	bar.sync 	0;
	add.s32 	%r1862, %r1862, 32;
	add.s32 	%r1861, %r1861, 32;
	shl.b32 	%r1709, %r163, 10;
	add.s32 	%r1860, %r1860, %r1709;
	add.s32 	%r1859, %r1859, %r1709;
	add.s32 	%r1858, %r1858, %r1709;
	add.s32 	%r1857, %r1857, %r1709;
	add.s32 	%r1856, %r1856, %r1709;
	add.s32 	%r1855, %r1855, %r1709;
	add.s32 	%r1854, %r1854, %r1709;
	add.s32 	%r1853, %r1853, %r1709;
	add.s32 	%r1852, %r1852, %r1709;
	add.s32 	%r1851, %r1851, %r1709;
	add.s32 	%r1850, %r1850, %r1709;
	add.s32 	%r1849, %r1849, %r1709;
	add.s32 	%r1848, %r1848, %r1709;
	add.s32 	%r1847, %r1847, %r1709;
	add.s32 	%r1846, %r1846, %r1709;
	add.s32 	%r1845, %r1845, %r1709;
	add.s32 	%r1844, %r1844, %r1709;
	add.s32 	%r1843, %r1843, %r1709;
	add.s32 	%r1842, %r1842, %r1709;
	add.s32 	%r1841, %r1841, %r1709;
	add.s32 	%r1840, %r1840, %r1709;
	add.s32 	%r1839, %r1839, %r1709;
	add.s32 	%r1838, %r1838, %r1709;
	add.s32 	%r1837, %r1837, %r1709;
	add.s32 	%r1836, %r1836, %r1709;
	add.s32 	%r1835, %r1835, %r1709;
	add.s32 	%r1834, %r1834, %r1709;
	add.s32 	%r1833, %r1833, %r1709;
	add.s32 	%r1832, %r1832, %r1709;
	add.s32 	%r1831, %r1831, %r1709;
	add.s32 	%r1830, %r1830, %r1709;
	add.s32 	%r1829, %r1829, %r1709;
	add.s32 	%r1828, %r1828, %r1709;
	add.s64 	%rd210, %rd210, 2048;
	setp.ne.s32 	%p7, %r1862, 0;
	@%p7 bra 	$L__BB2_4;
	add.s32 	%r1876, %r1861, 1;
$L__BB2_6:
	setp.eq.s32 	%p8, %r14, 0;
	@%p8 bra 	$L__BB2_11;
	ld.param.u64 	%rd207, [_Z22eed_hgemm_m8n256k32_v2P6__halfS0_S0_iii_param_1];
	ld.param.u64 	%rd204, [_Z22eed_hgemm_m8n256k32_v2P6__halfS0_S0_iii_param_0];
	add.s32 	%r1881, %r1876, 7;
	mul.wide.s32 	%rd188, %r163, 2;
	add.s64 	%rd4, %rd207, %rd188;
	shl.b32 	%r141, %r163, 5;
	add.s32 	%r1880, %r1860, %r141;
	mul.wide.s32 	%rd189, %r163, 4;
	add.s64 	%rd5, %rd207, %rd189;
	mul.wide.s32 	%rd190, %r163, 6;
	add.s64 	%rd6, %rd207, %rd190;
	mul.wide.u32 	%rd191, %r1867, 2;
	add.s64 	%rd192, %rd191, %rd204;
	add.s64 	%rd211, %rd192, 64;
	neg.s32 	%r1879, %r14;
$L__BB2_8:
	.pragma "nounroll";
	add.s32 	%r1710, %r1881, -7;
	and.b32  	%r151, %r1710, 1;
	xor.b32  	%r1711, %r151, 1;
	shl.b32 	%r1712, %r1881, 5;
	and.b32  	%r1713, %r1712, 224;
	mad.lo.s32 	%r1714, %r1711, 2112, %r1713;
	shl.b32 	%r1715, %r1714, 1;
	mov.u32 	%r1716, smem;
	add.s32 	%r1717, %r1716, %r1715;
	mov.b32 	%r1718, 264;
	wmma.load.a.sync.aligned.row.m8n32k16.shared.f16 	{%r1719, %r1720, %r1721, %r1722, %r1723, %r1724, %r1725, %r1726}, [%r1717], %r1718;
	add.s32 	%r1727, %r1717, 32;
	wmma.load.a.sync.aligned.row.m8n32k16.shared.f16 	{%r1728, %r1729, %r1730, %r1731, %r1732, %r1733, %r1734, %r1735}, [%r1727], %r1718;
	mov.u32 	%r1736, %tid.x;
	and.b32  	%r1737, %r1736, 992;
	mad.lo.s32 	%r1738, %r1711, 8448, %r1737;
	shl.b32 	%r1739, %r1738, 1;
	add.s32 	%r1740, %r1716, %r1739;
	add.s32 	%r1741, %r1740, 8448;
	wmma.load.b.sync.aligned.row.m8n32k16.shared.f16 	{%r1742, %r1743, %r1744, %r1745, %r1746, %r1747, %r1748, %r1749}, [%r1741], %r1718;
	add.s32 	%r1750, %r1740, 16896;
	wmma.load.b.sync.aligned.row.m8n32k16.shared.f16 	{%r1751, %r1752, %r1753, %r1754, %r1755, %r1756, %r1757, %r1758}, [%r1750], %r1718;
	wmma.mma.sync.aligned.row.row.m8n32k16.f16.f16 {%r1759, %r1760, %r1761, %r1762}, {%r1719, %r1720, %r1721, %r1722, %r1723, %r1724, %r1725, %r1726}, {%r1742, %r1743, %r1744, %r1745, %r1746, %r1747, %r1748, %r1749}, {%r1889, %r1888, %r1887, %r1886};
	wmma.mma.sync.aligned.row.row.m8n32k16.f16.f16 {%r1889, %r1888, %r1887, %r1886}, {%r1728, %r1729, %r1730, %r1731, %r1732, %r1733, %r1734, %r1735}, {%r1751, %r1752, %r1753, %r1754, %r1755, %r1756, %r1757, %r1758}, {%r1759, %r1760, %r1761, %r1762};
	and.b32  	%r1763, %r1710, 7;
	setp.ne.s32 	%p9, %r1763, 0;
	@%p9 bra 	$L__BB2_10;
	// begin inline asm
	cp.async.ca.shared.global [%r177], [%rd211], 16;

	// end inline asm
$L__BB2_10:
	ld.param.u64 	%rd208, [_Z22eed_hgemm_m8n256k32_v2P6__halfS0_S0_iii_param_1];
	mul.wide.s32 	%rd198, %r1880, 2;
	mad.lo.s32 	%r1765, %r151, 16896, %r7;
	add.s64 	%rd194, %rd208, %rd198;
	// begin inline asm
	cp.async.ca.shared.global [%r1765], [%rd194], 16;

	// end inline asm
	add.s32 	%r1766, %r1765, 528;
	add.s64 	%rd195, %rd4, %rd198;
	// begin inline asm
	cp.async.ca.shared.global [%r1766], [%rd195], 16;

	// end inline asm
	add.s32 	%r1767, %r1765, 1056;
	add.s64 	%rd196, %rd5, %rd198;
	// begin inline asm
	cp.async.ca.shared.global [%r1767], [%rd196], 16;

	// end inline asm
	add.s32 	%r1768, %r1765, 1584;
	add.s64 	%rd197, %rd6, %rd198;
	// begin inline asm
	cp.async.ca.shared.global [%r1768], [%rd197], 16;

	// end inline asm
	// begin inline asm
	cp.async.commit_group;

	// end inline asm
	// begin inline asm
	cp.async.wait_group 0;

	// end inline asm
	bar.sync 	0;
	add.s32 	%r1881, %r1881, 1;
	add.s32 	%r1880, %r1880, %r141;
	add.s64 	%rd211, %rd211, 64;
	add.s32 	%r1879, %r1879, 1;
	setp.ne.s32 	%p10, %r1879, 0;
	@%p10 bra 	$L__BB2_8;
$L__BB2_11:
	ld.param.u64 	%rd209, [_Z22eed_hgemm_m8n256k32_v2P6__halfS0_S0_iii_param_2];
	not.b32 	%r1769, %r12;
	and.b32  	%r1770, %r1769, 1;
	mov.u32 	%r1771, smem;
	mad.lo.s32 	%r1772, %r1770, 4224, %r1771;
	add.s32 	%r1773, %r1772, 448;
	mov.b32 	%r1774, 264;
	wmma.load.a.sync.aligned.row.m8n32k16.shared.f16 	{%r1775, %r1776, %r1777, %r1778, %r1779, %r1780, %r1781, %r1782}, [%r1773], %r1774;
	add.s32 	%r1783, %r1772, 480;
	wmma.load.a.sync.aligned.row.m8n32k16.shared.f16 	{%r1784, %r1785, %r1786, %r1787, %r1788, %r1789, %r1790, %r1791}, [%r1783], %r1774;
	mov.u32 	%r1792, %tid.x;
	and.b32  	%r1793, %r1792, 992;
	mad.lo.s32 	%r1794, %r1770, 8448, %r1793;
	shl.b32 	%r1795, %r1794, 1;
	add.s32 	%r1796, %r1771, %r1795;
	add.s32 	%r1797, %r1796, 8448;
	wmma.load.b.sync.aligned.row.m8n32k16.shared.f16 	{%r1798, %r1799, %r1800, %r1801, %r1802, %r1803, %r1804, %r1805}, [%r1797], %r1774;
	add.s32 	%r1806, %r1796, 16896;
	wmma.load.b.sync.aligned.row.m8n32k16.shared.f16 	{%r1807, %r1808, %r1809, %r1810, %r1811, %r1812, %r1813, %r1814}, [%r1806], %r1774;
	wmma.mma.sync.aligned.row.row.m8n32k16.f16.f16 {%r1815, %r1816, %r1817, %r1818}, {%r1775, %r1776, %r1777, %r1778, %r1779, %r1780, %r1781, %r1782}, {%r1798, %r1799, %r1800, %r1801, %r1802, %r1803, %r1804, %r1805}, {%r1889, %r1888, %r1887, %r1886};
	wmma.mma.sync.aligned.row.row.m8n32k16.f16.f16 {%r1819, %r1820, %r1821, %r1822}, {%r1784, %r1785, %r1786, %r1787, %r1788, %r1789, %r1790, %r1791}, {%r1807, %r1808, %r1809, %r1810, %r1811, %r1812, %r1813, %r1814}, {%r1815, %r1816, %r1817, %r1818};
	add.s32 	%r1823, %r8, %r1793;
	mov.u32 	%r1824, %ctaid.y;
	mul.lo.s32 	%r1825, %r1824, %r163;
	shl.b32 	%r1826, %r1825, 3;
	add.s32 	%r1827, %r1823, %r1826;
	cvta.to.global.u64 	%rd199, %rd209;
	mul.wide.s32 	%rd200, %r1827, 2;
	add.s64 	%rd201, %rd199, %rd200;
	wmma.store.d.sync.aligned.row.m8n32k16.global.f16 	[%rd201], {%r1819, %r1820, %r1821, %r1822}, %r163;
$L__BB2_12:
	ret;

}
	// .globl	_Z22eed_hgemm_m8n256k64_v3P6__halfS0_S0_iii
.visible .entry _Z22eed_hgemm_m8n256k64_v3P6__halfS0_S0_iii(
	.param .u64 .ptr .align 1 _Z22eed_hgemm_m8n256k64_v3P6__halfS0_S0_iii_param_0,
	.param .u64 .ptr .align 1 _Z22eed_hgemm_m8n256k64_v3P6__halfS0_S0_iii_param_1,
	.param .u64 .ptr .align 1 _Z22eed_hgemm_m8n256k64_v3P6__halfS0_S0_iii_param_2,
	.param .u32 _Z22eed_hgemm_m8n256k64_v3P6__halfS0_S0_iii_param_3,
	.param .u32 _Z22eed_hgemm_m8n256k64_v3P6__halfS0_S0_iii_param_4,
	.param .u32 _Z22eed_hgemm_m8n256k64_v3P6__halfS0_S0_iii_param_5
)
{
	.reg .pred 	%p<10>;
	.reg .b16 	%rs<2>;
	.reg .b32 	%r<3412>;
	.reg .b32 	%f<2>;
	.reg .b64 	%rd<347>;

	ld.param.u64 	%rd6, [_Z22eed_hgemm_m8n256k64_v3P6__halfS0_S0_iii_param_1];
	ld.param.u32 	%r175, [_Z22eed_hgemm_m8n256k64_v3P6__halfS0_S0_iii_param_3];
	ld.param.u32 	%r173, [_Z22eed_hgemm_m8n256k64_v3P6__halfS0_S0_iii_param_4];
	ld.param.u32 	%r174, [_Z22eed_hgemm_m8n256k64_v3P6__halfS0_S0_iii_param_5];
	mov.u32 	%r176, %ctaid.z;
	mov.u32 	%r177, %nctaid.x;
	mov.u32 	%r178, %ctaid.x;
	mad.lo.s32 	%r1, %r176, %r177, %r178;
	mov.u32 	%r2, %ctaid.y;
	mov.u32 	%r3, %tid.x;
	and.b32  	%r4, %r3, 992;
	shr.s32 	%r179, %r173, 31;
	shr.u32 	%r180, %r179, 24;
	add.s32 	%r181, %r173, %r180;
	shr.s32 	%r182, %r181, 8;
	setp.ge.s32 	%p1, %r1, %r182;
	shr.s32 	%r183, %r175, 31;
	shr.u32 	%r184, %r183, 29;
	add.s32 	%r185, %r175, %r184;
	shr.s32 	%r186, %r185, 3;
	setp.ge.s32 	%p2, %r2, %r186;
	or.pred  	%p3, %p2, %p1;
	@%p3 bra 	$L__BB3_12;
	ld.param.u64 	%rd342, [_Z22eed_hgemm_m8n256k64_v3P6__halfS0_S0_iii_param_0];
	mov.f32 	%f1, 0f00000000;
	// begin inline asm
	{  cvt.rn.f16.f32 %rs1, %f1;}

	// end inline asm
	mov.b32 	%r3408, {%rs1, %rs1};
	shr.u32 	%r197, %r3, 5;
	shl.b32 	%r198, %r3, 3;
	and.b32  	%r6, %r198, 248;
	shr.u32 	%r199, %r3, 2;
	and.b32  	%r7, %r199, 248;
	mad.lo.s32 	%r200, %r197, 264, %r6;
	shl.b32 	%r201, %r200, 1;
	mov.u32 	%r202, smem;
	add.s32 	%r187, %r201, %r202;
	mad.lo.s32 	%r203, %r7, 264, %r6;
	shl.b32 	%r204, %r203, 1;
	add.s32 	%r205, %r202, %r204;
	add.s32 	%r9, %r205, 8448;
	add.s32 	%r190, %r205, 8976;
	add.s32 	%r191, %r205, 9504;
	add.s32 	%r192, %r205, 10032;
	add.s32 	%r193, %r205, 10560;
	add.s32 	%r194, %r205, 11088;
	add.s32 	%r195, %r205, 11616;
	add.s32 	%r196, %r205, 12144;
	shl.b32 	%r17, %r2, 3;
	add.s32 	%r206, %r17, %r197;
	shl.b32 	%r18, %r1, 8;
	or.b32  	%r207, %r18, %r6;
	mad.lo.s32 	%r3388, %r174, %r206, %r6;
	mad.lo.s32 	%r3381, %r173, %r7, %r207;
	mul.wide.s32 	%rd18, %r3388, 2;
	add.s64 	%rd9, %rd342, %rd18;
	// begin inline asm
	cp.async.ca.shared.global [%r187], [%rd9], 16;

	// end inline asm
	add.s32 	%r21, %r187, 4224;
	// begin inline asm
	cp.async.ca.shared.global [%r21], [%rd9], 16;

	// end inline asm
	mul.wide.s32 	%rd19, %r3381, 2;
	add.s64 	%rd10, %rd6, %rd19;
	// begin inline asm
	cp.async.ca.shared.global [%r9], [%rd10], 16;

	// end inline asm
	mul.wide.s32 	%rd1, %r173, 2;
	add.s64 	%rd11, %rd10, %rd1;
	// begin inline asm
	cp.async.ca.shared.global [%r190], [%rd11], 16;

	// end inline asm
	add.s64 	%rd12, %rd11, %rd1;
	// begin inline asm
	cp.async.ca.shared.global [%r191], [%rd12], 16;

	// end inline asm
	add.s64 	%rd13, %rd12, %rd1;
	// begin inline asm
	cp.async.ca.shared.global [%r192], [%rd13], 16;

	// end inline asm
	add.s64 	%rd14, %rd13, %rd1;
	// begin inline asm
	cp.async.ca.shared.global [%r193], [%rd14], 16;

	// end inline asm
	add.s64 	%rd15, %rd14, %rd1;
	// begin inline asm
	cp.async.ca.shared.global [%r194], [%rd15], 16;

	// end inline asm
	add.s64 	%rd16, %rd15, %rd1;
	// begin inline asm
	cp.async.ca.shared.global [%r195], [%rd16], 16;

	// end inline asm
	add.s64 	%rd17, %rd16, %rd1;
	// begin inline asm
	cp.async.ca.shared.global [%r196], [%rd17], 16;

	// end inline asm
	// begin inline asm
	cp.async.commit_group;

	// end inline asm
	// begin inline asm
	cp.async.wait_group 0;

	// end inline asm
	bar.sync 	0;
	shr.s32 	%r208, %r174, 31;
	shr.u32 	%r209, %r208, 26;
	add.s32 	%r210, %r174, %r209;
	shr.s32 	%r22, %r210, 6;
	setp.lt.s32 	%p4, %r174, 128;
	mov.u32 	%r3409, %r3408;
	mov.u32 	%r3410, %r3408;
	mov.u32 	%r3411, %r3408;
	@%p4 bra 	$L__BB3_11;
	max.s32 	%r213, %r22, 2;
	add.s32 	%r23, %r213, -1;
	and.b32  	%r24, %r23, 31;
	setp.lt.u32 	%p5, %r174, 2112;
	mov.b32 	%r3404, 1;
	mov.u32 	%r3409, %r3408;
	mov.u32 	%r3410, %r3408;
	mov.u32 	%r3411, %r3408;
	@%p5 bra 	$L__BB3_6;
	ld.param.u64 	%rd343, [_Z22eed_hgemm_m8n256k64_v3P6__halfS0_S0_iii_param_0];
	shl.b32 	%r215, %r4, 1;
	add.s32 	%r217, %r202, %r215;
	add.s32 	%r25, %r217, 8448;
	and.b32  	%r218, %r23, -32;
	neg.s32 	%r3383, %r218;
	or.b32  	%r219, %r7, 2048;
	mad.lo.s32 	%r220, %r173, %r219, %r18;
	add.s32 	%r3380, %r220, %r6;
	add.s32 	%r221, %r7, 1984;
	mad.lo.s32 	%r222, %r173, %r221, %r18;
	add.s32 	%r3379, %r222, %r6;
	add.s32 	%r223, %r7, 1920;
	mad.lo.s32 	%r224, %r173, %r223, %r18;
	add.s32 	%r3378, %r224, %r6;
	add.s32 	%r225, %r7, 1856;
	mad.lo.s32 	%r226, %r173, %r225, %r18;
	add.s32 	%r3377, %r226, %r6;
	or.b32  	%r227, %r7, 1792;
	mad.lo.s32 	%r228, %r173, %r227, %r18;
	add.s32 	%r3376, %r228, %r6;
	add.s32 	%r229, %r7, 1728;
	mad.lo.s32 	%r230, %r173, %r229, %r18;
	add.s32 	%r3375, %r230, %r6;
	add.s32 	%r231, %r7, 1664;
	mad.lo.s32 	%r232, %r173, %r231, %r18;
	add.s32 	%r3374, %r232, %r6;
	add.s32 	%r233, %r7, 1600;
	mad.lo.s32 	%r234, %r173, %r233, %r18;
	add.s32 	%r3373, %r234, %r6;
	or.b32  	%r235, %r7, 1536;
	mad.lo.s32 	%r236, %r173, %r235, %r18;
	add.s32 	%r3372, %r236, %r6;
	add.s32 	%r237, %r7, 1472;
	mad.lo.s32 	%r238, %r173, %r237, %r18;
	add.s32 	%r3371, %r238, %r6;
	add.s32 	%r239, %r7, 1408;
	mad.lo.s32 	%r240, %r173, %r239, %r18;
	add.s32 	%r3370, %r240, %r6;
	add.s32 	%r241, %r7, 1344;
	mad.lo.s32 	%r242, %r173, %r241, %r18;
	add.s32 	%r3369, %r242, %r6;
	or.b32  	%r243, %r7, 1280;
	mad.lo.s32 	%r244, %r173, %r243, %r18;
	add.s32 	%r3368, %r244, %r6;
	add.s32 	%r245, %r7, 1216;
	mad.lo.s32 	%r246, %r173, %r245, %r18;
	add.s32 	%r3367, %r246, %r6;
	add.s32 	%r247, %r7, 1152;
	mad.lo.s32 	%r248, %r173, %r247, %r18;
	add.s32 	%r3366, %r248, %r6;
	add.s32 	%r249, %r7, 1088;
	mad.lo.s32 	%r250, %r173, %r249, %r18;
	add.s32 	%r3365, %r250, %r6;
	or.b32  	%r251, %r7, 1024;
	mad.lo.s32 	%r252, %r173, %r251, %r18;
	add.s32 	%r3364, %r252, %r6;
	add.s32 	%r253, %r7, 960;
	mad.lo.s32 	%r254, %r173, %r253, %r18;
	add.s32 	%r3363, %r254, %r6;
	add.s32 	%r255, %r7, 896;
	mad.lo.s32 	%r256, %r173, %r255, %r18;
	add.s32 	%r3362, %r256, %r6;
	add.s32 	%r257, %r7, 832;
	mad.lo.s32 	%r258, %r173, %r257, %r18;
	add.s32 	%r3361, %r258, %r6;
	or.b32  	%r259, %r7, 768;
	mad.lo.s32 	%r260, %r173, %r259, %r18;
	add.s32 	%r3360, %r260, %r6;
	add.s32 	%r261, %r7, 704;
	mad.lo.s32 	%r262, %r173, %r261, %r18;
	add.s32 	%r3359, %r262, %r6;
	add.s32 	%r263, %r7, 640;
	mad.lo.s32 	%r264, %r173, %r263, %r18;
	add.s32 	%r3358, %r264, %r6;
	add.s32 	%r265, %r7, 576;
	mad.lo.s32 	%r266, %r173, %r265, %r18;
	add.s32 	%r3357, %r266, %r6;
	or.b32  	%r267, %r7, 512;
	mad.lo.s32 	%r268, %r173, %r267, %r18;
	add.s32 	%r3356, %r268, %r6;
	add.s32 	%r269, %r7, 448;
	mad.lo.s32 	%r270, %r173, %r269, %r18;
	add.s32 	%r3355, %r270, %r6;
	add.s32 	%r271, %r7, 384;
	mad.lo.s32 	%r272, %r173, %r271, %r18;
	add.s32 	%r3354, %r272, %r6;
	add.s32 	%r273, %r7, 320;
	mad.lo.s32 	%r274, %r173, %r273, %r18;
	add.s32 	%r3353, %r274, %r6;
	or.b32  	%r275, %r7, 256;
	mad.lo.s32 	%r276, %r173, %r275, %r18;
	add.s32 	%r3352, %r276, %r6;
	add.s32 	%r277, %r7, 192;
	mad.lo.s32 	%r278, %r173, %r277, %r18;
	add.s32 	%r3351, %r278, %r6;
	add.s32 	%r279, %r7, 128;
	mad.lo.s32 	%r280, %r173, %r279, %r18;
	add.s32 	%r3350, %r280, %r6;
	add.s32 	%r281, %r7, 64;
	mad.lo.s32 	%r282, %r173, %r281, %r18;
	add.s32 	%r3349, %r282, %r6;
	mul.wide.u32 	%rd20, %r3388, 2;
	add.s64 	%rd21, %rd20, %rd343;
	add.s64 	%rd346, %rd21, 2048;
	mov.b32 	%r3382, 0;
	mov.u32 	%r3409, %r3408;
	mov.u32 	%r3410, %r3408;
	mov.u32 	%r3411, %r3408;
$L__BB3_4:
	.pragma "nounroll";
	mov.u32 	%r555, smem;
	mov.b32 	%r556, 264;
	wmma.load.a.sync.aligned.row.m8n32k16.shared.f16 	{%r557, %r558, %r559, %r560, %r561, %r562, %r563, %r564}, [%r555], %r556;
	add.s32 	%r565, %r555, 32;
	wmma.load.a.sync.aligned.row.m8n32k16.shared.f16 	{%r566, %r567, %r568, %r569, %r570, %r571, %r572, %r573}, [%r565], %r556;
	add.s32 	%r574, %r555, 64;
	wmma.load.a.sync.aligned.row.m8n32k16.shared.f16 	{%r575, %r576, %r577, %r578, %r579, %r580, %r581, %r582}, [%r574], %r556;
	add.s32 	%r583, %r555, 96;
	wmma.load.a.sync.aligned.row.m8n32k16.shared.f16 	{%r584, %r585, %r586, %r587, %r588, %r589, %r590, %r591}, [%r583], %r556;
	wmma.load.b.sync.aligned.row.m8n32k16.shared.f16 	{%r592, %r593, %r594, %r595, %r596, %r597, %r598, %r599}, [%r25], %r556;
	add.s32 	%r600, %r25, 8448;
	wmma.load.b.sync.aligned.row.m8n32k16.shared.f16 	{%r601, %r602, %r603, %r604, %r605, %r606, %r607, %r608}, [%r600], %r556;
	add.s32 	%r609, %r25, 16896;
	wmma.load.b.sync.aligned.row.m8n32k16.shared.f16 	{%r610, %r611, %r612, %r613, %r614, %r615, %r616, %r617}, [%r609], %r556;
	add.s32 	%r618, %r25, 25344;
	wmma.load.b.sync.aligned.row.m8n32k16.shared.f16 	{%r619, %r620, %r621, %r622, %r623, %r624, %r625, %r626}, [%r618], %r556;
	wmma.mma.sync.aligned.row.row.m8n32k16.f16.f16 {%r627, %r628, %r629, %r630}, {%r557, %r558, %r559, %r560, %r561, %r562, %r563, %r564}, {%r592, %r593, %r594, %r595, %r596, %r597, %r598, %r599}, {%r3411, %r3410, %r3409, %r3408};
	wmma.mma.sync.aligned.row.row.m8n32k16.f16.f16 {%r631, %r632, %r633, %r634}, {%r566, %r567, %r568, %r569, %r570, %r571, %r572, %r573}, {%r601, %r602, %r603, %r604, %r605, %r606, %r607, %r608}, {%r627, %r628, %r629, %r630};
	wmma.mma.sync.aligned.row.row.m8n32k16.f16.f16 {%r635, %r636, %r637, %r638}, {%r575, %r576, %r577, %r578, %r579, %r580, %r581, %r582}, {%r610, %r611, %r612, %r613, %r614, %r615, %r616, %r617}, {%r631, %r632, %r633, %r634};
	wmma.mma.sync.aligned.row.row.m8n32k16.f16.f16 {%r639, %r640, %r641, %r642}, {%r584, %r585, %r586, %r587, %r588, %r589, %r590, %r591}, {%r619, %r620, %r621, %r622, %r623, %r624, %r625, %r626}, {%r635, %r636, %r637, %r638};
	mul.wide.s32 	%rd294, %r3349, 2;
	add.s64 	%rd22, %rd6, %rd294;
	mov.u32 	%r643, %tid.x;
	shr.u32 	%r644, %r643, 2;
	and.b32  	%r645, %r644, 248;
	shl.b32 	%r646, %r643, 3;
	and.b32  	%r647, %r646, 248;
	mad.lo.s32 	%r648, %r645, 264, %r647;
	shl.b32 	%r649, %r648, 1;
	add.s32 	%r650, %r555, %r649;
	add.s32 	%r537, %r650, 42240;
	// begin inline asm
	cp.async.ca.shared.global [%r537], [%rd22], 16;

	// end inline asm
	add.s64 	%rd23, %rd22, %rd1;
	add.s32 	%r538, %r650, 42768;
	// begin inline asm
	cp.async.ca.shared.global [%r538], [%rd23], 16;

	// end inline asm
	add.s64 	%rd24, %rd23, %rd1;
	add.s32 	%r539, %r650, 43296;
	// begin inline asm
	cp.async.ca.shared.global [%r539], [%rd24], 16;

	// end inline asm
	add.s64 	%rd25, %rd24, %rd1;
	add.s32 	%r540, %r650, 43824;
	// begin inline asm
	cp.async.ca.shared.global [%r540], [%rd25], 16;

	// end inline asm
	add.s64 	%rd26, %rd25, %rd1;
	add.s32 	%r541, %r650, 44352;
	// begin inline asm
	cp.async.ca.shared.global [%r541], [%rd26], 16;

	// end inline asm
	add.s64 	%rd27, %rd26, %rd1;
	add.s32 	%r542, %r650, 44880;
	// begin inline asm
	cp.async.ca.shared.global [%r542], [%rd27], 16;

	// end inline asm
	add.s64 	%rd28, %rd27, %rd1;
	add.s32 	%r543, %r650, 45408;
	// begin inline asm
	cp.async.ca.shared.global [%r543], [%rd28], 16;

	// end inline asm
	add.s64 	%rd29, %rd28, %rd1;
	add.s32 	%r544, %r650, 45936;
	// begin inline asm
	cp.async.ca.shared.global [%r544], [%rd29], 16;

	// end inline asm
	// begin inline asm
	cp.async.commit_group;

	// end inline asm
	// begin inline asm
	cp.async.wait_group 0;

	// end inline asm
	bar.sync 	0;
	add.s32 	%r651, %r555, 4352;
	wmma.load.a.sync.aligned.row.m8n32k16.shared.f16 	{%r652, %r653, %r654, %r655, %r656, %r657, %r658, %r659}, [%r651], %r556;
	add.s32 	%r660, %r555, 4384;
	wmma.load.a.sync.aligned.row.m8n32k16.shared.f16 	{%r661, %r662, %r663, %r664, %r665, %r666, %r667, %r668}, [%r660], %r556;
	add.s32 	%r669, %r555, 4416;
	wmma.load.a.sync.aligned.row.m8n32k16.shared.f16 	{%r670, %r671, %r672, %r673, %r674, %r675, %r676, %r677}, [%r669], %r556;
	add.s32 	%r678, %r555, 4448;
	wmma.load.a.sync.aligned.row.m8n32k16.shared.f16 	{%r679, %r680, %r681, %r682, %r683, %r684, %r685, %r686}, [%r678], %r556;
	add.s32 	%r687, %r25, 33792;
	wmma.load.b.sync.aligned.row.m8n32k16.shared.f16 	{%r688, %r689, %r690, %r691, %r692, %r693, %r694, %r695}, [%r687], %r556;
	add.s32 	%r696, %r25, 42240;
	wmma.load.b.sync.aligned.row.m8n32k16.shared.f16 	{%r697, %r698, %r699, %r700, %r701, %r702, %r703, %r704}, [%r696], %r556;
	add.s32 	%r705, %r25, 50688;
	wmma.load.b.sync.aligned.row.m8n32k16.shared.f16 	{%r706, %r707, %r708, %r709, %r710, %r711, %r712, %r713}, [%r705], %r556;
	add.s32 	%r714, %r25, 59136;
	wmma.load.b.sync.aligned.row.m8n32k16.shared.f16 	{%r715, %r716, %r717, %r718, %r719, %r720, %r721, %r722}, [%r714], %r556;
	wmma.mma.sync.aligned.row.row.m8n32k16.f16.f16 {%r723, %r724, %r725, %r726}, {%r652, %r653, %r654, %r655, %r656, %r657, %r658, %r659}, {%r688, %r689, %r690, %r691, %r692, %r693, %r694, %r695}, {%r639, %r640, %r641, %r642};
	wmma.mma.sync.aligned.row.row.m8n32k16.f16.f16 {%r727, %r728, %r729, %r730}, {%r661, %r662, %r663, %r664, %r665, %r666, %r667, %r668}, {%r697, %r698, %r699, %r700, %r701, %r702, %r703, %r704}, {%r723, %r724, %r725, %r726};
	wmma.mma.sync.aligned.row.row.m8n32k16.f16.f16 {%r731, %r732, %r733, %r734}, {%r670, %r671, %r672, %r673, %r674, %r675, %r676, %r677}, {%r706, %r707, %r708, %r709, %r710, %r711, %r712, %r713}, {%r727, %r728, %r729, %r730};
	wmma.mma.sync.aligned.row.row.m8n32k16.f16.f16 {%r735, %r736, %r737, %r738}, {%r679, %r680, %r681, %r682, %r683, %r684, %r685, %r686}, {%r715, %r716, %r717, %r718, %r719, %r720, %r721, %r722}, {%r731, %r732, %r733, %r734};
	mul.wide.s32 	%rd295, %r3350, 2;
	add.s64 	%rd30, %rd6, %rd295;
	// begin inline asm
	cp.async.ca.shared.global [%r9], [%rd30], 16;

	// end inline asm
	add.s64 	%rd31, %rd30, %rd1;
	// begin inline asm
	cp.async.ca.shared.global [%r190], [%rd31], 16;

	// end inline asm
	add.s64 	%rd32, %rd31, %rd1;
	// begin inline asm
	cp.async.ca.shared.global [%r191], [%rd32], 16;

	// end inline asm
	add.s64 	%rd33, %rd32, %rd1;
	// begin inline asm
	cp.async.ca.shared.global [%r192], [%rd33], 16;

	// end inline asm
	add.s64 	%rd34, %rd33, %rd1;
	// begin inline asm
	cp.async.ca.shared.global [%r193], [%rd34], 16;

	// end inline asm
	add.s64 	%rd35, %rd34, %rd1;
	// begin inline asm
	cp.async.ca.shared.global [%r194], [%rd35], 16;

	// end inline asm
	add.s64 	%rd36, %rd35, %rd1;
	// begin inline asm
	cp.async.ca.shared.global [%r195], [%rd36], 16;

	// end inline asm
	add.s64 	%rd37, %rd36, %rd1;
	// begin inline asm
	cp.async.ca.shared.global [%r196], [%rd37], 16;

	// end inline asm
	// begin inline asm
	cp.async.commit_group;

	// end inline asm
	// begin inline asm
	cp.async.wait_group 0;

	// end inline asm
	bar.sync 	0;
	add.s32 	%r739, %r555, 256;
	wmma.load.a.sync.aligned.row.m8n32k16.shared.f16 	{%r740, %r741, %r742, %r743, %r744, %r745, %r746, %r747}, [%r739], %r556;
	add.s32 	%r748, %r555, 288;
	wmma.load.a.sync.aligned.row.m8n32k16.shared.f16 	{%r749, %r750, %r751, %r752, %r753, %r754, %r755, %r756}, [%r748], %r556;
	add.s32 	%r757, %r555, 320;
	wmma.load.a.sync.aligned.row.m8n32k16.shared.f16 	{%r758, %r759, %r760, %r761, %r762, %r763, %r764, %r765}, [%r757], %r556;
	add.s32 	%r766, %r555, 352;
	wmma.load.a.sync.aligned.row.m8n32k16.shared.f16 	{%r767, %r768, %r769, %r770, %r771, %r772, %r773, %r774}, [%r766], %r556;
	wmma.load.b.sync.aligned.row.m8n32k16.shared.f16 	{%r775, %r776, %r777, %r778, %r779, %r780, %r781, %r782}, [%r25], %r556;
	wmma.load.b.sync.aligned.row.m8n32k16.shared.f16 	{%r783, %r784, %r785, %r786, %r787, %r788, %r789, %r790}, [%r600], %r556;
	wmma.load.b.sync.aligned.row.m8n32k16.shared.f16 	{%r791, %r792, %r793, %r794, %r795, %r796, %r797, %r798}, [%r609], %r556;
	wmma.load.b.sync.aligned.row.m8n32k16.shared.f16 	{%r799, %r800, %r801, %r802, %r803, %r804, %r805, %r806}, [%r618], %r556;
	wmma.mma.sync.aligned.row.row.m8n32k16.f16.f16 {%r807, %r808, %r809, %r810}, {%r740, %r741, %r742, %r743, %r744, %r745, %r746, %r747}, {%r775, %r776, %r777, %r778, %r779, %r780, %r781, %r782}, {%r735, %r736, %r737, %r738};
	wmma.mma.sync.aligned.row.row.m8n32k16.f16.f16 {%r811, %r812, %r813, %r814}, {%r749, %r750, %r751, %r752, %r753, %r754, %r755, %r756}, {%r783, %r784, %r785, %r786, %r787, %r788, %r789, %r790}, {%r807, %r808, %r809, %r810};
	wmma.mma.sync.aligned.row.row.m8n32k16.f16.f16 {%r815, %r816, %r817, %r818}, {%r758, %r759, %r760, %r761, %r762, %r763, %r764, %r765}, {%r791, %r792, %r793, %r794, %r795, %r796, %r797, %r798}, {%r811, %r812, %r813, %r814};
	wmma.mma.sync.aligned.row.row.m8n32k16.f16.f16 {%r819, %r820, %r821, %r822}, {%r767, %r768, %r769, %r770, %r771, %r772, %r773, %r774}, {%r799, %r800, %r801, %r802, %r803, %r804, %r805, %r806}, {%r815, %r816, %r817, %r818};
	mul.wide.s32 	%rd296, %r3351, 2;
	add.s64 	%rd38, %rd6, %rd296;
	// begin inline asm
	cp.async.ca.shared.global [%r537], [%rd38], 16;

	// end inline asm
	add.s64 	%rd39, %rd38, %rd1;
	// begin inline asm
	cp.async.ca.shared.global [%r538], [%rd39], 16;

	// end inline asm
	add.s64 	%rd40, %rd39, %rd1;
	// begin inline asm
	cp.async.ca.shared.global [%r539], [%rd40], 16;

	// end inline asm
	add.s64 	%rd41, %rd40, %rd1;
	// begin inline asm
	cp.async.ca.shared.global [%r540], [%rd41], 16;

	// end inline asm
	add.s64 	%rd42, %rd41, %rd1;
	// begin inline asm
	cp.async.ca.shared.global [%r541], [%rd42], 16;

	// end inline asm
	add.s64 	%rd43, %rd42, %rd1;
	// begin inline asm
	cp.async.ca.shared.global [%r542], [%rd43], 16;

	// end inline asm
	add.s64 	%rd44, %rd43, %rd1;
	// begin inline asm
	cp.async.ca.shared.global [%r543], [%rd44], 16;

	// end inline asm
	add.s64 	%rd45, %rd44, %rd1;
	// begin inline asm
	cp.async.ca.shared.global [%r544], [%rd45], 16;

	// end inline asm
	// begin inline asm
	cp.async.commit_group;

	// end inline asm
	// begin inline asm
	cp.async.wait_group 0;

	// end inline asm
	bar.sync 	0;
	add.s32 	%r823, %r555, 4608;
	wmma.load.a.sync.aligned.row.m8n32k16.shared.f16 	{%r824, %r825, %r826, %r827, %r828, %r829, %r830, %r831}, [%r823], %r556;
	add.s32 	%r832, %r555, 4640;
	wmma.load.a.sync.aligned.row.m8n32k16.shared.f16 	{%r833, %r834, %r835, %r836, %r837, %r838, %r839, %r840}, [%r832], %r556;
	add.s32 	%r841, %r555, 4672;
	wmma.load.a.sync.aligned.row.m8n32k16.shared.f16 	{%r842, %r843, %r844, %r845, %r846, %r847, %r848, %r849}, [%r841], %r556;
	add.s32 	%r850, %r555, 4704;
	wmma.load.a.sync.aligned.row.m8n32k16.shared.f16 	{%r851, %r852, %r853, %r854, %r855, %r856, %r857, %r858}, [%r850], %r556;
	wmma.load.b.sync.aligned.row.m8n32k16.shared.f16 	{%r859, %r860, %r861, %r862, %r863, %r864, %r865, %r866}, [%r687], %r556;
	wmma.load.b.sync.aligned.row.m8n32k16.shared.f16 	{%r867, %r868, %r869, %r870, %r871, %r872, %r873, %r874}, [%r696], %r556;
	wmma.load.b.sync.aligned.row.m8n32k16.shared.f16 	{%r875, %r876, %r877, %r878, %r879, %r880, %r881, %r882}, [%r705], %r556;
	wmma.load.b.sync.aligned.row.m8n32k16.shared.f16 	{%r883, %r884, %r885, %r886, %r887, %r888, %r889, %r890}, [%r714], %r556;
	wmma.mma.sync.aligned.row.row.m8n32k16.f16.f16 {%r891, %r892, %r893, %r894}, {%r824, %r825, %r826, %r827, %r828, %r829, %r830, %r831}, {%r859, %r860, %r861, %r862, %r863, %r864, %r865, %r866}, {%r819, %r820, %r821, %r822};
	wmma.mma.sync.aligned.row.row.m8n32k16.f16.f16 {%r895, %r896, %r897, %r898}, {%r833, %r834, %r835, %r836, %r837, %r838, %r839, %r840}, {%r867, %r868, %r869, %r870, %r871, %r872, %r873, %r874}, {%r891, %r892, %r893, %r894};
	wmma.mma.sync.aligned.row.row.m8n32k16.f16.f16 {%r899, %r900, %r901, %r902}, {%r842, %r843, %r844, %r845, %r846, %r847, %r848, %r849}, {%r875, %r876, %r877, %r878, %r879, %r880, %r881, %r882}, {%r895, %r896, %r897, %r898};
	wmma.mma.sync.aligned.row.row.m8n32k16.f16.f16 {%r903, %r904, %r905, %r906}, {%r851, %r852, %r853, %r854, %r855, %r856, %r857, %r858}, {%r883, %r884, %r885, %r886, %r887, %r888, %r889, %r890}, {%r899, %r900, %r901, %r902};
	add.s64 	%rd47, %rd346, -1536;
	// begin inline asm
	cp.async.ca.shared.global [%r187], [%rd47], 16;

	// end inline asm
	// begin inline asm
	cp.async.ca.shared.global [%r21], [%rd47], 16;

	// end inline asm
	mul.wide.s32 	%rd297, %r3352, 2;
	add.s64 	%rd48, %rd6, %rd297;
	// begin inline asm
	cp.async.ca.shared.global [%r9], [%rd48], 16;

	// end inline asm
	add.s64 	%rd49, %rd48, %rd1;
	// begin inline asm
	cp.async.ca.shared.global [%r190], [%rd49], 16;

	// end inline asm
	add.s64 	%rd50, %rd49, %rd1;
	// begin inline asm
	cp.async.ca.shared.global [%r191], [%rd50], 16;

	// end inline asm
	add.s64 	%rd51, %rd50, %rd1;
	// begin inline asm
	cp.async.ca.shared.global [%r192], [%rd51], 16;

	// end inline asm
	add.s64 	%rd52, %rd51, %rd1;
	// begin inline asm
	cp.async.ca.shared.global [%r193], [%rd52], 16;

	// end inline asm
	add.s64 	%rd53, %rd52, %rd1;
	// begin inline asm
	cp.async.ca.shared.global [%r194], [%rd53], 16;

	// end inline asm
	add.s64 	%rd54, %rd53, %rd1;
	// begin inline asm
	cp.async.ca.shared.global [%r195], [%rd54], 16;

	// end inline asm
	add.s64 	%rd55, %rd54, %rd1;
	// begin inline asm
	cp.async.ca.shared.global [%r196], [%rd55], 16;

	// end inline asm
	// begin inline asm
	cp.async.commit_group;

	// end inline asm
	// begin inline asm
	cp.async.wait_group 0;

	// end inline asm
	bar.sync 	0;
	wmma.load.a.sync.aligned.row.m8n32k16.shared.f16 	{%r907, %r908, %r909, %r910, %r911, %r912, %r913, %r914}, [%r555], %r556;
	wmma.load.a.sync.aligned.row.m8n32k16.shared.f16 	{%r915, %r916, %r917, %r918, %r919, %r920, %r921, %r922}, [%r565], %r556;
	wmma.load.a.sync.aligned.row.m8n32k16.shared.f16 	{%r923, %r924, %r925, %r926, %r927, %r928, %r929, %r930}, [%r574], %r556;
	wmma.load.a.sync.aligned.row.m8n32k16.shared.f16 	{%r931, %r932, %r933, %r934, %r935, %r936, %r937, %r938}, [%r583], %r556;
	wmma.load.b.sync.aligned.row.m8n32k16.shared.f16 	{%r939, %r940, %r941, %r942, %r943, %r944, %r945, %r946}, [%r25], %r556;
	wmma.load.b.sync.aligned.row.m8n32k16.shared.f16 	{%r947, %r948, %r949, %r950, %r951, %r952, %r953, %r954}, [%r600], %r556;
	wmma.load.b.sync.aligned.row.m8n32k16.shared.f16 	{%r955, %r956, %r957, %r958, %r959, %r960, %r961, %r962}, [%r609], %r556;
	wmma.load.b.sync.aligned.row.m8n32k16.shared.f16 	{%r963, %r964, %r965, %r966, %r967, %r968, %r969, %r970}, [%r618], %r556;
	wmma.mma.sync.aligned.row.row.m8n32k16.f16.f16 {%r971, %r972, %r973, %r974}, {%r907, %r908, %r909, %r910, %r911, %r912, %r913, %r914}, {%r939, %r940, %r941, %r942, %r943, %r944, %r945, %r946}, {%r903, %r904, %r905, %r906};
	wmma.mma.sync.aligned.row.row.m8n32k16.f16.f16 {%r975, %r976, %r977, %r978}, {%r915, %r916, %r917, %r918, %r919, %r920, %r921, %r922}, {%r947, %r948, %r949, %r950, %r951, %r952, %r953, %r954}, {%r971, %r972, %r973, %r974};
	wmma.mma.sync.aligned.row.row.m8n32k16.f16.f16 {%r979, %r980, %r981, %r982}, {%r923, %r924, %r925, %r926, %r927, %r928, %r929, %r930}, {%r955, %r956, %r957, %r958, %r959, %r960, %r961, %r962}, {%r975, %r976, %r977, %r978};
	wmma.mma.sync.aligned.row.row.m8n32k16.f16.f16 {%r983, %r984, %r985, %r986}, {%r931, %r932, %r933, %r934, %r935, %r936, %r937, %r938}, {%r963, %r964, %r965, %r966, %r967, %r968, %r969, %r970}, {%r979, %r980, %r981, %r982};
	mul.wide.s32 	%rd298, %r3353, 2;
	add.s64 	%rd56, %rd6, %rd298;
	// begin inline asm
	cp.async.ca.shared.global [%r537], [%rd56], 16;

	// end inline asm
	add.s64 	%rd57, %rd56, %rd1;
	// begin inline asm
	cp.async.ca.shared.global [%r538], [%rd57], 16;

	// end inline asm
	add.s64 	%rd58, %rd57, %rd1;
	// begin inline asm
	cp.async.ca.shared.global [%r539], [%rd58], 16;

	// end inline asm
	add.s64 	%rd59, %rd58, %rd1;
	// begin inline asm
	cp.async.ca.shared.global [%r540], [%rd59], 16;

	// end inline asm
	add.s64 	%rd60, %rd59, %rd1;
	// begin inline asm
	cp.async.ca.shared.global [%r541], [%rd60], 16;

	// end inline asm
	add.s64 	%rd61, %rd60, %rd1;
	// begin inline asm
	cp.async.ca.shared.global [%r542], [%rd61], 16;

	// end inline asm
	add.s64 	%rd62, %rd61, %rd1;
	// begin inline asm
	cp.async.ca.shared.global [%r543], [%rd62], 16;

	// end inline asm
	add.s64 	%rd63, %rd62, %rd1;
	// begin inline asm
	cp.async.ca.shared.global [%r544], [%rd63], 16;

	// end inline asm
	// begin inline asm
	cp.async.commit_group;

	// end inline asm
	// begin inline asm
	cp.async.wait_group 0;

	// end inline asm
	bar.sync 	0;
	wmma.load.a.sync.aligned.row.m8n32k16.shared.f16 	{%r987, %r988, %r989, %r990, %r991, %r992, %r993, %r994}, [%r651], %r556;
	wmma.load.a.sync.aligned.row.m8n32k16.shared.f16 	{%r995, %r996, %r997, %r998, %r999, %r1000, %r1001, %r1002}, [%r660], %r556;
	wmma.load.a.sync.aligned.row.m8n32k16.shared.f16 	{%r1003, %r1004, %r1005, %r1006, %r1007, %r1008, %r1009, %r1010}, [%r669], %r556;
	wmma.load.a.sync.aligned.row.m8n32k16.shared.f16 	{%r1011, %r1012, %r1013, %r1014, %r1015, %r1016, %r1017, %r1018}, [%r678], %r556;
	wmma.load.b.sync.aligned.row.m8n32k16.shared.f16 	{%r1019, %r1020, %r1021, %r1022, %r1023, %r1024, %r1025, %r1026}, [%r687], %r556;
	wmma.load.b.sync.aligned.row.m8n32k16.shared.f16 	{%r1027, %r1028, %r1029, %r1030, %r1031, %r1032, %r1033, %r1034}, [%r696], %r556;
	wmma.load.b.sync.aligned.row.m8n32k16.shared.f16 	{%r1035, %r1036, %r1037, %r1038, %r1039, %r1040, %r1041, %r1042}, [%r705], %r556;
	wmma.load.b.sync.aligned.row.m8n32k16.shared.f16 	{%r1043, %r1044, %r1045, %r1046, %r1047, %r1048, %r1049, %r1050}, [%r714], %r556;
	wmma.mma.sync.aligned.row.row.m8n32k16.f16.f16 {%r1051, %r1052, %r1053, %r1054}, {%r987, %r988, %r989, %r990, %r991, %r992, %r993, %r994}, {%r1019, %r1020, %r1021, %r1022, %r1023, %r1024, %r1025, %r1026}, {%r983, %r984, %r985, %r986};
	wmma.mma.sync.aligned.row.row.m8n32k16.f16.f16 {%r1055, %r1056, %r1057, %r1058}, {%r995, %r996, %r997, %r998, %r999, %r1000, %r1001, %r1002}, {%r1027, %r1028, %r1029, %r1030, %r1031, %r1032, %r1033, %r1034}, {%r1051, %r1052, %r1053, %r1054};
	wmma.mma.sync.aligned.row.row.m8n32k16.f16.f16 {%r1059, %r1060, %r1061, %r1062}, {%r1003, %r1004, %r1005, %r1006, %r1007, %r1008, %r1009, %r1010}, {%r1035, %r1036, %r1037, %r1038, %r1039, %r1040, %r1041, %r1042}, {%r1055, %r1056, %r1057, %r1058};
	wmma.mma.sync.aligned.row.row.m8n32k16.f16.f16 {%r1063, %r1064, %r1065, %r1066}, {%r1011, %r1012, %r1013, %r1014, %r1015, %r1016, %r1017, %r1018}, {%r1043, %r1044, %r1045, %r1046, %r1047, %r1048, %r1049, %r1050}, {%r1059, %r1060, %r1061, %r1062};
	mul.wide.s32 	%rd299, %r3354, 2;
	add.s64 	%rd64, %rd6, %rd299;
	// begin inline asm
	cp.async.ca.shared.global [%r9], [%rd64], 16;

	// end inline asm
	add.s64 	%rd65, %rd64, %rd1;
	// begin inline asm
	cp.async.ca.shared.global [%r190], [%rd65], 16;

	// end inline asm
	add.s64 	%rd66, %rd65, %rd1;
	// begin inline asm
	cp.async.ca.shared.global [%r191], [%rd66], 16;

	// end inline asm
	add.s64 	%rd67, %rd66, %rd1;
	// begin inline asm
	cp.async.ca.shared.global [%r192], [%rd67], 16;

	// end inline asm
	add.s64 	%rd68, %rd67, %rd1;
	// begin inline asm
	cp.async.ca.shared.global [%r193], [%rd68], 16;

	// end inline asm
	add.s64 	%rd69, %rd68, %rd1;
	// begin inline asm
	cp.async.ca.shared.global [%r194], [%rd69], 16;

	// end inline asm
	add.s64 	%rd70, %rd69, %rd1;
	// begin inline asm
	cp.async.ca.shared.global [%r195], [%rd70], 16;

	// end inline asm
	add.s64 	%rd71, %rd70, %rd1;
	// begin inline asm
	cp.async.ca.shared.global [%r196], [%rd71], 16;

	// end inline asm
	// begin inline asm
	cp.async.commit_group;

	// end inline asm
	// begin inline asm
	cp.async.wait_group 0;

	// end inline asm
	bar.sync 	0;
	wmma.load.a.sync.aligned.row.m8n32k16.shared.f16 	{%r1067, %r1068, %r1069, %r1070, %r1071, %r1072, %r1073, %r1074}, [%r739], %r556;
	wmma.load.a.sync.aligned.row.m8n32k16.shared.f16 	{%r1075, %r1076, %r1077, %r1078, %r1079, %r1080, %r1081, %r1082}, [%r748], %r556;
	wmma.load.a.sync.aligned.row.m8n32k16.shared.f16 	{%r1083, %r1084, %r1085, %r1086, %r1087, %r1088, %r1089, %r1090}, [%r757], %r556;
	wmma.load.a.sync.aligned.row.m8n32k16.shared.f16 	{%r1091, %r1092, %r1093, %r1094, %r1095, %r1096, %r1097, %r1098}, [%r766], %r556;
	wmma.load.b.sync.aligned.row.m8n32k16.shared.f16 	{%r1099, %r1100, %r1101, %r1102, %r1103, %r1104, %r1105, %r1106}, [%r25], %r556;
	wmma.load.b.sync.aligned.row.m8n32k16.shared.f16 	{%r1107, %r1108, %r1109, %r1110, %r1111, %r1112, %r1113, %r1114}, [%r600], %r556;
	wmma.load.b.sync.aligned.row.m8n32k16.shared.f16 	{%r1115, %r1116, %r1117, %r1118, %r1119, %r1120, %r1121, %r1122}, [%r609], %r556;
	wmma.load.b.sync.aligned.row.m8n32k16.shared.f16 	{%r1123, %r1124, %r1125, %r1126, %r1127, %r1128, %r1129, %r1130}, [%r618], %r556;
	wmma.mma.sync.aligned.row.row.m8n32k16.f16.f16 {%r1131, %r1132, %r1133, %r1134}, {%r1067, %r1068, %r1069, %r1070, %r1071, %r1072, %r1073, %r1074}, {%r1099, %r1100, %r1101, %r1102, %r1103, %r1104, %r1105, %r1106}, {%r1063, %r1064, %r1065, %r1066};
	wmma.mma.sync.aligned.row.row.m8n32k16.f16.f16 {%r1135, %r1136, %r1137, %r1138}, {%r1075, %r1076, %r1077, %r1078, %r1079, %r1080, %r1081, %r1082}, {%r1107, %r1108, %r1109, %r1110, %r1111, %r1112, %r1113, %r1114}, {%r1131, %r1132, %r1133, %r1134};
	wmma.mma.sync.aligned.row.row.m8n32k16.f16.f16 {%r1139, %r1140, %r1141, %r1142}, {%r1083, %r1084, %r1085, %r1086, %r1087, %r1088, %r1089, %r1090}, {%r1115, %r1116, %r1117, %r1118, %r1119, %r1120, %r1121, %r1122}, {%r1135, %r1136, %r1137, %r1138};
	wmma.mma.sync.aligned.row.row.m8n32k16.f16.f16 {%r1143, %r1144, %r1145, %r1146}, {%r1091, %r1092, %r1093, %r1094, %r1095, %r1096, %r1097, %r1098}, {%r1123, %r1124, %r1125, %r1126, %r1127, %r1128, %r1129, %r1130}, {%r1139, %r1140, %r1141, %r1142};
	mul.wide.s32 	%rd300, %r3355, 2;
	add.s64 	%rd72, %rd6, %rd300;
	// begin inline asm
	cp.async.ca.shared.global [%r537], [%rd72], 16;

	// end inline asm
	add.s64 	%rd73, %rd72, %rd1;
	// begin inline asm
	cp.async.ca.shared.global [%r538], [%rd73], 16;

	// end inline asm
	add.s64 	%rd74, %rd73, %rd1;
	// begin inline asm
	cp.async.ca.shared.global [%r539], [%rd74], 16;

	// end inline asm
	add.s64 	%rd75, %rd74, %rd1;
	// begin inline asm
	cp.async.ca.shared.global [%r540], [%rd75], 16;

	// end inline asm
	add.s64 	%rd76, %rd75, %rd1;
	// begin inline asm
	cp.async.ca.shared.global [%r541], [%rd76], 16;

	// end inline asm
	add.s64 	%rd77, %rd76, %rd1;
	// begin inline asm
	cp.async.ca.shared.global [%r542], [%rd77], 16;

	// end inline asm
	add.s64 	%rd78, %rd77, %rd1;
	// begin inline asm
	cp.async.ca.shared.global [%r543], [%rd78], 16;

	// end inline asm
	add.s64 	%rd79, %rd78, %rd1;
	// begin inline asm
	cp.async.ca.shared.global [%r544], [%rd79], 16;

	// end inline asm
	// begin inline asm
	cp.async.commit_group;

	// end inline asm
	// begin inline asm
	cp.async.wait_group 0;

	// end inline asm
	bar.sync 	0;
	wmma.load.a.sync.aligned.row.m8n32k16.shared.f16 	{%r1147, %r1148, %r1149, %r1150, %r1151, %r1152, %r1153, %r1154}, [%r823], %r556;
	wmma.load.a.sync.aligned.row.m8n32k16.shared.f16 	{%r1155, %r1156, %r1157, %r1158, %r1159, %r1160, %r1161, %r1162}, [%r832], %r556;
	wmma.load.a.sync.aligned.row.m8n32k16.shared.f16 	{%r1163, %r1164, %r1165, %r1166, %r1167, %r1168, %r1169, %r1170}, [%r841], %r556;
	wmma.load.a.sync.aligned.row.m8n32k16.shared.f16 	{%r1171, %r1172, %r1173, %r1174, %r1175, %r1176, %r1177, %r1178}, [%r850], %r556;
	wmma.load.b.sync.aligned.row.m8n32k16.shared.f16 	{%r1179, %r1180, %r1181, %r1182, %r1183, %r1184, %r1185, %r1186}, [%r687], %r556;
	wmma.load.b.sync.aligned.row.m8n32k16.shared.f16 	{%r1187, %r1188, %r1189, %r1190, %r1191, %r1192, %r1193, %r1194}, [%r696], %r556;
	wmma.load.b.sync.aligned.row.m8n32k16.shared.f16 	{%r1195, %r1196, %r1197, %r1198, %r1199, %r1200, %r1201, %r1202}, [%r705], %r556;
	wmma.load.b.sync.aligned.row.m8n32k16.shared.f16 	{%r1203, %r1204, %r1205, %r1206, %r1207, %r1208, %r1209, %r1210}, [%r714], %r556;
	wmma.mma.sync.aligned.row.row.m8n32k16.f16.f16 {%r1211, %r1212, %r1213, %r1214}, {%r1147, %r1148, %r1149, %r1150, %r1151, %r1152, %r1153, %r1154}, {%r1179, %r1180, %r1181, %r1182, %r1183, %r1184, %r1185, %r1186}, {%r1143, %r1144, %r1145, %r1146};
	wmma.mma.sync.aligned.row.row.m8n32k16.f16.f16 {%r1215, %r1216, %r1217, %r1218}, {%r1155, %r1156, %r1157, %r1158, %r1159, %r1160, %r1161, %r1162}, {%r1187, %r1188, %r1189, %r1190, %r1191, %r1192, %r1193, %r1194}, {%r1211, %r1212, %r1213, %r1214};
	wmma.mma.sync.aligned.row.row.m8n32k16.f16.f16 {%r1219, %r1220, %r1221, %r1222}, {%r1163, %r1164, %r1165, %r1166, %r1167, %r1168, %r1169, %r1170}, {%r1195, %r1196, %r1197, %r1198, %r1199, %r1200, %r1201, %r1202}, {%r1215, %r1216, %r1217, %r1218};
	wmma.mma.sync.aligned.row.row.m8n32k16.f16.f16 {%r1223, %r1224, %r1225, %r1226}, {%r1171, %r1172, %r1173, %r1174, %r1175, %r1176, %r1177, %r1178}, {%r1203, %r1204, %r1205, %r1206, %r1207, %r1208, %r1209, %r1210}, {%r1219, %r1220, %r1221, %r1222};
	add.s64 	%rd81, %rd346, -1024;
	// begin inline asm
	cp.async.ca.shared.global [%r187], [%rd81], 16;

	// end inline asm
	// begin inline asm
	cp.async.ca.shared.global [%r21], [%rd81], 16;

	// end inline asm
	mul.wide.s32 	%rd301, %r3356, 2;
	add.s64 	%rd82, %rd6, %rd301;
	// begin inline asm
	cp.async.ca.shared.global [%r9], [%rd82], 16;

	// end inline asm
	add.s64 	%rd83, %rd82, %rd1;
	// begin inline asm
	cp.async.ca.shared.global [%r190], [%rd83], 16;

	// end inline asm
	add.s64 	%rd84, %rd83, %rd1;
	// begin inline asm
	cp.async.ca.shared.global [%r191], [%rd84], 16;

	// end inline asm
	add.s64 	%rd85, %rd84, %rd1;
	// begin inline asm
	cp.async.ca.shared.global [%r192], [%rd85], 16;

	// end inline asm
	add.s64 	%rd86, %rd85, %rd1;
	// begin inline asm
	cp.async.ca.shared.global [%r193], [%rd86], 16;

	// end inline asm
	add.s64 	%rd87, %rd86, %rd1;
	// begin inline asm
	cp.async.ca.shared.global [%r194], [%rd87], 16;

	// end inline asm
	add.s64 	%rd88, %rd87, %rd1;
	// begin inline asm
	cp.async.ca.shared.global [%r195], [%rd88], 16;

	// end inline asm
	add.s64 	%rd89, %rd88, %rd1;
	// begin inline asm
	cp.async.ca.shared.global [%r196], [%rd89], 16;

	// end inline asm
	// begin inline asm
	cp.async.commit_group;

	// end inline asm
	// begin inline asm
	cp.async.wait_group 0;

	// end inline asm
	bar.sync 	0;
	wmma.load.a.sync.aligned.row.m8n32k16.shared.f16 	{%r1227, %r1228, %r1229, %r1230, %r1231, %r1232, %r1233, %r1234}, [%r555], %r556;
	wmma.load.a.sync.aligned.row.m8n32k16.shared.f16 	{%r1235, %r1236, %r1237, %r1238, %r1239, %r1240, %r1241, %r1242}, [%r565], %r556;
	wmma.load.a.sync.aligned.row.m8n32k16.shared.f16 	{%r1243, %r1244, %r1245, %r1246, %r1247, %r1248, %r1249, %r1250}, [%r574], %r556;
	wmma.load.a.sync.aligned.row.m8n32k16.shared.f16 	{%r1251, %r1252, %r1253, %r1254, %r1255, %r1256, %r1257, %r1258}, [%r583], %r556;
	wmma.load.b.sync.aligned.row.m8n32k16.shared.f16 	{%r1259, %r1260, %r1261, %r1262, %r1263, %r1264, %r1265, %r1266}, [%r25], %r556;
	wmma.load.b.sync.aligned.row.m8n32k16.shared.f16 	{%r1267, %r1268, %r1269, %r1270, %r1271, %r1272, %r1273, %r1274}, [%r600], %r556;
	wmma.load.b.sync.aligned.row.m8n32k16.shared.f16 	{%r1275, %r1276, %r1277, %r1278, %r1279, %r1280, %r1281, %r1282}, [%r609], %r556;
	wmma.load.b.sync.aligned.row.m8n32k16.shared.f16 	{%r1283, %r1284, %r1285, %r1286, %r1287, %r1288, %r1289, %r1290}, [%r618], %r556;
	wmma.mma.sync.aligned.row.row.m8n32k16.f16.f16 {%r1291, %r1292, %r1293, %r1294}, {%r1227, %r1228, %r1229, %r1230, %r1231, %r1232, %r1233, %r1234}, {%r1259, %r1260, %r1261, %r1262, %r1263, %r1264, %r1265, %r1266}, {%r1223, %r1224, %r1225, %r1226};
	wmma.mma.sync.aligned.row.row.m8n32k16.f16.f16 {%r1295, %r1296, %r1297, %r1298}, {%r1235, %r1236, %r1237, %r1238, %r1239, %r1240, %r1241, %r1242}, {%r1267, %r1268, %r1269, %r1270, %r1271, %r1272, %r1273, %r1274}, {%r1291, %r1292, %r1293, %r1294};
	wmma.mma.sync.aligned.row.row.m8n32k16.f16.f16 {%r1299, %r1300, %r1301, %r1302}, {%r1243, %r1244, %r1245, %r1246, %r1247, %r1248, %r1249, %r1250}, {%r1275, %r1276, %r1277, %r1278, %r1279, %r1280, %r1281, %r1282}, {%r1295, %r1296, %r1297, %r1298};
	wmma.mma.sync.aligned.row.row.m8n32k16.f16.f16 {%r1303, %r1304, %r1305, %r1306}, {%r1251, %r1252, %r1253, %r1254, %r1255, %r1256, %r1257, %r1258}, {%r1283, %r1284, %r1285, %r1286, %r1287, %r1288, %r1289, %r1290}, {%r1299, %r1300, %r1301, %r1302};
	mul.wide.s32 	%rd302, %r3357, 2;
	add.s64 	%rd90, %rd6, %rd302;
	// begin inline asm
	cp.async.ca.shared.global [%r537], [%rd90], 16;

	// end inline asm
	add.s64 	%rd91, %rd90, %rd1;
	// begin inline asm
	cp.async.ca.shared.global [%r538], [%rd91], 16;

	// end inline asm
	add.s64 	%rd92, %rd91, %rd1;
	// begin inline asm
	cp.async.ca.shared.global [%r539], [%rd92], 16;

	// end inline asm
	add.s64 	%rd93, %rd92, %rd1;
	// begin inline asm
	cp.async.ca.shared.global [%r540], [%rd93], 16;

	// end inline asm
	add.s64 	%rd94, %rd93, %rd1;
	// begin inline asm
	cp.async.ca.shared.global [%r541], [%rd94], 16;

	// end inline asm
	add.s64 	%rd95, %rd94, %rd1;
	// begin inline asm
	cp.async.ca.shared.global [%r542], [%rd95], 16;

	// end inline asm
	add.s64 	%rd96, %rd95, %rd1;
	// begin inline asm
	cp.async.ca.shared.global [%r543], [%rd96], 16;

	// end inline asm
	add.s64 	%rd97, %rd96, %rd1;
	// begin inline asm
	cp.async.ca.shared.global [%r544], [%rd97], 16;

	// end inline asm
	// begin inline asm
	cp.async.commit_group;

	// end inline asm
	// begin inline asm
	cp.async.wait_group 0;

	// end inline asm
	bar.sync 	0;
	wmma.load.a.sync.aligned.row.m8n32k16.shared.f16 	{%r1307, %r1308, %r1309, %r1310, %r1311, %r1312, %r1313, %r1314}, [%r651], %r556;
	wmma.load.a.sync.aligned.row.m8n32k16.shared.f16 	{%r1315, %r1316, %r1317, %r1318, %r1319, %r1320, %r1321, %r1322}, [%r660], %r556;
	wmma.load.a.sync.aligned.row.m8n32k16.shared.f16 	{%r1323, %r1324, %r1325, %r1326, %r1327, %r1328, %r1329, %r1330}, [%r669], %r556;
	wmma.load.a.sync.aligned.row.m8n32k16.shared.f16 	{%r1331, %r1332, %r1333, %r1334, %r1335, %r1336, %r1337, %r1338}, [%r678], %r556;
	wmma.load.b.sync.aligned.row.m8n32k16.shared.f16 	{%r1339, %r1340, %r1341, %r1342, %r1343, %r1344, %r1345, %r1346}, [%r687], %r556;
	wmma.load.b.sync.aligned.row.m8n32k16.shared.f16 	{%r1347, %r1348, %r1349, %r1350, %r1351, %r1352, %r1353, %r1354}, [%r696], %r556;
	wmma.load.b.sync.aligned.row.m8n32k16.shared.f16 	{%r1355, %r1356, %r1357, %r1358, %r1359, %r1360, %r1361, %r1362}, [%r705], %r556;
	wmma.load.b.sync.aligned.row.m8n32k16.shared.f16 	{%r1363, %r1364, %r1365, %r1366, %r1367, %r1368, %r1369, %r1370}, [%r714], %r556;
	wmma.mma.sync.aligned.row.row.m8n32k16.f16.f16 {%r1371, %r1372, %r1373, %r1374}, {%r1307, %r1308, %r1309, %r1310, %r1311, %r1312, %r1313, %r1314}, {%r1339, %r1340, %r1341, %r1342, %r1343, %r1344, %r1345, %r1346}, {%r1303, %r1304, %r1305, %r1306};
	wmma.mma.sync.aligned.row.row.m8n32k16.f16.f16 {%r1375, %r1376, %r1377, %r1378}, {%r1315, %r1316, %r1317, %r1318, %r1319, %r1320, %r1321, %r1322}, {%r1347, %r1348, %r1349, %r1350, %r1351, %r1352, %r1353, %r1354}, {%r1371, %r1372, %r1373, %r1374};
	wmma.mma.sync.aligned.row.row.m8n32k16.f16.f16 {%r1379, %r1380, %r1381, %r1382}, {%r1323, %r1324, %r1325, %r1326, %r1327, %r1328, %r1329, %r1330}, {%r1355, %r1356, %r1357, %r1358, %r1359, %r1360, %r1361, %r1362}, {%r1375, %r1376, %r1377, %r1378};
	wmma.mma.sync.aligned.row.row.m8n32k16.f16.f16 {%r1383, %r1384, %r1385, %r1386}, {%r1331, %r1332, %r1333, %r1334, %r1335, %r1336, %r1337, %r1338}, {%r1363, %r1364, %r1365, %r1366, %r1367, %r1368, %r1369, %r1370}, {%r1379, %r1380, %r1381, %r1382};
	mul.wide.s32 	%rd303, %r3358, 2;
	add.s64 	%rd98, %rd6, %rd303;
	// begin inline asm
	cp.async.ca.shared.global [%r9], [%rd98], 16;

	// end inline asm
	add.s64 	%rd99, %rd98, %rd1;
	// begin inline asm
	cp.async.ca.shared.global [%r190], [%rd99], 16;

	// end inline asm
	add.s64 	%rd100, %rd99, %rd1;
	// begin inline asm
	cp.async.ca.shared.global [%r191], [%rd100], 16;

	// end inline asm
	add.s64 	%rd101, %rd100, %rd1;
	// begin inline asm
	cp.async.ca.shared.global [%r192], [%rd101], 16;

	// end inline asm
	add.s64 	%rd102, %rd101, %rd1;
	// begin inline asm
	cp.async.ca.shared.global [%r193], [%rd102], 16;

	// end inline asm
	add.s64 	%rd103, %rd102, %rd1;
	// begin inline asm
	cp.async.ca.shared.global [%r194], [%rd103], 16;

	// end inline asm
	add.s64 	%rd104, %rd103, %rd1;
	// begin inline asm
	cp.async.ca.shared.global [%r195], [%rd104], 16;

	// end inline asm
	add.s64 	%rd105, %rd104, %rd1;
	// begin inline asm
	cp.async.ca.shared.global [%r196], [%rd105], 16;

	// end inline asm
	// begin inline asm
	cp.async.commit_group;

	// end inline asm
	// begin inline asm
	cp.async.wait_group 0;

	// end inline asm
	bar.sync 	0;
	wmma.load.a.sync.aligned.row.m8n32k16.shared.f16 	{%r1387, %r1388, %r1389, %r1390, %r1391, %r1392, %r1393, %r1394}, [%r739], %r556;
	wmma.load.a.sync.aligned.row.m8n32k16.shared.f16 	{%r1395, %r1396, %r1397, %r1398, %r1399, %r1400, %r1401, %r1402}, [%r748], %r556;
	wmma.load.a.sync.aligned.row.m8n32k16.shared.f16 	{%r1403, %r1404, %r1405, %r1406, %r1407, %r1408, %r1409, %r1410}, [%r757], %r556;
	wmma.load.a.sync.aligned.row.m8n32k16.shared.f16 	{%r1411, %r1412, %r1413, %r1414, %r1415, %r1416, %r1417, %r1418}, [%r766], %r556;
	wmma.load.b.sync.aligned.row.m8n32k16.shared.f16 	{%r1419, %r1420, %r1421, %r1422, %r1423, %r1424, %r1425, %r1426}, [%r25], %r556;
	wmma.load.b.sync.aligned.row.m8n32k16.shared.f16 	{%r1427, %r1428, %r1429, %r1430, %r1431, %r1432, %r1433, %r1434}, [%r600], %r556;
	wmma.load.b.sync.aligned.row.m8n32k16.shared.f16 	{%r1435, %r1436, %r1437, %r1438, %r1439, %r1440, %r1441, %r1442}, [%r609], %r556;
	wmma.load.b.sync.aligned.row.m8n32k16.shared.f16 	{%r1443, %r1444, %r1445, %r1446, %r1447, %r1448, %r1449, %r1450}, [%r618], %r556;
	wmma.mma.sync.aligned.row.row.m8n32k16.f16.f16 {%r1451, %r1452, %r1453, %r1454}, {%r1387, %r1388, %r1389, %r1390, %r1391, %r1392, %r1393, %r1394}, {%r1419, %r1420, %r1421, %r1422, %r1423, %r1424, %r1425, %r1426}, {%r1383, %r1384, %r1385, %r1386};
	wmma.mma.sync.aligned.row.row.m8n32k16.f16.f16 {%r1455, %r1456, %r1457, %r1458}, {%r1395, %r1396, %r1397, %r1398, %r1399, %r1400, %r1401, %r1402}, {%r1427, %r1428, %r1429, %r1430, %r1431, %r1432, %r1433, %r1434}, {%r1451, %r1452, %r1453, %r1454};
	wmma.mma.sync.aligned.row.row.m8n32k16.f16.f16 {%r1459, %r1460, %r1461, %r1462}, {%r1403, %r1404, %r1405, %r1406, %r1407, %r1408, %r1409, %r1410}, {%r1435, %r1436, %r1437, %r1438, %r1439, %r1440, %r1441, %r1442}, {%r1455, %r1456, %r1457, %r1458};
	wmma.mma.sync.aligned.row.row.m8n32k16.f16.f16 {%r1463, %r1464, %r1465, %r1466}, {%r1411, %r1412, %r1413, %r1414, %r1415, %r1416, %r1417, %r1418}, {%r1443, %r1444, %r1445, %r1446, %r1447, %r1448, %r1449, %r1450}, {%r1459, %r1460, %r1461, %r1462};
	mul.wide.s32 	%rd304, %r3359, 2;
	add.s64 	%rd106, %rd6, %rd304;
	// begin inline asm
	cp.async.ca.shared.global [%r537], [%rd106], 16;

	// end inline asm
	add.s64 	%rd107, %rd106, %rd1;
	// begin inline asm
	cp.async.ca.shared.global [%r538], [%rd107], 16;

	// end inline asm
	add.s64 	%rd108, %rd107, %rd1;
	// begin inline asm
	cp.async.ca.shared.global [%r539], [%rd108], 16;

	// end inline asm
	add.s64 	%rd109, %rd108, %rd1;
	// begin inline asm
	cp.async.ca.shared.global [%r540], [%rd109], 16;

	// end inline asm
	add.s64 	%rd110, %rd109, %rd1;
	// begin inline asm
	cp.async.ca.shared.global [%r541], [%rd110], 16;

	// end inline asm
	add.s64 	%rd111, %rd110, %rd1;
	// begin inline asm
	cp.async.ca.shared.global [%r542], [%rd111], 16;

	// end inline asm
	add.s64 	%rd112, %rd111, %rd1;
	// begin inline asm
	cp.async.ca.shared.global [%r543], [%rd112], 16;

	// end inline asm
	add.s64 	%rd113, %rd112, %rd1;
	// begin inline asm
	cp.async.ca.shared.global [%r544], [%rd113], 16;

	// end inline asm
	// begin inline asm
	cp.async.commit_group;

	// end inline asm
	// begin inline asm
	cp.async.wait_group 0;

	// end inline asm
	bar.sync 	0;
	wmma.load.a.sync.aligned.row.m8n32k16.shared.f16 	{%r1467, %r1468, %r1469, %r1470, %r1471, %r1472, %r1473, %r1474}, [%r823], %r556;
	wmma.load.a.sync.aligned.row.m8n32k16.shared.f16 	{%r1475, %r1476, %r1477, %r1478, %r1479, %r1480, %r1481, %r1482}, [%r832], %r556;
	wmma.load.a.sync.aligned.row.m8n32k16.shared.f16 	{%r1483, %r1484, %r1485, %r1486, %r1487, %r1488, %r1489, %r1490}, [%r841], %r556;
	wmma.load.a.sync.aligned.row.m8n32k16.shared.f16 	{%r1491, %r1492, %r1493, %r1494, %r1495, %r1496, %r1497, %r1498}, [%r850], %r556;
	wmma.load.b.sync.aligned.row.m8n32k16.shared.f16 	{%r1499, %r1500, %r1501, %r1502, %r1503, %r1504, %r1505, %r1506}, [%r687], %r556;
	wmma.load.b.sync.aligned.row.m8n32k16.shared.f16 	{%r1507, %r1508, %r1509, %r1510, %r1511, %r1512, %r1513, %r1514}, [%r696], %r556;
	wmma.load.b.sync.aligned.row.m8n32k16.shared.f16 	{%r1515, %r1516, %r1517, %r1518, %r1519, %r1520, %r1521, %r1522}, [%r705], %r556;
	wmma.load.b.sync.aligned.row.m8n32k16.shared.f16 	{%r1523, %r1524, %r1525, %r1526, %r1527, %r1528, %r1529, %r1530}, [%r714], %r556;
	wmma.mma.sync.aligned.row.row.m8n32k16.f16.f16 {%r1531, %r1532, %r1533, %r1534}, {%r1467, %r1468, %r1469, %r1470, %r1471, %r1472, %r1473, %r1474}, {%r1499, %r1500, %r1501, %r1502, %r1503, %r1504, %r1505, %r1506}, {%r1463, %r1464, %r1465, %r1466};
	wmma.mma.sync.aligned.row.row.m8n32k16.f16.f16 {%r1535, %r1536, %r1537, %r1538}, {%r1475, %r1476, %r1477, %r1478, %r1479, %r1480, %r1481, %r1482}, {%r1507, %r1508, %r1509, %r1510, %r1511, %r1512, %r1513, %r1514}, {%r1531, %r1532, %r1533, %r1534};
	wmma.mma.sync.aligned.row.row.m8n32k16.f16.f16 {%r1539, %r1540, %r1541, %r1542}, {%r1483, %r1484, %r1485, %r1486, %r1487, %r1488, %r1489, %r1490}, {%r1515, %r1516, %r1517, %r1518, %r1519, %r1520, %r1521, %r1522}, {%r1535, %r1536, %r1537, %r1538};
	wmma.mma.sync.aligned.row.row.m8n32k16.f16.f16 {%r1543, %r1544, %r1545, %r1546}, {%r1491, %r1492, %r1493, %r1494, %r1495, %r1496, %r1497, %r1498}, {%r1523, %r1524, %r1525, %r1526, %r1527, %r1528, %r1529, %r1530}, {%r1539, %r1540, %r1541, %r1542};
	add.s64 	%rd115, %rd346, -512;
	// begin inline asm
	cp.async.ca.shared.global [%r187], [%rd115], 16;

	// end inline asm
	// begin inline asm
	cp.async.ca.shared.global [%r21], [%rd115], 16;

	// end inline asm
	mul.wide.s32 	%rd305, %r3360, 2;
	add.s64 	%rd116, %rd6, %rd305;
	// begin inline asm
	cp.async.ca.shared.global [%r9], [%rd116], 16;

	// end inline asm
	add.s64 	%rd117, %rd116, %rd1;
	// begin inline asm
	cp.async.ca.shared.global [%r190], [%rd117], 16;

	// end inline asm
	add.s64 	%rd118, %rd117, %rd1;
	// begin inline asm
	cp.async.ca.shared.global [%r191], [%rd118], 16;

	// end inline asm
	add.s64 	%rd119, %rd118, %rd1;
	// begin inline asm
	cp.async.ca.shared.global [%r192], [%rd119], 16;

	// end inline asm
	add.s64 	%rd120, %rd119, %rd1;
	// begin inline asm
	cp.async.ca.shared.global [%r193], [%rd120], 16;

	// end inline asm
	add.s64 	%rd121, %rd120, %rd1;
	// begin inline asm
	cp.async.ca.shared.global [%r194], [%rd121], 16;

	// end inline asm
	add.s64 	%rd122, %rd121, %rd1;
	// begin inline asm
	cp.async.ca.shared.global [%r195], [%rd122], 16;

	// end inline asm
	add.s64 	%rd123, %rd122, %rd1;
	// begin inline asm
	cp.async.ca.shared.global [%r196], [%rd123], 16;

	// end inline asm
	// begin inline asm
	cp.async.commit_group;

	// end inline asm
	// begin inline asm
	cp.async.wait_group 0;

	// end inline asm
	bar.sync 	0;
	wmma.load.a.sync.aligned.row.m8n32k16.shared.f16 	{%r1547, %r1548, %r1549, %r1550, %r1551, %r1552, %r1553, %r1554}, [%r555], %r556;
	wmma.load.a.sync.aligned.row.m8n32k16.shared.f16 	{%r1555, %r1556, %r1557, %r1558, %r1559, %r1560, %r1561, %r1562}, [%r565], %r556;
	wmma.load.a.sync.aligned.row.m8n32k16.shared.f16 	{%r1563, %r1564, %r1565, %r1566, %r1567, %r1568, %r1569, %r1570}, [%r574], %r556;
	wmma.load.a.sync.aligned.row.m8n32k16.shared.f16 	{%r1571, %r1572, %r1573, %r1574, %r1575, %r1576, %r1577, %r1578}, [%r583], %r556;
	wmma.load.b.sync.aligned.row.m8n32k16.shared.f16 	{%r1579, %r1580, %r1581, %r1582, %r1583, %r1584, %r1585, %r1586}, [%r25], %r556;
	wmma.load.b.sync.aligned.row.m8n32k16.shared.f16 	{%r1587, %r1588, %r1589, %r1590, %r1591, %r1592, %r1593, %r1594}, [%r600], %r556;
	wmma.load.b.sync.aligned.row.m8n32k16.shared.f16 	{%r1595, %r1596, %r1597, %r1598, %r1599, %r1600, %r1601, %r1602}, [%r609], %r556;
	wmma.load.b.sync.aligned.row.m8n32k16.shared.f16 	{%r1603, %r1604, %r1605, %r1606, %r1607, %r1608, %r1609, %r1610}, [%r618], %r556;
	wmma.mma.sync.aligned.row.row.m8n32k16.f16.f16 {%r1611, %r1612, %r1613, %r1614}, {%r1547, %r1548, %r1549, %r1550, %r1551, %r1552, %r1553, %r1554}, {%r1579, %r1580, %r1581, %r1582, %r1583, %r1584, %r1585, %r1586}, {%r1543, %r1544, %r1545, %r1546};
	wmma.mma.sync.aligned.row.row.m8n32k16.f16.f16 {%r1615, %r1616, %r1617, %r1618}, {%r1555, %r1556, %r1557, %r1558, %r1559, %r1560, %r1561, %r1562}, {%r1587, %r1588, %r1589, %r1590, %r1591, %r1592, %r1593, %r1594}, {%r1611, %r1612, %r1613, %r1614};
	wmma.mma.sync.aligned.row.row.m8n32k16.f16.f16 {%r1619, %r1620, %r1621, %r1622}, {%r1563, %r1564, %r1565, %r1566, %r1567, %r1568, %r1569, %r1570}, {%r1595, %r1596, %r1597, %r1598, %r1599, %r1600, %r1601, %r1602}, {%r1615, %r1616, %r1617, %r1618};
	wmma.mma.sync.aligned.row.row.m8n32k16.f16.f16 {%r1623, %r1624, %r1625, %r1626}, {%r1571, %r1572, %r1573, %r1574, %r1575, %r1576, %r1577, %r1578}, {%r1603, %r1604, %r1605, %r1606, %r1607, %r1608, %r1609, %r1610}, {%r1619, %r1620, %r1621, %r1622};
	mul.wide.s32 	%rd306, %r3361, 2;
	add.s64 	%rd124, %rd6, %rd306;
	// begin inline asm
	cp.async.ca.shared.global [%r537], [%rd124], 16;

	// end inline asm
	add.s64 	%rd125, %rd124, %rd1;
	// begin inline asm
	cp.async.ca.shared.global [%r538], [%rd125], 16;

	// end inline asm
	add.s64 	%rd126, %rd125, %rd1;
	// begin inline asm
	cp.async.ca.shared.global [%r539], [%rd126], 16;

	// end inline asm
	add.s64 	%rd127, %rd126, %rd1;
	// begin inline asm
	cp.async.ca.shared.global [%r540], [%rd127], 16;

	// end inline asm
	add.s64 	%rd128, %rd127, %rd1;
	// begin inline asm
	cp.async.ca.shared.global [%r541], [%rd128], 16;

	// end inline asm
	add.s64 	%rd129, %rd128, %rd1;
	// begin inline asm
	cp.async.ca.shared.global [%r542], [%rd129], 16;

	// end inline asm
	add.s64 	%rd130, %rd129, %rd1;
	// begin inline asm
	cp.async.ca.shared.global [%r543], [%rd130], 16;

	// end inline asm
	add.s64 	%rd131, %rd130, %rd1;
	// begin inline asm
	cp.async.ca.shared.global [%r544], [%rd131], 16;

	// end inline asm
	// begin inline asm
	cp.async.commit_group;

	// end inline asm
	// begin inline asm
	cp.async.wait_group 0;

	// end inline asm
	bar.sync 	0;
	wmma.load.a.sync.aligned.row.m8n32k16.shared.f16 	{%r1627, %r1628, %r1629, %r1630, %r1631, %r1632, %r1633, %r1634}, [%r651], %r556;
	wmma.load.a.sync.aligned.row.m8n32k16.shared.f16 	{%r1635, %r1636, %r1637, %r1638, %r1639, %r1640, %r1641, %r1642}, [%r660], %r556;
	wmma.load.a.sync.aligned.row.m8n32k16.shared.f16 	{%r1643, %r1644, %r1645, %r1646, %r1647, %r1648, %r1649, %r1650}, [%r669], %r556;
	wmma.load.a.sync.aligned.row.m8n32k16.shared.f16 	{%r1651, %r1652, %r1653, %r1654, %r1655, %r1656, %r1657, %r1658}, [%r678], %r556;
	wmma.load.b.sync.aligned.row.m8n32k16.shared.f16 	{%r1659, %r1660, %r1661, %r1662, %r1663, %r1664, %r1665, %r1666}, [%r687], %r556;
	wmma.load.b.sync.aligned.row.m8n32k16.shared.f16 	{%r1667, %r1668, %r1669, %r1670, %r1671, %r1672, %r1673, %r1674}, [%r696], %r556;
	wmma.load.b.sync.aligned.row.m8n32k16.shared.f16 	{%r1675, %r1676, %r1677, %r1678, %r1679, %r1680, %r1681, %r1682}, [%r705], %r556;
	wmma.load.b.sync.aligned.row.m8n32k16.shared.f16 	{%r1683, %r1684, %r1685, %r1686, %r1687, %r1688, %r1689, %r1690}, [%r714], %r556;
	wmma.mma.sync.aligned.row.row.m8n32k16.f16.f16 {%r1691, %r1692, %r1693, %r1694}, {%r1627, %r1628, %r1629, %r1630, %r1631, %r1632, %r1633, %r1634}, {%r1659, %r1660, %r1661, %r1662, %r1663, %r1664, %r1665, %r1666}, {%r1623, %r1624, %r1625, %r1626};
	wmma.mma.sync.aligned.row.row.m8n32k16.f16.f16 {%r1695, %r1696, %r1697, %r1698}, {%r1635, %r1636, %r1637, %r1638, %r1639, %r1640, %r1641, %r1642}, {%r1667, %r1668, %r1669, %r1670, %r1671, %r1672, %r1673, %r1674}, {%r1691, %r1692, %r1693, %r1694};
	wmma.mma.sync.aligned.row.row.m8n32k16.f16.f16 {%r1699, %r1700, %r1701, %r1702}, {%r1643, %r1644, %r1645, %r1646, %r1647, %r1648, %r1649, %r1650}, {%r1675, %r1676, %r1677, %r1678, %r1679, %r1680, %r1681, %r1682}, {%r1695, %r1696, %r1697, %r1698};
	wmma.mma.sync.aligned.row.row.m8n32k16.f16.f16 {%r1703, %r1704, %r1705, %r1706}, {%r1651, %r1652, %r1653, %r1654, %r1655, %r1656, %r1657, %r1658}, {%r1683, %r1684, %r1685, %r1686, %r1687, %r1688, %r1689, %r1690}, {%r1699, %r1700, %r1701, %r1702};
	mul.wide.s32 	%rd307, %r3362, 2;
	add.s64 	%rd132, %rd6, %rd307;
	// begin inline asm
	cp.async.ca.shared.global [%r9], [%rd132], 16;

	// end inline asm
	add.s64 	%rd133, %rd132, %rd1;
	// begin inline asm
	cp.async.ca.shared.global [%r190], [%rd133], 16;

	// end inline asm
	add.s64 	%rd134, %rd133, %rd1;
	// begin inline asm
	cp.async.ca.shared.global [%r191], [%rd134], 16;

	// end inline asm
	add.s64 	%rd135, %rd134, %rd1;
	// begin inline asm
	cp.async.ca.shared.global [%r192], [%rd135], 16;

	// end inline asm
	add.s64 	%rd136, %rd135, %rd1;
	// begin inline asm
	cp.async.ca.shared.global [%r193], [%rd136], 16;

	// end inline asm
	add.s64 	%rd137, %rd136, %rd1;
	// begin inline asm
	cp.async.ca.shared.global [%r194], [%rd137], 16;

	// end inline asm
	add.s64 	%rd138, %rd137, %rd1;
	// begin inline asm
	cp.async.ca.shared.global [%r195], [%rd138], 16;

	// end inline asm
	add.s64 	%rd139, %rd138, %rd1;
	// begin inline asm
	cp.async.ca.shared.global [%r196], [%rd139], 16;

	// end inline asm
	// begin inline asm
	cp.async.commit_group;

	// end inline asm
	// begin inline asm
	cp.async.wait_group 0;

	// end inline asm
	bar.sync 	0;
	wmma.load.a.sync.aligned.row.m8n32k16.shared.f16 	{%r1707, %r1708, %r1709, %r1710, %r1711, %r1712, %r1713, %r1714}, [%r739], %r556;
	wmma.load.a.sync.aligned.row.m8n32k16.shared.f16 	{%r1715, %r1716, %r1717, %r1718, %r1719, %r1720, %r1721, %r1722}, [%r748], %r556;
	wmma.load.a.sync.aligned.row.m8n32k16.shared.f16 	{%r1723, %r1724, %r1725, %r1726, %r1727, %r1728, %r1729, %r1730}, [%r757], %r556;
	wmma.load.a.sync.aligned.row.m8n32k16.shared.f16 	{%r1731, %r1732, %r1733, %r1734, %r1735, %r1736, %r1737, %r1738}, [%r766], %r556;
	wmma.load.b.sync.aligned.row.m8n32k16.shared.f16 	{%r1739, %r1740, %r1741, %r1742, %r1743, %r1744, %r1745, %r1746}, [%r25], %r556;
	wmma.load.b.sync.aligned.row.m8n32k16.shared.f16 	{%r1747, %r1748, %r1749, %r1750, %r1751, %r1752, %r1753, %r1754}, [%r600], %r556;
	wmma.load.b.sync.aligned.row.m8n32k16.shared.f16 	{%r1755, %r1756, %r1757, %r1758, %r1759, %r1760, %r1761, %r1762}, [%r609], %r556;
	wmma.load.b.sync.aligned.row.m8n32k16.shared.f16 	{%r1763, %r1764, %r1765, %r1766, %r1767, %r1768, %r1769, %r1770}, [%r618], %r556;
	wmma.mma.sync.aligned.row.row.m8n32k16.f16.f16 {%r1771, %r1772, %r1773, %r1774}, {%r1707, %r1708, %r1709, %r1710, %r1711, %r1712, %r1713, %r1714}, {%r1739, %r1740, %r1741, %r1742, %r1743, %r1744, %r1745, %r1746}, {%r1703, %r1704, %r1705, %r1706};
	wmma.mma.sync.aligned.row.row.m8n32k16.f16.f16 {%r1775, %r1776, %r1777, %r1778}, {%r1715, %r1716, %r1717, %r1718, %r1719, %r1720, %r1721, %r1722}, {%r1747, %r1748, %r1749, %r1750, %r1751, %r1752, %r1753, %r1754}, {%r1771, %r1772, %r1773, %r1774};
	wmma.mma.sync.aligned.row.row.m8n32k16.f16.f16 {%r1779, %r1780, %r1781, %r1782}, {%r1723, %r1724, %r1725, %r1726, %r1727, %r1728, %r1729, %r1730}, {%r1755, %r1756, %r1757, %r1758, %r1759, %r1760, %r1761, %r1762}, {%r1775, %r1776, %r1777, %r1778};
	wmma.mma.sync.aligned.row.row.m8n32k16.f16.f16 {%r1783, %r1784, %r1785, %r1786}, {%r1731, %r1732, %r1733, %r1734, %r1735, %r1736, %r1737, %r1738}, {%r1763, %r1764, %r1765, %r1766, %r1767, %r1768, %r1769, %r1770}, {%r1779, %r1780, %r1781, %r1782};
	mul.wide.s32 	%rd308, %r3363, 2;
	add.s64 	%rd140, %rd6, %rd308;
	// begin inline asm
	cp.async.ca.shared.global [%r537], [%rd140], 16;

	// end inline asm
	add.s64 	%rd141, %rd140, %rd1;
	// begin inline asm
	cp.async.ca.shared.global [%r538], [%rd141], 16;

	// end inline asm
	add.s64 	%rd142, %rd141, %rd1;
	// begin inline asm
	cp.async.ca.shared.global [%r539], [%rd142], 16;

	// end inline asm
	add.s64 	%rd143, %rd142, %rd1;
	// begin inline asm
	cp.async.ca.shared.global [%r540], [%rd143], 16;

	// end inline asm
	add.s64 	%rd144, %rd143, %rd1;
	// begin inline asm
	cp.async.ca.shared.global [%r541], [%rd144], 16;

	// end inline asm
	add.s64 	%rd145, %rd144, %rd1;
	// begin inline asm
	cp.async.ca.shared.global [%r542], [%rd145], 16;

	// end inline asm
	add.s64 	%rd146, %rd145, %rd1;
	// begin inline asm
	cp.async.ca.shared.global [%r543], [%rd146], 16;

	// end inline asm
	add.s64 	%rd147, %rd146, %rd1;
	// begin inline asm
	cp.async.ca.shared.global [%r544], [%rd147], 16;

	// end inline asm
	// begin inline asm
	cp.async.commit_group;

	// end inline asm
	// begin inline asm
	cp.async.wait_group 0;

	// end inline asm
	bar.sync 	0;
	wmma.load.a.sync.aligned.row.m8n32k16.shared.f16 	{%r1787, %r1788, %r1789, %r1790, %r1791, %r1792, %r1793, %r1794}, [%r823], %r556;
	wmma.load.a.sync.aligned.row.m8n32k16.shared.f16 	{%r1795, %r1796, %r1797, %r1798, %r1799, %r1800, %r1801, %r1802}, [%r832], %r556;
	wmma.load.a.sync.aligned.row.m8n32k16.shared.f16 	{%r1803, %r1804, %r1805, %r1806, %r1807, %r1808, %r1809, %r1810}, [%r841], %r556;
	wmma.load.a.sync.aligned.row.m8n32k16.shared.f16 	{%r1811, %r1812, %r1813, %r1814, %r1815, %r1816, %r1817, %r1818}, [%r850], %r556;
	wmma.load.b.sync.aligned.row.m8n32k16.shared.f16 	{%r1819, %r1820, %r1821, %r1822, %r1823, %r1824, %r1825, %r1826}, [%r687], %r556;
	wmma.load.b.sync.aligned.row.m8n32k16.shared.f16 	{%r1827, %r1828, %r1829, %r1830, %r1831, %r1832, %r1833, %r1834}, [%r696], %r556;
	wmma.load.b.sync.aligned.row.m8n32k16.shared.f16 	{%r1835, %r1836, %r1837, %r1838, %r1839, %r1840, %r1841, %r1842}, [%r705], %r556;
	wmma.load.b.sync.aligned.row.m8n32k16.shared.f16 	{%r1843, %r1844, %r1845, %r1846, %r1847, %r1848, %r1849, %r1850}, [%r714], %r556;
	wmma.mma.sync.aligned.row.row.m8n32k16.f16.f16 {%r1851, %r1852, %r1853, %r1854}, {%r1787, %r1788, %r1789, %r1790, %r1791, %r1792, %r1793, %r1794}, {%r1819, %r1820, %r1821, %r1822, %r1823, %r1824, %r1825, %r1826}, {%r1783, %r1784, %r1785, %r1786};
	wmma.mma.sync.aligned.row.row.m8n32k16.f16.f16 {%r1855, %r1856, %r1857, %r1858}, {%r1795, %r1796, %r1797, %r1798, %r1799, %r1800, %r1801, %r1802}, {%r1827, %r1828, %r1829, %r1830, %r1831, %r1832, %r1833, %r1834}, {%r1851, %r1852, %r1853, %r1854};
	wmma.mma.sync.aligned.row.row.m8n32k16.f16.f16 {%r1859, %r1860, %r1861, %r1862}, {%r1803, %r1804, %r1805, %r1806, %r1807, %r1808, %r1809, %r1810}, {%r1835, %r1836, %r1837, %r1838, %r1839, %r1840, %r1841, %r1842}, {%r1855, %r1856, %r1857, %r1858};
	wmma.mma.sync.aligned.row.row.m8n32k16.f16.f16 {%r1863, %r1864, %r1865, %r1866}, {%r1811, %r1812, %r1813, %r1814, %r1815, %r1816, %r1817, %r1818}, {%r1843, %r1844, %r1845, %r1846, %r1847, %r1848, %r1849, %r1850}, {%r1859, %r1860, %r1861, %r1862};
	// begin inline asm
	cp.async.ca.shared.global [%r187], [%rd346], 16;

	// end inline asm
	// begin inline asm
	cp.async.ca.shared.global [%r21], [%rd346], 16;

	// end inline asm
	mul.wide.s32 	%rd309, %r3364, 2;
	add.s64 	%rd150, %rd6, %rd309;
	// begin inline asm
	cp.async.ca.shared.global [%r9], [%rd150], 16;

	// end inline asm
	add.s64 	%rd151, %rd150, %rd1;
	// begin inline asm
	cp.async.ca.shared.global [%r190], [%rd151], 16;

	// end inline asm
	add.s64 	%rd152, %rd151, %rd1;
	// begin inline asm
	cp.async.ca.shared.global [%r191], [%rd152], 16;

	// end inline asm
	add.s64 	%rd153, %rd152, %rd1;
	// begin inline asm
	cp.async.ca.shared.global [%r192], [%rd153], 16;

	// end inline asm
	add.s64 	%rd154, %rd153, %rd1;
	// begin inline asm
	cp.async.ca.shared.global [%r193], [%rd154], 16;

	// end inline asm
	add.s64 	%rd155, %rd154, %rd1;
	// begin inline asm
	cp.async.ca.shared.global [%r194], [%rd155], 16;

	// end inline asm
	add.s64 	%rd156, %rd155, %rd1;
	// begin inline asm
	cp.async.ca.shared.global [%r195], [%rd156], 16;

	// end inline asm
	add.s64 	%rd157, %rd156, %rd1;
	// begin inline asm
	cp.async.ca.shared.global [%r196], [%rd157], 16;

	// end inline asm
	// begin inline asm
	cp.async.commit_group;

	// end inline asm
	// begin inline asm
	cp.async.wait_group 0;

	// end inline asm
	bar.sync 	0;
	wmma.load.a.sync.aligned.row.m8n32k16.shared.f16 	{%r1867, %r1868, %r1869, %r1870, %r1871, %r1872, %r1873, %r1874}, [%r555], %r556;
	wmma.load.a.sync.aligned.row.m8n32k16.shared.f16 	{%r1875, %r1876, %r1877, %r1878, %r1879, %r1880, %r1881, %r1882}, [%r565], %r556;
	wmma.load.a.sync.aligned.row.m8n32k16.shared.f16 	{%r1883, %r1884, %r1885, %r1886, %r1887, %r1888, %r1889, %r1890}, [%r574], %r556;
	wmma.load.a.sync.aligned.row.m8n32k16.shared.f16 	{%r1891, %r1892, %r1893, %r1894, %r1895, %r1896, %r1897, %r1898}, [%r583], %r556;
	wmma.load.b.sync.aligned.row.m8n32k16.shared.f16 	{%r1899, %r1900, %r1901, %r1902, %r1903, %r1904, %r1905, %r1906}, [%r25], %r556;
	wmma.load.b.sync.aligned.row.m8n32k16.shared.f16 	{%r1907, %r1908, %r1909, %r1910, %r1911, %r1912, %r1913, %r1914}, [%r600], %r556;
	wmma.load.b.sync.aligned.row.m8n32k16.shared.f16 	{%r1915, %r1916, %r1917, %r1918, %r1919, %r1920, %r1921, %r1922}, [%r609], %r556;
	wmma.load.b.sync.aligned.row.m8n32k16.shared.f16 	{%r1923, %r1924, %r1925, %r1926, %r1927, %r1928, %r1929, %r1930}, [%r618], %r556;
	wmma.mma.sync.aligned.row.row.m8n32k16.f16.f16 {%r1931, %r1932, %r1933, %r1934}, {%r1867, %r1868, %r1869, %r1870, %r1871, %r1872, %r1873, %r1874}, {%r1899, %r1900, %r1901, %r1902, %r1903, %r1904, %r1905, %r1906}, {%r1863, %r1864, %r1865, %r1866};
	wmma.mma.sync.aligned.row.row.m8n32k16.f16.f16 {%r1935, %r1936, %r1937, %r1938}, {%r1875, %r1876, %r1877, %r1878, %r1879, %r1880, %r1881, %r1882}, {%r1907, %r1908, %r1909, %r1910, %r1911, %r1912, %r1913, %r1914}, {%r1931, %r1932, %r1933, %r1934};
	wmma.mma.sync.aligned.row.row.m8n32k16.f16.f16 {%r1939, %r1940, %r1941, %r1942}, {%r1883, %r1884, %r1885, %r1886, %r1887, %r1888, %r1889, %r1890}, {%r1915, %r1916, %r1917, %r1918, %r1919, %r1920, %r1921, %r1922}, {%r1935, %r1936, %r1937, %r1938};
	wmma.mma.sync.aligned.row.row.m8n32k16.f16.f16 {%r1943, %r1944, %r1945, %r1946}, {%r1891, %r1892, %r1893, %r1894, %r1895, %r1896, %r1897, %r1898}, {%r1923, %r1924, %r1925, %r1926, %r1927, %r1928, %r1929, %r1930}, {%r1939, %r1940, %r1941, %r1942};
	mul.wide.s32 	%rd310, %r3365, 2;
	add.s64 	%rd158, %rd6, %rd310;
	// begin inline asm
	cp.async.ca.shared.global [%r537], [%rd158], 16;

	// end inline asm
	add.s64 	%rd159, %rd158, %rd1;
	// begin inline asm
	cp.async.ca.shared.global [%r538], [%rd159], 16;

	// end inline asm
	add.s64 	%rd160, %rd159, %rd1;
	// begin inline asm
	cp.async.ca.shared.global [%r539], [%rd160], 16;

	// end inline asm
	add.s64 	%rd161, %rd160, %rd1;
	// begin inline asm
	cp.async.ca.shared.global [%r540], [%rd161], 16;

	// end inline asm
	add.s64 	%rd162, %rd161, %rd1;
	// begin inline asm
	cp.async.ca.shared.global [%r541], [%rd162], 16;

	// end inline asm
	add.s64 	%rd163, %rd162, %rd1;
	// begin inline asm
	cp.async.ca.shared.global [%r542], [%rd163], 16;

	// end inline asm
	add.s64 	%rd164, %rd163, %rd1;
	// begin inline asm
	cp.async.ca.shared.global [%r543], [%rd164], 16;

	// end inline asm
	add.s64 	%rd165, %rd164, %rd1;
	// begin inline asm
	cp.async.ca.shared.global [%r544], [%rd165], 16;

	// end inline asm
	// begin inline asm
	cp.async.commit_group;

	// end inline asm
	// begin inline asm
	cp.async.wait_group 0;

	// end inline asm
	bar.sync 	0;
	wmma.load.a.sync.aligned.row.m8n32k16.shared.f16 	{%r1947, %r1948, %r1949, %r1950, %r1951, %r1952, %r1953, %r1954}, [%r651], %r556;
	wmma.load.a.sync.aligned.row.m8n32k16.shared.f16 	{%r1955, %r1956, %r1957, %r1958, %r1959, %r1960, %r1961, %r1962}, [%r660], %r556;
	wmma.load.a.sync.aligned.row.m8n32k16.shared.f16 	{%r1963, %r1964, %r1965, %r1966, %r1967, %r1968, %r1969, %r1970}, [%r669], %r556;
	wmma.load.a.sync.aligned.row.m8n32k16.shared.f16 	{%r1971, %r1972, %r1973, %r1974, %r1975, %r1976, %r1977, %r1978}, [%r678], %r556;
	wmma.load.b.sync.aligned.row.m8n32k16.shared.f16 	{%r1979, %r1980, %r1981, %r1982, %r1983, %r1984, %r1985, %r1986}, [%r687], %r556;
	wmma.load.b.sync.aligned.row.m8n32k16.shared.f16 	{%r1987, %r1988, %r1989, %r1990, %r1991, %r1992, %r1993, %r1994}, [%r696], %r556;
	wmma.load.b.sync.aligned.row.m8n32k16.shared.f16 	{%r1995, %r1996, %r1997, %r1998, %r1999, %r2000, %r2001, %r2002}, [%r705], %r556;
	wmma.load.b.sync.aligned.row.m8n32k16.shared.f16 	{%r2003, %r2004, %r2005, %r2006, %r2007, %r2008, %r2009, %r2010}, [%r714], %r556;
	wmma.mma.sync.aligned.row.row.m8n32k16.f16.f16 {%r2011, %r2012, %r2013, %r2014}, {%r1947, %r1948, %r1949, %r1950, %r1951, %r1952, %r1953, %r1954}, {%r1979, %r1980, %r1981, %r1982, %r1983, %r1984, %r1985, %r1986}, {%r1943, %r1944, %r1945, %r1946};
	wmma.mma.sync.aligned.row.row.m8n32k16.f16.f16 {%r2015, %r2016, %r2017, %r2018}, {%r1955, %r1956, %r1957, %r1958, %r1959, %r1960, %r1961, %r1962}, {%r1987, %r1988, %r1989, %r1990, %r1991, %r1992, %r1993, %r1994}, {%r2011, %r2012, %r2013, %r2014};
	wmma.mma.sync.aligned.row.row.m8n32k16.f16.f16 {%r2019, %r2020, %r2021, %r2022}, {%r1963, %r1964, %r1965, %r1966, %r1967, %r1968, %r1969, %r1970}, {%r1995, %r1996, %r1997, %r1998, %r1999, %r2000, %r2001, %r2002}, {%r2015, %r2016, %r2017, %r2018};
	wmma.mma.sync.aligned.row.row.m8n32k16.f16.f16 {%r2023, %r2024, %r2025, %r2026}, {%r1971, %r1972, %r1973, %r1974, %r1975, %r1976, %r1977, %r1978}, {%r2003, %r2004, %r2005, %r2006, %r2007, %r2008, %r2009, %r2010}, {%r2019, %r2020, %r2021, %r2022};
	mul.wide.s32 	%rd311, %r3366, 2;
	add.s64 	%rd166, %rd6, %rd311;
	// begin inline asm
	cp.async.ca.shared.global [%r9], [%rd166], 16;

	// end inline asm
	add.s64 	%rd167, %rd166, %rd1;
	// begin inline asm
	cp.async.ca.shared.global [%r190], [%rd167], 16;

	// end inline asm
	add.s64 	%rd168, %rd167, %rd1;
	// begin inline asm
	cp.async.ca.shared.global [%r191], [%rd168], 16;

	// end inline asm
	add.s64 	%rd169, %rd168, %rd1;
	// begin inline asm
	cp.async.ca.shared.global [%r192], [%rd169], 16;

	// end inline asm
	add.s64 	%rd170, %rd169, %rd1;
	// begin inline asm
	cp.async.ca.shared.global [%r193], [%rd170], 16;

	// end inline asm
	add.s64 	%rd171, %rd170, %rd1;
	// begin inline asm
	cp.async.ca.shared.global [%r194], [%rd171], 16;

	// end inline asm
	add.s64 	%rd172, %rd171, %rd1;
	// begin inline asm
	cp.async.ca.shared.global [%r195], [%rd172], 16;

	// end inline asm
	add.s64 	%rd173, %rd172, %rd1;
	// begin inline asm
	cp.async.ca.shared.global [%r196], [%rd173], 16;

	// end inline asm
	// begin inline asm
	cp.async.commit_group;

	// end inline asm
	// begin inline asm
	cp.async.wait_group 0;

	// end inline asm
	bar.sync 	0;
	wmma.load.a.sync.aligned.row.m8n32k16.shared.f16 	{%r2027, %r2028, %r2029, %r2030, %r2031, %r2032, %r2033, %r2034}, [%r739], %r556;
	wmma.load.a.sync.aligned.row.m8n32k16.shared.f16 	{%r2035, %r2036, %r2037, %r2038, %r2039, %r2040, %r2041, %r2042}, [%r748], %r556;
	wmma.load.a.sync.aligned.row.m8n32k16.shared.f16 	{%r2043, %r2044, %r2045, %r2046, %r2047, %r2048, %r2049, %r2050}, [%r757], %r556;
	wmma.load.a.sync.aligned.row.m8n32k16.shared.f16 	{%r2051, %r2052, %r2053, %r2054, %r2055, %r2056, %r2057, %r2058}, [%r766], %r556;
	wmma.load.b.sync.aligned.row.m8n32k16.shared.f16 	{%r2059, %r2060, %r2061, %r2062, %r2063, %r2064, %r2065, %r2066}, [%r25], %r556;
	wmma.load.b.sync.aligned.row.m8n32k16.shared.f16 	{%r2067, %r2068, %r2069, %r2070, %r2071, %r2072, %r2073, %r2074}, [%r600], %r556;
	wmma.load.b.sync.aligned.row.m8n32k16.shared.f16 	{%r2075, %r2076, %r2077, %r2078, %r2079, %r2080, %r2081, %r2082}, [%r609], %r556;
	wmma.load.b.sync.aligned.row.m8n32k16.shared.f16 	{%r2083, %r2084, %r2085, %r2086, %r2087, %r2088, %r2089, %r2090}, [%r618], %r556;
	wmma.mma.sync.aligned.row.row.m8n32k16.f16.f16 {%r2091, %r2092, %r2093, %r2094}, {%r2027, %r2028, %r2029, %r2030, %r2031, %r2032, %r2033, %r2034}, {%r2059, %r2060, %r2061, %r2062, %r2063, %r2064, %r2065, %r2066}, {%r2023, %r2024, %r2025, %r2026};
	wmma.mma.sync.aligned.row.row.m8n32k16.f16.f16 {%r2095, %r2096, %r2097, %r2098}, {%r2035, %r2036, %r2037, %r2038, %r2039, %r2040, %r2041, %r2042}, {%r2067, %r2068, %r2069, %r2070, %r2071, %r2072, %r2073, %r2074}, {%r2091, %r2092, %r2093, %r2094};
	wmma.mma.sync.aligned.row.row.m8n32k16.f16.f16 {%r2099, %r2100, %r2101, %r2102}, {%r2043, %r2044, %r2045, %r2046, %r2047, %r2048, %r2049, %r2050}, {%r2075, %r2076, %r2077, %r2078, %r2079, %r2080, %r2081, %r2082}, {%r2095, %r2096, %r2097, %r2098};
	wmma.mma.sync.aligned.row.row.m8n32k16.f16.f16 {%r2103, %r2104, %r2105, %r2106}, {%r2051, %r2052, %r2053, %r2054, %r2055, %r2056, %r2057, %r2058}, {%r2083, %r2084, %r2085, %r2086, %r2087, %r2088, %r2089, %r2090}, {%r2099, %r2100, %r2101, %r2102};
	mul.wide.s32 	%rd312, %r3367, 2;
	add.s64 	%rd174, %rd6, %rd312;
	// begin inline asm
	cp.async.ca.shared.global [%r537], [%rd174], 16;

	// end inline asm
	add.s64 	%rd175, %rd174, %rd1;
	// begin inline asm
	cp.async.ca.shared.global [%r538], [%rd175], 16;

	// end inline asm
	add.s64 	%rd176, %rd175, %rd1;
	// begin inline asm
	cp.async.ca.shared.global [%r539], [%rd176], 16;

	// end inline asm
	add.s64 	%rd177, %rd176, %rd1;
	// begin inline asm
	cp.async.ca.shared.global [%r540], [%rd177], 16;

	// end inline asm
	add.s64 	%rd178, %rd177, %rd1;
	// begin inline asm
	cp.async.ca.shared.global [%r541], [%rd178], 16;

	// end inline asm
	add.s64 	%rd179, %rd178, %rd1;
	// begin inline asm
	cp.async.ca.shared.global [%r542], [%rd179], 16;

	// end inline asm
	add.s64 	%rd180, %rd179, %rd1;
	// begin inline asm
	cp.async.ca.shared.global [%r543], [%rd180], 16;

	// end inline asm
	add.s64 	%rd181, %rd180, %rd1;
	// begin inline asm
	cp.async.ca.shared.global [%r544], [%rd181], 16;

	// end inline asm
	// begin inline asm
	cp.async.commit_group;

	// end inline asm
	// begin inline asm
	cp.async.wait_group 0;

	// end inline asm
	bar.sync 	0;
	wmma.load.a.sync.aligned.row.m8n32k16.shared.f16 	{%r2107, %r2108, %r2109, %r2110, %r2111, %r2112, %r2113, %r2114}, [%r823], %r556;
	wmma.load.a.sync.aligned.row.m8n32k16.shared.f16 	{%r2115, %r2116, %r2117, %r2118, %r2119, %r2120, %r2121, %r2122}, [%r832], %r556;
	wmma.load.a.sync.aligned.row.m8n32k16.shared.f16 	{%r2123, %r2124, %r2125, %r2126, %r2127, %r2128, %r2129, %r2130}, [%r841], %r556;
	wmma.load.a.sync.aligned.row.m8n32k16.shared.f16 	{%r2131, %r2132, %r2133, %r2134, %r2135, %r2136, %r2137, %r2138}, [%r850], %r556;
	wmma.load.b.sync.aligned.row.m8n32k16.shared.f16 	{%r2139, %r2140, %r2141, %r2142, %r2143, %r2144, %r2145, %r2146}, [%r687], %r556;
	wmma.load.b.sync.aligned.row.m8n32k16.shared.f16 	{%r2147, %r2148, %r2149, %r2150, %r2151, %r2152, %r2153, %r2154}, [%r696], %r556;
	wmma.load.b.sync.aligned.row.m8n32k16.shared.f16 	{%r2155, %r2156, %r2157, %r2158, %r2159, %r2160, %r2161, %r2162}, [%r705], %r556;
	wmma.load.b.sync.aligned.row.m8n32k16.shared.f16 	{%r2163, %r2164, %r2165, %r2166, %r2167, %r2168, %r2169, %r2170}, [%r714], %r556;
	wmma.mma.sync.aligned.row.row.m8n32k16.f16.f16 {%r2171, %r2172, %r2173, %r2174}, {%r2107, %r2108, %r2109, %r2110, %r2111, %r2112, %r2113, %r2114}, {%r2139, %r2140, %r2141, %r2142, %r2143, %r2144, %r2145, %r2146}, {%r2103, %r2104, %r2105, %r2106};
	wmma.mma.sync.aligned.row.row.m8n32k16.f16.f16 {%r2175, %r2176, %r2177, %r2178}, {%r2115, %r2116, %r2117, %r2118, %r2119, %r2120, %r2121, %r2122}, {%r2147, %r2148, %r2149, %r2150, %r2151, %r2152, %r2153, %r2154}, {%r2171, %r2172, %r2173, %r2174};
	wmma.mma.sync.aligned.row.row.m8n32k16.f16.f16 {%r2179, %r2180, %r2181, %r2182}, {%r2123, %r2124, %r2125, %r2126, %r2127, %r2128, %r2129, %r2130}, {%r2155, %r2156, %r2157, %r2158, %r2159, %r2160, %r2161, %r2162}, {%r2175, %r2176, %r2177, %r2178};
	wmma.mma.sync.aligned.row.row.m8n32k16.f16.f16 {%r2183, %r2184, %r2185, %r2186}, {%r2131, %r2132, %r2133, %r2134, %r2135, %r2136, %r2137, %r2138}, {%r2163, %r2164, %r2165, %r2166, %r2167, %r2168, %r2169, %r2170}, {%r2179, %r2180, %r2181, %r2182};
	add.s64 	%rd183, %rd346, 512;
	// begin inline asm
	cp.async.ca.shared.global [%r187], [%rd183], 16;

	// end inline asm
	// begin inline asm
	cp.async.ca.shared.global [%r21], [%rd183], 16;

	// end inline asm
	mul.wide.s32 	%rd313, %r3368, 2;
	add.s64 	%rd184, %rd6, %rd313;
	// begin inline asm
	cp.async.ca.shared.global [%r9], [%rd184], 16;

	// end inline asm
	add.s64 	%rd185, %rd184, %rd1;
	// begin inline asm
	cp.async.ca.shared.global [%r190], [%rd185], 16;

	// end inline asm
	add.s64 	%rd186, %rd185, %rd1;
	// begin inline asm
	cp.async.ca.shared.global [%r191], [%rd186], 16;

	// end inline asm
	add.s64 	%rd187, %rd186, %rd1;
	// begin inline asm
	cp.async.ca.shared.global [%r192], [%rd187], 16;

	// end inline asm
	add.s64 	%rd188, %rd187, %rd1;
	// begin inline asm
	cp.async.ca.shared.global [%r193], [%rd188], 16;

	// end inline asm
	add.s64 	%rd189, %rd188, %rd1;
	// begin inline asm
	cp.async.ca.shared.global [%r194], [%rd189], 16;

	// end inline asm
	add.s64 	%rd190, %rd189, %rd1;
	// begin inline asm
	cp.async.ca.shared.global [%r195], [%rd190], 16;

	// end inline asm
	add.s64 	%rd191, %rd190, %rd1;
	// begin inline asm
	cp.async.ca.shared.global [%r196], [%rd191], 16;

	// end inline asm
	// begin inline asm
	cp.async.commit_group;

	// end inline asm
	// begin inline asm
	cp.async.wait_group 0;

	// end inline asm
	bar.sync 	0;
	wmma.load.a.sync.aligned.row.m8n32k16.shared.f16 	{%r2187, %r2188, %r2189, %r2190, %r2191, %r2192, %r2193, %r2194}, [%r555], %r556;
	wmma.load.a.sync.aligned.row.m8n32k16.shared.f16 	{%r2195, %r2196, %r2197, %r2198, %r2199, %r2200, %r2201, %r2202}, [%r565], %r556;
	wmma.load.a.sync.aligned.row.m8n32k16.shared.f16 	{%r2203, %r2204, %r2205, %r2206, %r2207, %r2208, %r2209, %r2210}, [%r574], %r556;
	wmma.load.a.sync.aligned.row.m8n32k16.shared.f16 	{%r2211, %r2212, %r2213, %r2214, %r2215, %r2216, %r2217, %r2218}, [%r583], %r556;
	wmma.load.b.sync.aligned.row.m8n32k16.shared.f16 	{%r2219, %r2220, %r2221, %r2222, %r2223, %r2224, %r2225, %r2226}, [%r25], %r556;
	wmma.load.b.sync.aligned.row.m8n32k16.shared.f16 	{%r2227, %r2228, %r2229, %r2230, %r2231, %r2232, %r2233, %r2234}, [%r600], %r556;
	wmma.load.b.sync.aligned.row.m8n32k16.shared.f16 	{%r2235, %r2236, %r2237, %r2238, %r2239, %r2240, %r2241, %r2242}, [%r609], %r556;
	wmma.load.b.sync.aligned.row.m8n32k16.shared.f16 	{%r2243, %r2244, %r2245, %r2246, %r2247, %r2248, %r2249, %r2250}, [%r618], %r556;
	wmma.mma.sync.aligned.row.row.m8n32k16.f16.f16 {%r2251, %r2252, %r2253, %r2254}, {%r2187, %r2188, %r2189, %r2190, %r2191, %r2192, %r2193, %r2194}, {%r2219, %r2220, %r2221, %r2222, %r2223, %r2224, %r2225, %r2226}, {%r2183, %r2184, %r2185, %r2186};
	wmma.mma.sync.aligned.row.row.m8n32k16.f16.f16 {%r2255, %r2256, %r2257, %r2258}, {%r2195, %r2196, %r2197, %r2198, %r2199, %r2200, %r2201, %r2202}, {%r2227, %r2228, %r2229, %r2230, %r2231, %r2232, %r2233, %r2234}, {%r2251, %r2252, %r2253, %r2254};
	wmma.mma.sync.aligned.row.row.m8n32k16.f16.f16 {%r2259, %r2260, %r2261, %r2262}, {%r2203, %r2204, %r2205, %r2206, %r2207, %r2208, %r2209, %r2210}, {%r2235, %r2236, %r2237, %r2238, %r2239, %r2240, %r2241, %r2242}, {%r2255, %r2256, %r2257, %r2258};
	wmma.mma.sync.aligned.row.row.m8n32k16.f16.f16 {%r2263, %r2264, %r2265, %r2266}, {%r2211, %r2212, %r2213, %r2214, %r2215, %r2216, %r2217, %r2218}, {%r2243, %r2244, %r2245, %r2246, %r2247, %r2248, %r2249, %r2250}, {%r2259, %r2260, %r2261, %r2262};
	mul.wide.s32 	%rd314, %r3369, 2;
	add.s64 	%rd192, %rd6, %rd314;
	// begin inline asm
	cp.async.ca.shared.global [%r537], [%rd192], 16;

	// end inline asm
	add.s64 	%rd193, %rd192, %rd1;
	// begin inline asm
	cp.async.ca.shared.global [%r538], [%rd193], 16;

	// end inline asm
	add.s64 	%rd194, %rd193, %rd1;
	// begin inline asm
	cp.async.ca.shared.global [%r539], [%rd194], 16;

	// end inline asm
	add.s64 	%rd195, %rd194, %rd1;
	// begin inline asm
	cp.async.ca.shared.global [%r540], [%rd195], 16;

	// end inline asm
	add.s64 	%rd196, %rd195, %rd1;
	// begin inline asm
	cp.async.ca.shared.global [%r541], [%rd196], 16;

	// end inline asm
	add.s64 	%rd197, %rd196, %rd1;
	// begin inline asm
	cp.async.ca.shared.global [%r542], [%rd197], 16;

	// end inline asm
	add.s64 	%rd198, %rd197, %rd1;
	// begin inline asm
	cp.async.ca.shared.global [%r543], [%rd198], 16;

	// end inline asm
	add.s64 	%rd199, %rd198, %rd1;
	// begin inline asm
	cp.async.ca.shared.global [%r544], [%rd199], 16;

	// end inline asm
	// begin inline asm
	cp.async.commit_group;

	// end inline asm
	// begin inline asm
	cp.async.wait_group 0;

	// end inline asm
	bar.sync 	0;
	wmma.load.a.sync.aligned.row.m8n32k16.shared.f16 	{%r2267, %r2268, %r2269, %r2270, %r2271, %r2272, %r2273, %r2274}, [%r651], %r556;
	wmma.load.a.sync.aligned.row.m8n32k16.shared.f16 	{%r2275, %r2276, %r2277, %r2278, %r2279, %r2280, %r2281, %r2282}, [%r660], %r556;
	wmma.load.a.sync.aligned.row.m8n32k16.shared.f16 	{%r2283, %r2284, %r2285, %r2286, %r2287, %r2288, %r2289, %r2290}, [%r669], %r556;
	wmma.load.a.sync.aligned.row.m8n32k16.shared.f16 	{%r2291, %r2292, %r2293, %r2294, %r2295, %r2296, %r2297, %r2298}, [%r678], %r556;
	wmma.load.b.sync.aligned.row.m8n32k16.shared.f16 	{%r2299, %r2300, %r2301, %r2302, %r2303, %r2304, %r2305, %r2306}, [%r687], %r556;
	wmma.load.b.sync.aligned.row.m8n32k16.shared.f16 	{%r2307, %r2308, %r2309, %r2310, %r2311, %r2312, %r2313, %r2314}, [%r696], %r556;
	wmma.load.b.sync.aligned.row.m8n32k16.shared.f16 	{%r2315, %r2316, %r2317, %r2318, %r2319, %r2320, %r2321, %r2322}, [%r705], %r556;
	wmma.load.b.sync.aligned.row.m8n32k16.shared.f16 	{%r2323, %r2324, %r2325, %r2326, %r2327, %r2328, %r2329, %r2330}, [%r714], %r556;
	wmma.mma.sync.aligned.row.row.m8n32k16.f16.f16 {%r2331, %r2332, %r2333, %r2334}, {%r2267, %r2268, %r2269, %r2270, %r2271, %r2272, %r2273, %r2274}, {%r2299, %r2300, %r2301, %r2302, %r2303, %r2304, %r2305, %r2306}, {%r2263, %r2264, %r2265, %r2266};
	wmma.mma.sync.aligned.row.row.m8n32k16.f16.f16 {%r2335, %r2336, %r2337, %r2338}, {%r2275, %r2276, %r2277, %r2278, %r2279, %r2280, %r2281, %r2282}, {%r2307, %r2308, %r2309, %r2310, %r2311, %r2312, %r2313, %r2314}, {%r2331, %r2332, %r2333, %r2334};
	wmma.mma.sync.aligned.row.row.m8n32k16.f16.f16 {%r2339, %r2340, %r2341, %r2342}, {%r2283, %r2284, %r2285, %r2286, %r2287, %r2288, %r2289, %r2290}, {%r2315, %r2316, %r2317, %r2318, %r2319, %r2320, %r2321, %r2322}, {%r2335, %r2336, %r2337, %r2338};
	wmma.mma.sync.aligned.row.row.m8n32k16.f16.f16 {%r2343, %r2344, %r2345, %r2346}, {%r2291, %r2292, %r2293, %r2294, %r2295, %r2296, %r2297, %r2298}, {%r2323, %r2324, %r2325, %r2326, %r2327, %r2328, %r2329, %r2330}, {%r2339, %r2340, %r2341, %r2342};
	mul.wide.s32 	%rd315, %r3370, 2;
	add.s64 	%rd200, %rd6, %rd315;
	// begin inline asm
	cp.async.ca.shared.global [%r9], [%rd200], 16;

	// end inline asm
	add.s64 	%rd201, %rd200, %rd1;
	// begin inline asm
	cp.async.ca.shared.global [%r190], [%rd201], 16;

	// end inline asm
	add.s64 	%rd202, %rd201, %rd1;
	// begin inline asm
	cp.async.ca.shared.global [%r191], [%rd202], 16;

	// end inline asm
	add.s64 	%rd203, %rd202, %rd1;
	// begin inline asm
	cp.async.ca.shared.global [%r192], [%rd203], 16;

	// end inline asm
	add.s64 	%rd204, %rd203, %rd1;
	// begin inline asm
	cp.async.ca.shared.global [%r193], [%rd204], 16;

	// end inline asm
	add.s64 	%rd205, %rd204, %rd1;
	// begin inline asm
	cp.async.ca.shared.global [%r194], [%rd205], 16;

	// end inline asm
	add.s64 	%rd206, %rd205, %rd1;
	// begin inline asm
	cp.async.ca.shared.global [%r195], [%rd206], 16;

	// end inline asm
	add.s64 	%rd207, %rd206, %rd1;
	// begin inline asm
	cp.async.ca.shared.global [%r196], [%rd207], 16;

	// end inline asm
	// begin inline asm
	cp.async.commit_group;

	// end inline asm
	// begin inline asm
	cp.async.wait_group 0;

	// end inline asm
	bar.sync 	0;
	wmma.load.a.sync.aligned.row.m8n32k16.shared.f16 	{%r2347, %r2348, %r2349, %r2350, %r2351, %r2352, %r2353, %r2354}, [%r739], %r556;
	wmma.load.a.sync.aligned.row.m8n32k16.shared.f16 	{%r2355, %r2356, %r2357, %r2358, %r2359, %r2360, %r2361, %r2362}, [%r748], %r556;
	wmma.load.a.sync.aligned.row.m8n32k16.shared.f16 	{%r2363, %r2364, %r2365, %r2366, %r2367, %r2368, %r2369, %r2370}, [%r757], %r556;
	wmma.load.a.sync.aligned.row.m8n32k16.shared.f16 	{%r2371, %r2372, %r2373, %r2374, %r2375, %r2376, %r2377, %r2378}, [%r766], %r556;
	wmma.load.b.sync.aligned.row.m8n32k16.shared.f16 	{%r2379, %r2380, %r2381, %r2382, %r2383, %r2384, %r2385, %r2386}, [%r25], %r556;
	wmma.load.b.sync.aligned.row.m8n32k16.shared.f16 	{%r2387, %r2388, %r2389, %r2390, %r2391, %r2392, %r2393, %r2394}, [%r600], %r556;
	wmma.load.b.sync.aligned.row.m8n32k16.shared.f16 	{%r2395, %r2396, %r2397, %r2398, %r2399, %r2400, %r2401, %r2402}, [%r609], %r556;
	wmma.load.b.sync.aligned.row.m8n32k16.shared.f16 	{%r2403, %r2404, %r2405, %r2406, %r2407, %r2408, %r2409, %r2410}, [%r618], %r556;
	wmma.mma.sync.aligned.row.row.m8n32k16.f16.f16 {%r2411, %r2412, %r2413, %r2414}, {%r2347, %r2348, %r2349, %r2350, %r2351, %r2352, %r2353, %r2354}, {%r2379, %r2380, %r2381, %r2382, %r2383, %r2384, %r2385, %r2386}, {%r2343, %r2344, %r2345, %r2346};
	wmma.mma.sync.aligned.row.row.m8n32k16.f16.f16 {%r2415, %r2416, %r2417, %r2418}, {%r2355, %r2356, %r2357, %r2358, %r2359, %r2360, %r2361, %r2362}, {%r2387, %r2388, %r2389, %r2390, %r2391, %r2392, %r2393, %r2394}, {%r2411, %r2412, %r2413, %r2414};
	wmma.mma.sync.aligned.row.row.m8n32k16.f16.f16 {%r2419, %r2420, %r2421, %r2422}, {%r2363, %r2364, %r2365, %r2366, %r2367, %r2368, %r2369, %r2370}, {%r2395, %r2396, %r2397, %r2398, %r2399, %r2400, %r2401, %r2402}, {%r2415, %r2416, %r2417, %r2418};
	wmma.mma.sync.aligned.row.row.m8n32k16.f16.f16 {%r2423, %r2424, %r2425, %r2426}, {%r2371, %r2372, %r2373, %r2374, %r2375, %r2376, %r2377, %r2378}, {%r2403, %r2404, %r2405, %r2406, %r2407, %r2408, %r2409, %r2410}, {%r2419, %r2420, %r2421, %r2422};
	mul.wide.s32 	%rd316, %r3371, 2;
	add.s64 	%rd208, %rd6, %rd316;
	// begin inline asm
	cp.async.ca.shared.global [%r537], [%rd208], 16;

	// end inline asm
	add.s64 	%rd209, %rd208, %rd1;
	// begin inline asm
	cp.async.ca.shared.global [%r538], [%rd209], 16;

	// end inline asm
	add.s64 	%rd210, %rd209, %rd1;
	// begin inline asm
	cp.async.ca.shared.global [%r539], [%rd210], 16;

	// end inline asm
	add.s64 	%rd211, %rd210, %rd1;
	// begin inline asm
	cp.async.ca.shared.global [%r540], [%rd211], 16;

	// end inline asm
	add.s64 	%rd212, %rd211, %rd1;
	// begin inline asm
	cp.async.ca.shared.global [%r541], [%rd212], 16;

	// end inline asm
	add.s64 	%rd213, %rd212, %rd1;
	// begin inline asm
	cp.async.ca.shared.global [%r542], [%rd213], 16;

	// end inline asm
	add.s64 	%rd214, %rd213, %rd1;
	// begin inline asm
	cp.async.ca.shared.global [%r543], [%rd214], 16;

	// end inline asm
	add.s64 	%rd215, %rd214, %rd1;
	// begin inline asm
	cp.async.ca.shared.global [%r544], [%rd215], 16;

	// end inline asm
	// begin inline asm
	cp.async.commit_group;

	// end inline asm
	// begin inline asm
	cp.async.wait_group 0;

	// end inline asm
	bar.sync 	0;
	wmma.load.a.sync.aligned.row.m8n32k16.shared.f16 	{%r2427, %r2428, %r2429, %r2430, %r2431, %r2432, %r2433, %r2434}, [%r823], %r556;
	wmma.load.a.sync.aligned.row.m8n32k16.shared.f16 	{%r2435, %r2436, %r2437, %r2438, %r2439, %r2440, %r2441, %r2442}, [%r832], %r556;
	wmma.load.a.sync.aligned.row.m8n32k16.shared.f16 	{%r2443, %r2444, %r2445, %r2446, %r2447, %r2448, %r2449, %r2450}, [%r841], %r556;
	wmma.load.a.sync.aligned.row.m8n32k16.shared.f16 	{%r2451, %r2452, %r2453, %r2454, %r2455, %r2456, %r2457, %r2458}, [%r850], %r556;
	wmma.load.b.sync.aligned.row.m8n32k16.shared.f16 	{%r2459, %r2460, %r2461, %r2462, %r2463, %r2464, %r2465, %r2466}, [%r687], %r556;
	wmma.load.b.sync.aligned.row.m8n32k16.shared.f16 	{%r2467, %r2468, %r2469, %r2470, %r2471, %r2472, %r2473, %r2474}, [%r696], %r556;
	wmma.load.b.sync.aligned.row.m8n32k16.shared.f16 	{%r2475, %r2476, %r2477, %r2478, %r2479, %r2480, %r2481, %r2482}, [%r705], %r556;
	wmma.load.b.sync.aligned.row.m8n32k16.shared.f16 	{%r2483, %r2484, %r2485, %r2486, %r2487, %r2488, %r2489, %r2490}, [%r714], %r556;
	wmma.mma.sync.aligned.row.row.m8n32k16.f16.f16 {%r2491, %r2492, %r2493, %r2494}, {%r2427, %r2428, %r2429, %r2430, %r2431, %r2432, %r2433, %r2434}, {%r2459, %r2460, %r2461, %r2462, %r2463, %r2464, %r2465, %r2466}, {%r2423, %r2424, %r2425, %r2426};
	wmma.mma.sync.aligned.row.row.m8n32k16.f16.f16 {%r2495, %r2496, %r2497, %r2498}, {%r2435, %r2436, %r2437, %r2438, %r2439, %r2440, %r2441, %r2442}, {%r2467, %r2468, %r2469, %r2470, %r2471, %r2472, %r2473, %r2474}, {%r2491, %r2492, %r2493, %r2494};
	wmma.mma.sync.aligned.row.row.m8n32k16.f16.f16 {%r2499, %r2500, %r2501, %r2502}, {%r2443, %r2444, %r2445, %r2446, %r2447, %r2448, %r2449, %r2450}, {%r2475, %r2476, %r2477, %r2478, %r2479, %r2480, %r2481, %r2482}, {%r2495, %r2496, %r2497, %r2498};
	wmma.mma.sync.aligned.row.row.m8n32k16.f16.f16 {%r2503, %r2504, %r2505, %r2506}, {%r2451, %r2452, %r2453, %r2454, %r2455, %r2456, %r2457, %r2458}, {%r2483, %r2484, %r2485, %r2486, %r2487, %r2488, %r2489, %r2490}, {%r2499, %r2500, %r2501, %r2502};
	add.s64 	%rd217, %rd346, 1024;
	// begin inline asm
	cp.async.ca.shared.global [%r187], [%rd217], 16;

	// end inline asm
	// begin inline asm
	cp.async.ca.shared.global [%r21], [%rd217], 16;

	// end inline asm
	mul.wide.s32 	%rd317, %r3372, 2;
	add.s64 	%rd218, %rd6, %rd317;
	// begin inline asm
	cp.async.ca.shared.global [%r9], [%rd218], 16;

	// end inline asm
	add.s64 	%rd219, %rd218, %rd1;
	// begin inline asm
	cp.async.ca.shared.global [%r190], [%rd219], 16;

	// end inline asm
	add.s64 	%rd220, %rd219, %rd1;
	// begin inline asm
	cp.async.ca.shared.global [%r191], [%rd220], 16;

	// end inline asm
	add.s64 	%rd221, %rd220, %rd1;
	// begin inline asm
	cp.async.ca.shared.global [%r192], [%rd221], 16;

	// end inline asm
	add.s64 	%rd222, %rd221, %rd1;
	// begin inline asm
	cp.async.ca.shared.global [%r193], [%rd222], 16;

	// end inline asm
	add.s64 	%rd223, %rd222, %rd1;
	// begin inline asm
	cp.async.ca.shared.global [%r194], [%rd223], 16;

	// end inline asm
	add.s64 	%rd224, %rd223, %rd1;
	// begin inline asm
	cp.async.ca.shared.global [%r195], [%rd224], 16;

	// end inline asm
	add.s64 	%rd225, %rd224, %rd1;
	// begin inline asm
	cp.async.ca.shared.global [%r196], [%rd225], 16;

	// end inline asm
	// begin inline asm
	cp.async.commit_group;

	// end inline asm
	// begin inline asm
	cp.async.wait_group 0;

	// end inline asm
	bar.sync 	0;
	wmma.load.a.sync.aligned.row.m8n32k16.shared.f16 	{%r2507, %r2508, %r2509, %r2510, %r2511, %r2512, %r2513, %r2514}, [%r555], %r556;
	wmma.load.a.sync.aligned.row.m8n32k16.shared.f16 	{%r2515, %r2516, %r2517, %r2518, %r2519, %r2520, %r2521, %r2522}, [%r565], %r556;
	wmma.load.a.sync.aligned.row.m8n32k16.shared.f16 	{%r2523, %r2524, %r2525, %r2526, %r2527, %r2528, %r2529, %r2530}, [%r574], %r556;
	wmma.load.a.sync.aligned.row.m8n32k16.shared.f16 	{%r2531, %r2532, %r2533, %r2534, %r2535, %r2536, %r2537, %r2538}, [%r583], %r556;
	wmma.load.b.sync.aligned.row.m8n32k16.shared.f16 	{%r2539, %r2540, %r2541, %r2542, %r2543, %r2544, %r2545, %r2546}, [%r25], %r556;
	wmma.load.b.sync.aligned.row.m8n32k16.shared.f16 	{%r2547, %r2548, %r2549, %r2550, %r2551, %r2552, %r2553, %r2554}, [%r600], %r556;
	wmma.load.b.sync.aligned.row.m8n32k16.shared.f16 	{%r2555, %r2556, %r2557, %r2558, %r2559, %r2560, %r2561, %r2562}, [%r609], %r556;
	wmma.load.b.sync.aligned.row.m8n32k16.shared.f16 	{%r2563, %r2564, %r2565, %r2566, %r2567, %r2568, %r2569, %r2570}, [%r618], %r556;
	wmma.mma.sync.aligned.row.row.m8n32k16.f16.f16 {%r2571, %r2572, %r2573, %r2574}, {%r2507, %r2508, %r2509, %r2510, %r2511, %r2512, %r2513, %r2514}, {%r2539, %r2540, %r2541, %r2542, %r2543, %r2544, %r2545, %r2546}, {%r2503, %r2504, %r2505, %r2506};
	wmma.mma.sync.aligned.row.row.m8n32k16.f16.f16 {%r2575, %r2576, %r2577, %r2578}, {%r2515, %r2516, %r2517, %r2518, %r2519, %r2520, %r2521, %r2522}, {%r2547, %r2548, %r2549, %r2550, %r2551, %r2552, %r2553, %r2554}, {%r2571, %r2572, %r2573, %r2574};
	wmma.mma.sync.aligned.row.row.m8n32k16.f16.f16 {%r2579, %r2580, %r2581, %r2582}, {%r2523, %r2524, %r2525, %r2526, %r2527, %r2528, %r2529, %r2530}, {%r2555, %r2556, %r2557, %r2558, %r2559, %r2560, %r2561, %r2562}, {%r2575, %r2576, %r2577, %r2578};
	wmma.mma.sync.aligned.row.row.m8n32k16.f16.f16 {%r2583, %r2584, %r2585, %r2586}, {%r2531, %r2532, %r2533, %r2534, %r2535, %r2536, %r2537, %r2538}, {%r2563, %r2564, %r2565, %r2566, %r2567, %r2568, %r2569, %r2570}, {%r2579, %r2580, %r2581, %r2582};
	mul.wide.s32 	%rd318, %r3373, 2;
	add.s64 	%rd226, %rd6, %rd318;
	// begin inline asm
	cp.async.ca.shared.global [%r537], [%rd226], 16;

	// end inline asm
	add.s64 	%rd227, %rd226, %rd1;
	// begin inline asm
	cp.async.ca.shared.global [%r538], [%rd227], 16;

	// end inline asm
	add.s64 	%rd228, %rd227, %rd1;
	// begin inline asm
	cp.async.ca.shared.global [%r539], [%rd228], 16;

	// end inline asm
	add.s64 	%rd229, %rd228, %rd1;
	// begin inline asm
	cp.async.ca.shared.global [%r540], [%rd229], 16;

	// end inline asm
	add.s64 	%rd230, %rd229, %rd1;
	// begin inline asm
	cp.async.ca.shared.global [%r541], [%rd230], 16;

	// end inline asm
	add.s64 	%rd231, %rd230, %rd1;
	// begin inline asm
	cp.async.ca.shared.global [%r542], [%rd231], 16;

	// end inline asm
	add.s64 	%rd232, %rd231, %rd1;
	// begin inline asm
	cp.async.ca.shared.global [%r543], [%rd232], 16;

	// end inline asm
	add.s64 	%rd233, %rd232, %rd1;
	// begin inline asm
	cp.async.ca.shared.global [%r544], [%rd233], 16;

	// end inline asm
	// begin inline asm
	cp.async.commit_group;

	// end inline asm
	// begin inline asm
	cp.async.wait_group 0;

	// end inline asm
	bar.sync 	0;
	wmma.load.a.sync.aligned.row.m8n32k16.shared.f16 	{%r2587, %r2588, %r2589, %r2590, %r2591, %r2592, %r2593, %r2594}, [%r651], %r556;
	wmma.load.a.sync.aligned.row.m8n32k16.shared.f16 	{%r2595, %r2596, %r2597, %r2598, %r2599, %r2600, %r2601, %r2602}, [%r660], %r556;
	wmma.load.a.sync.aligned.row.m8n32k16.shared.f16 	{%r2603, %r2604, %r2605, %r2606, %r2607, %r2608, %r2609, %r2610}, [%r669], %r556;
	wmma.load.a.sync.aligned.row.m8n32k16.shared.f16 	{%r2611, %r2612, %r2613, %r2614, %r2615, %r2616, %r2617, %r2618}, [%r678], %r556;
	wmma.load.b.sync.aligned.row.m8n32k16.shared.f16 	{%r2619, %r2620, %r2621, %r2622, %r2623, %r2624, %r2625, %r2626}, [%r687], %r556;
	wmma.load.b.sync.aligned.row.m8n32k16.shared.f16 	{%r2627, %r2628, %r2629, %r2630, %r2631, %r2632, %r2633, %r2634}, [%r696], %r556;
	wmma.load.b.sync.aligned.row.m8n32k16.shared.f16 	{%r2635, %r2636, %r2637, %r2638, %r2639, %r2640, %r2641, %r2642}, [%r705], %r556;
	wmma.load.b.sync.aligned.row.m8n32k16.shared.f16 	{%r2643, %r2644, %r2645, %r2646, %r2647, %r2648, %r2649, %r2650}, [%r714], %r556;
	wmma.mma.sync.aligned.row.row.m8n32k16.f16.f16 {%r2651, %r2652, %r2653, %r2654}, {%r2587, %r2588, %r2589, %r2590, %r2591, %r2592, %r2593, %r2594}, {%r2619, %r2620, %r2621, %r2622, %r2623, %r2624, %r2625, %r2626}, {%r2583, %r2584, %r2585, %r2586};
	wmma.mma.sync.aligned.row.row.m8n32k16.f16.f16 {%r2655, %r2656, %r2657, %r2658}, {%r2595, %r2596, %r2597, %r2598, %r2599, %r2600, %r2601, %r2602}, {%r2627, %r2628, %r2629, %r2630, %r2631, %r2632, %r2633, %r2634}, {%r2651, %r2652, %r2653, %r2654};
	wmma.mma.sync.aligned.row.row.m8n32k16.f16.f16 {%r2659, %r2660, %r2661, %r2662}, {%r2603, %r2604, %r2605, %r2606, %r2607, %r2608, %r2609, %r2610}, {%r2635, %r2636, %r2637, %r2638, %r2639, %r2640, %r2641, %r2642}, {%r2655, %r2656, %r2657, %r2658};
	wmma.mma.sync.aligned.row.row.m8n32k16.f16.f16 {%r2663, %r2664, %r2665, %r2666}, {%r2611, %r2612, %r2613, %r2614, %r2615, %r2616, %r2617, %r2618}, {%r2643, %r2644, %r2645, %r2646, %r2647, %r2648, %r2649, %r2650}, {%r2659, %r2660, %r2661, %r2662};
	mul.wide.s32 	%rd319, %r3374, 2;
	add.s64 	%rd234, %rd6, %rd319;
	// begin inline asm
	cp.async.ca.shared.global [%r9], [%rd234], 16;

	// end inline asm
	add.s64 	%rd235, %rd234, %rd1;
	// begin inline asm
	cp.async.ca.shared.global [%r190], [%rd235], 16;

	// end inline asm
	add.s64 	%rd236, %rd235, %rd1;
	// begin inline asm
	cp.async.ca.shared.global [%r191], [%rd236], 16;

	// end inline asm
	add.s64 	%rd237, %rd236, %rd1;
	// begin inline asm
	cp.async.ca.shared.global [%r192], [%rd237], 16;

	// end inline asm
	add.s64 	%rd238, %rd237, %rd1;
	// begin inline asm
	cp.async.ca.shared.global [%r193], [%rd238], 16;

	// end inline asm
	add.s64 	%rd239, %rd238, %rd1;
	// begin inline asm
	cp.async.ca.shared.global [%r194], [%rd239], 16;

	// end inline asm
	add.s64 	%rd240, %rd239, %rd1;
	// begin inline asm
	cp.async.ca.shared.global [%r195], [%rd240], 16;

	// end inline asm
	add.s64 	%rd241, %rd240, %rd1;
	// begin inline asm
	cp.async.ca.shared.global [%r196], [%rd241], 16;

	// end inline asm
	// begin inline asm
	cp.async.commit_group;

	// end inline asm
	// begin inline asm
	cp.async.wait_group 0;

	// end inline asm
	bar.sync 	0;
	wmma.load.a.sync.aligned.row.m8n32k16.shared.f16 	{%r2667, %r2668, %r2669, %r2670, %r2671, %r2672, %r2673, %r2674}, [%r739], %r556;
	wmma.load.a.sync.aligned.row.m8n32k16.shared.f16 	{%r2675, %r2676, %r2677, %r2678, %r2679, %r2680, %r2681, %r2682}, [%r748], %r556;
	wmma.load.a.sync.aligned.row.m8n32k16.shared.f16 	{%r2683, %r2684, %r2685, %r2686, %r2687, %r2688, %r2689, %r2690}, [%r757], %r556;
	wmma.load.a.sync.aligned.row.m8n32k16.shared.f16 	{%r2691, %r2692, %r2693, %r2694, %r2695, %r2696, %r2697, %r2698}, [%r766], %r556;
	wmma.load.b.sync.aligned.row.m8n32k16.shared.f16 	{%r2699, %r2700, %r2701, %r2702, %r2703, %r2704, %r2705, %r2706}, [%r25], %r556;
	wmma.load.b.sync.aligned.row.m8n32k16.shared.f16 	{%r2707, %r2708, %r2709, %r2710, %r2711, %r2712, %r2713, %r2714}, [%r600], %r556;
	wmma.load.b.sync.aligned.row.m8n32k16.shared.f16 	{%r2715, %r2716, %r2717, %r2718, %r2719, %r2720, %r2721, %r2722}, [%r609], %r556;
	wmma.load.b.sync.aligned.row.m8n32k16.shared.f16 	{%r2723, %r2724, %r2725, %r2726, %r2727, %r2728, %r2729, %r2730}, [%r618], %r556;
	wmma.mma.sync.aligned.row.row.m8n32k16.f16.f16 {%r2731, %r2732, %r2733, %r2734}, {%r2667, %r2668, %r2669, %r2670, %r2671, %r2672, %r2673, %r2674}, {%r2699, %r2700, %r2701, %r2702, %r2703, %r2704, %r2705, %r2706}, {%r2663, %r2664, %r2665, %r2666};
	wmma.mma.sync.aligned.row.row.m8n32k16.f16.f16 {%r2735, %r2736, %r2737, %r2738}, {%r2675, %r2676, %r2677, %r2678, %r2679, %r2680, %r2681, %r2682}, {%r2707, %r2708, %r2709, %r2710, %r2711, %r2712, %r2713, %r2714}, {%r2731, %r2732, %r2733, %r2734};
	wmma.mma.sync.aligned.row.row.m8n32k16.f16.f16 {%r2739, %r2740, %r2741, %r2742}, {%r2683, %r2684, %r2685, %r2686, %r2687, %r2688, %r2689, %r2690}, {%r2715, %r2716, %r2717, %r2718, %r2719, %r2720, %r2721, %r2722}, {%r2735, %r2736, %r2737, %r2738};
	wmma.mma.sync.aligned.row.row.m8n32k16.f16.f16 {%r2743, %r2744, %r2745, %r2746}, {%r2691, %r2692, %r2693, %r2694, %r2695, %r2696, %r2697, %r2698}, {%r2723, %r2724, %r2725, %r2726, %r2727, %r2728, %r2729, %r2730}, {%r2739, %r2740, %r2741, %r2742};
	mul.wide.s32 	%rd320, %r3375, 2;
	add.s64 	%rd242, %rd6, %rd320;
	// begin inline asm
	cp.async.ca.shared.global [%r537], [%rd242], 16;

	// end inline asm
	add.s64 	%rd243, %rd242, %rd1;
	// begin inline asm
	cp.async.ca.shared.global [%r538], [%rd243], 16;

	// end inline asm
	add.s64 	%rd244, %rd243, %rd1;
	// begin inline asm
	cp.async.ca.shared.global [%r539], [%rd244], 16;

	// end inline asm
	add.s64 	%rd245, %rd244, %rd1;
	// begin inline asm
	cp.async.ca.shared.global [%r540], [%rd245], 16;

	// end inline asm
	add.s64 	%rd246, %rd245, %rd1;
	// begin inline asm
	cp.async.ca.shared.global [%r541], [%rd246], 16;

	// end inline asm
	add.s64 	%rd247, %rd246, %rd1;
	// begin inline asm
	cp.async.ca.shared.global [%r542], [%rd247], 16;

	// end inline asm
	add.s64 	%rd248, %rd247, %rd1;
	// begin inline asm
	cp.async.ca.shared.global [%r543], [%rd248], 16;

	// end inline asm
	add.s64 	%rd249, %rd248, %rd1;
	// begin inline asm
	cp.async.ca.shared.global [%r544], [%rd249], 16;

	// end inline asm
	// begin inline asm
	cp.async.commit_group;

	// end inline asm
	// begin inline asm
	cp.async.wait_group 0;

	// end inline asm
	bar.sync 	0;
	wmma.load.a.sync.aligned.row.m8n32k16.shared.f16 	{%r2747, %r2748, %r2749, %r2750, %r2751, %r2752, %r2753, %r2754}, [%r823], %r556;
	wmma.load.a.sync.aligned.row.m8n32k16.shared.f16 	{%r2755, %r2756, %r2757, %r2758, %r2759, %r2760, %r2761, %r2762}, [%r832], %r556;
	wmma.load.a.sync.aligned.row.m8n32k16.shared.f16 	{%r2763, %r2764, %r2765, %r2766, %r2767, %r2768, %r2769, %r2770}, [%r841], %r556;
	wmma.load.a.sync.aligned.row.m8n32k16.shared.f16 	{%r2771, %r2772, %r2773, %r2774, %r2775, %r2776, %r2777, %r2778}, [%r850], %r556;
	wmma.load.b.sync.aligned.row.m8n32k16.shared.f16 	{%r2779, %r2780, %r2781, %r2782, %r2783, %r2784, %r2785, %r2786}, [%r687], %r556;
	wmma.load.b.sync.aligned.row.m8n32k16.shared.f16 	{%r2787, %r2788, %r2789, %r2790, %r2791, %r2792, %r2793, %r2794}, [%r696], %r556;
	wmma.load.b.sync.aligned.row.m8n32k16.shared.f16 	{%r2795, %r2796, %r2797, %r2798, %r2799, %r2800, %r2801, %r2802}, [%r705], %r556;
	wmma.load.b.sync.aligned.row.m8n32k16.shared.f16 	{%r2803, %r2804, %r2805, %r2806, %r2807, %r2808, %r2809, %r2810}, [%r714], %r556;
	wmma.mma.sync.aligned.row.row.m8n32k16.f16.f16 {%r2811, %r2812, %r2813, %r2814}, {%r2747, %r2748, %r2749, %r2750, %r2751, %r2752, %r2753, %r2754}, {%r2779, %r2780, %r2781, %r2782, %r2783, %r2784, %r2785, %r2786}, {%r2743, %r2744, %r2745, %r2746};
	wmma.mma.sync.aligned.row.row.m8n32k16.f16.f16 {%r2815, %r2816, %r2817, %r2818}, {%r2755, %r2756, %r2757, %r2758, %r2759, %r2760, %r2761, %r2762}, {%r2787, %r2788, %r2789, %r2790, %r2791, %r2792, %r2793, %r2794}, {%r2811, %r2812, %r2813, %r2814};
	wmma.mma.sync.aligned.row.row.m8n32k16.f16.f16 {%r2819, %r2820, %r2821, %r2822}, {%r2763, %r2764, %r2765, %r2766, %r2767, %r2768, %r2769, %r2770}, {%r2795, %r2796, %r2797, %r2798, %r2799, %r2800, %r2801, %r2802}, {%r2815, %r2816, %r2817, %r2818};
	wmma.mma.sync.aligned.row.row.m8n32k16.f16.f16 {%r2823, %r2824, %r2825, %r2826}, {%r2771, %r2772, %r2773, %r2774, %r2775, %r2776, %r2777, %r2778}, {%r2803, %r2804, %r2805, %r2806, %r2807, %r2808, %r2809, %r2810}, {%r2819, %r2820, %r2821, %r2822};
	add.s64 	%rd251, %rd346, 1536;
	// begin inline asm
	cp.async.ca.shared.global [%r187], [%rd251], 16;

	// end inline asm
	// begin inline asm
	cp.async.ca.shared.global [%r21], [%rd251], 16;

	// end inline asm
	mul.wide.s32 	%rd321, %r3376, 2;
	add.s64 	%rd252, %rd6, %rd321;
	// begin inline asm
	cp.async.ca.shared.global [%r9], [%rd252], 16;

	// end inline asm
	add.s64 	%rd253, %rd252, %rd1;
	// begin inline asm
	cp.async.ca.shared.global [%r190], [%rd253], 16;

	// end inline asm
	add.s64 	%rd254, %rd253, %rd1;
	// begin inline asm
	cp.async.ca.shared.global [%r191], [%rd254], 16;

	// end inline asm
	add.s64 	%rd255, %rd254, %rd1;
	// begin inline asm
	cp.async.ca.shared.global [%r192], [%rd255], 16;

	// end inline asm
	add.s64 	%rd256, %rd255, %rd1;
	// begin inline asm
	cp.async.ca.shared.global [%r193], [%rd256], 16;

	// end inline asm
	add.s64 	%rd257, %rd256, %rd1;
	// begin inline asm
	cp.async.ca.shared.global [%r194], [%rd257], 16;

	// end inline asm
	add.s64 	%rd258, %rd257, %rd1;
	// begin inline asm
	cp.async.ca.shared.global [%r195], [%rd258], 16;

	// end inline asm
	add.s64 	%rd259, %rd258, %rd1;
	// begin inline asm
	cp.async.ca.shared.global [%r196], [%rd259], 16;

	// end inline asm
	// begin inline asm
	cp.async.commit_group;

	// end inline asm
	// begin inline asm
	cp.async.wait_group 0;

	// end inline asm
	bar.sync 	0;
	wmma.load.a.sync.aligned.row.m8n32k16.shared.f16 	{%r2827, %r2828, %r2829, %r2830, %r2831, %r2832, %r2833, %r2834}, [%r555], %r556;
	wmma.load.a.sync.aligned.row.m8n32k16.shared.f16 	{%r2835, %r2836, %r2837, %r2838, %r2839, %r2840, %r2841, %r2842}, [%r565], %r556;
	wmma.load.a.sync.aligned.row.m8n32k16.shared.f16 	{%r2843, %r2844, %r2845, %r2846, %r2847, %r2848, %r2849, %r2850}, [%r574], %r556;
	wmma.load.a.sync.aligned.row.m8n32k16.shared.f16 	{%r2851, %r2852, %r2853, %r2854, %r2855, %r2856, %r2857, %r2858}, [%r583], %r556;
	wmma.load.b.sync.aligned.row.m8n32k16.shared.f16 	{%r2859, %r2860, %r2861, %r2862, %r2863, %r2864, %r2865, %r2866}, [%r25], %r556;
	wmma.load.b.sync.aligned.row.m8n32k16.shared.f16 	{%r2867, %r2868, %r2869, %r2870, %r2871, %r2872, %r2873, %r2874}, [%r600], %r556;
	wmma.load.b.sync.aligned.row.m8n32k16.shared.f16 	{%r2875, %r2876, %r2877, %r2878, %r2879, %r2880, %r2881, %r2882}, [%r609], %r556;
	wmma.load.b.sync.aligned.row.m8n32k16.shared.f16 	{%r2883, %r2884, %r2885, %r2886, %r2887, %r2888, %r2889, %r2890}, [%r618], %r556;
	wmma.mma.sync.aligned.row.row.m8n32k16.f16.f16 {%r2891, %r2892, %r2893, %r2894}, {%r2827, %r2828, %r2829, %r2830, %r2831, %r2832, %r2833, %r2834}, {%r2859, %r2860, %r2861, %r2862, %r2863, %r2864, %r2865, %r2866}, {%r2823, %r2824, %r2825, %r2826};
	wmma.mma.sync.aligned.row.row.m8n32k16.f16.f16 {%r2895, %r2896, %r2897, %r2898}, {%r2835, %r2836, %r2837, %r2838, %r2839, %r2840, %r2841, %r2842}, {%r2867, %r2868, %r2869, %r2870, %r2871, %r2872, %r2873, %r2874}, {%r2891, %r2892, %r2893, %r2894};
	wmma.mma.sync.aligned.row.row.m8n32k16.f16.f16 {%r2899, %r2900, %r2901, %r2902}, {%r2843, %r2844, %r2845, %r2846, %r2847, %r2848, %r2849, %r2850}, {%r2875, %r2876, %r2877, %r2878, %r2879, %r2880, %r2881, %r2882}, {%r2895, %r2896, %r2897, %r2898};
	wmma.mma.sync.aligned.row.row.m8n32k16.f16.f16 {%r2903, %r2904, %r2905, %r2906}, {%r2851, %r2852, %r2853, %r2854, %r2855, %r2856, %r2857, %r2858}, {%r2883, %r2884, %r2885, %r2886, %r2887, %r2888, %r2889, %r2890}, {%r2899, %r2900, %r2901, %r2902};
	mul.wide.s32 	%rd322, %r3377, 2;
	add.s64 	%rd260, %rd6, %rd322;
	// begin inline asm
	cp.async.ca.shared.global [%r537], [%rd260], 16;

	// end inline asm
	add.s64 	%rd261, %rd260, %rd1;
	// begin inline asm
	cp.async.ca.shared.global [%r538], [%rd261], 16;

	// end inline asm
	add.s64 	%rd262, %rd261, %rd1;
	// begin inline asm
	cp.async.ca.shared.global [%r539], [%rd262], 16;

	// end inline asm
	add.s64 	%rd263, %rd262, %rd1;
	// begin inline asm
	cp.async.ca.shared.global [%r540], [%rd263], 16;

	// end inline asm
	add.s64 	%rd264, %rd263, %rd1;
	// begin inline asm
	cp.async.ca.shared.global [%r541], [%rd264], 16;

	// end inline asm
	add.s64 	%rd265, %rd264, %rd1;
	// begin inline asm
	cp.async.ca.shared.global [%r542], [%rd265], 16;

	// end inline asm
	add.s64 	%rd266, %rd265, %rd1;
	// begin inline asm
	cp.async.ca.shared.global [%r543], [%rd266], 16;

	// end inline asm
	add.s64 	%rd267, %rd266, %rd1;
	// begin inline asm
	cp.async.ca.shared.global [%r544], [%rd267], 16;

	// end inline asm
	// begin inline asm
	cp.async.commit_group;

	// end inline asm
	// begin inline asm
	cp.async.wait_group 0;

	// end inline asm
	bar.sync 	0;
	wmma.load.a.sync.aligned.row.m8n32k16.shared.f16 	{%r2907, %r2908, %r2909, %r2910, %r2911, %r2912, %r2913, %r2914}, [%r651], %r556;
	wmma.load.a.sync.aligned.row.m8n32k16.shared.f16 	{%r2915, %r2916, %r2917, %r2918, %r2919, %r2920, %r2921, %r2922}, [%r660], %r556;
	wmma.load.a.sync.aligned.row.m8n32k16.shared.f16 	{%r2923, %r2924, %r2925, %r2926, %r2927, %r2928, %r2929, %r2930}, [%r669], %r556;
	wmma.load.a.sync.aligned.row.m8n32k16.shared.f16 	{%r2931, %r2932, %r2933, %r2934, %r2935, %r2936, %r2937, %r2938}, [%r678], %r556;
	wmma.load.b.sync.aligned.row.m8n32k16.shared.f16 	{%r2939, %r2940, %r2941, %r2942, %r2943, %r2944, %r2945, %r2946}, [%r687], %r556;
	wmma.load.b.sync.aligned.row.m8n32k16.shared.f16 	{%r2947, %r2948, %r2949, %r2950, %r2951, %r2952, %r2953, %r2954}, [%r696], %r556;
	wmma.load.b.sync.aligned.row.m8n32k16.shared.f16 	{%r2955, %r2956, %r2957, %r2958, %r2959, %r2960, %r2961, %r2962}, [%r705], %r556;
	wmma.load.b.sync.aligned.row.m8n32k16.shared.f16 	{%r2963, %r2964, %r2965, %r2966, %r2967, %r2968, %r2969, %r2970}, [%r714], %r556;
	wmma.mma.sync.aligned.row.row.m8n32k16.f16.f16 {%r2971, %r2972, %r2973, %r2974}, {%r2907, %r2908, %r2909, %r2910, %r2911, %r2912, %r2913, %r2914}, {%r2939, %r2940, %r2941, %r2942, %r2943, %r2944, %r2945, %r2946}, {%r2903, %r2904, %r2905, %r2906};
	wmma.mma.sync.aligned.row.row.m8n32k16.f16.f16 {%r2975, %r2976, %r2977, %r2978}, {%r2915, %r2916, %r2917, %r2918, %r2919, %r2920, %r2921, %r2922}, {%r2947, %r2948, %r2949, %r2950, %r2951, %r2952, %r2953, %r2954}, {%r2971, %r2972, %r2973, %r2974};
	wmma.mma.sync.aligned.row.row.m8n32k16.f16.f16 {%r2979, %r2980, %r2981, %r2982}, {%r2923, %r2924, %r2925, %r2926, %r2927, %r2928, %r2929, %r2930}, {%r2955, %r2956, %r2957, %r2958, %r2959, %r2960, %r2961, %r2962}, {%r2975, %r2976, %r2977, %r2978};
	wmma.mma.sync.aligned.row.row.m8n32k16.f16.f16 {%r2983, %r2984, %r2985, %r2986}, {%r2931, %r2932, %r2933, %r2934, %r2935, %r2936, %r2937, %r2938}, {%r2963, %r2964, %r2965, %r2966, %r2967, %r2968, %r2969, %r2970}, {%r2979, %r2980, %r2981, %r2982};
	mul.wide.s32 	%rd323, %r3378, 2;
	add.s64 	%rd268, %rd6, %rd323;
	// begin inline asm
	cp.async.ca.shared.global [%r9], [%rd268], 16;

	// end inline asm
	add.s64 	%rd269, %rd268, %rd1;
	// begin inline asm
	cp.async.ca.shared.global [%r190], [%rd269], 16;

	// end inline asm
	add.s64 	%rd270, %rd269, %rd1;
	// begin inline asm
	cp.async.ca.shared.global [%r191], [%rd270], 16;

	// end inline asm
	add.s64 	%rd271, %rd270, %rd1;
	// begin inline asm
	cp.async.ca.shared.global [%r192], [%rd271], 16;

	// end inline asm
	add.s64 	%rd272, %rd271, %rd1;
	// begin inline asm
	cp.async.ca.shared.global [%r193], [%rd272], 16;

	// end inline asm
	add.s64 	%rd273, %rd272, %rd1;
	// begin inline asm
	cp.async.ca.shared.global [%r194], [%rd273], 16;

	// end inline asm
	add.s64 	%rd274, %rd273, %rd1;
	// begin inline asm
	cp.async.ca.shared.global [%r195], [%rd274], 16;

	// end inline asm
	add.s64 	%rd275, %rd274, %rd1;
	// begin inline asm
	cp.async.ca.shared.global [%r196], [%rd275], 16;

	// end inline asm
	// begin inline asm
	cp.async.commit_group;

	// end inline asm
	// begin inline asm
	cp.async.wait_group 0;

	// end inline asm
	bar.sync 	0;
	wmma.load.a.sync.aligned.row.m8n32k16.shared.f16 	{%r2987, %r2988, %r2989, %r2990, %r2991, %r2992, %r2993, %r2994}, [%r739], %r556;
	wmma.load.a.sync.aligned.row.m8n32k16.shared.f16 	{%r2995, %r2996, %r2997, %r2998, %r2999, %r3000, %r3001, %r3002}, [%r748], %r556;
	wmma.load.a.sync.aligned.row.m8n32k16.shared.f16 	{%r3003, %r3004, %r3005, %r3006, %r3007, %r3008, %r3009, %r3010}, [%r757], %r556;
	wmma.load.a.sync.aligned.row.m8n32k16.shared.f16 	{%r3011, %r3012, %r3013, %r3014, %r3015, %r3016, %r3017, %r3018}, [%r766], %r556;
	wmma.load.b.sync.aligned.row.m8n32k16.shared.f16 	{%r3019, %r3020, %r3021, %r3022, %r3023, %r3024, %r3025, %r3026}, [%r25], %r556;
	wmma.load.b.sync.aligned.row.m8n32k16.shared.f16 	{%r3027, %r3028, %r3029, %r3030, %r3031, %r3032, %r3033, %r3034}, [%r600], %r556;
	wmma.load.b.sync.aligned.row.m8n32k16.shared.f16 	{%r3035, %r3036, %r3037, %r3038, %r3039, %r3040, %r3041, %r3042}, [%r609], %r556;
	wmma.load.b.sync.aligned.row.m8n32k16.shared.f16 	{%r3043, %r3044, %r3045, %r3046, %r3047, %r3048, %r3049, %r3050}, [%r618], %r556;
	wmma.mma.sync.aligned.row.row.m8n32k16.f16.f16 {%r3051, %r3052, %r3053, %r3054}, {%r2987, %r2988, %r2989, %r2990, %r2991, %r2992, %r2993, %r2994}, {%r3019, %r3020, %r3021, %r3022, %r3023, %r3024, %r3025, %r3026}, {%r2983, %r2984, %r2985, %r2986};
	wmma.mma.sync.aligned.row.row.m8n32k16.f16.f16 {%r3055, %r3056, %r3057, %r3058}, {%r2995, %r2996, %r2997, %r2998, %r2999, %r3000, %r3001, %r3002}, {%r3027, %r3028, %r3029, %r3030, %r3031, %r3032, %r3033, %r3034}, {%r3051, %r3052, %r3053, %r3054};
	wmma.mma.sync.aligned.row.row.m8n32k16.f16.f16 {%r3059, %r3060, %r3061, %r3062}, {%r3003, %r3004, %r3005, %r3006, %r3007, %r3008, %r3009, %r3010}, {%r3035, %r3036, %r3037, %r3038, %r3039, %r3040, %r3041, %r3042}, {%r3055, %r3056, %r3057, %r3058};
	wmma.mma.sync.aligned.row.row.m8n32k16.f16.f16 {%r3063, %r3064, %r3065, %r3066}, {%r3011, %r3012, %r3013, %r3014, %r3015, %r3016, %r3017, %r3018}, {%r3043, %r3044, %r3045, %r3046, %r3047, %r3048, %r3049, %r3050}, {%r3059, %r3060, %r3061, %r3062};
	mul.wide.s32 	%rd324, %r3379, 2;
	add.s64 	%rd276, %rd6, %rd324;
	// begin inline asm
	cp.async.ca.shared.global [%r537], [%rd276], 16;

	// end inline asm
	add.s64 	%rd277, %rd276, %rd1;
	// begin inline asm
	cp.async.ca.shared.global [%r538], [%rd277], 16;

	// end inline asm
	add.s64 	%rd278, %rd277, %rd1;
	// begin inline asm
	cp.async.ca.shared.global [%r539], [%rd278], 16;

	// end inline asm
	add.s64 	%rd279, %rd278, %rd1;
	// begin inline asm
	cp.async.ca.shared.global [%r540], [%rd279], 16;

	// end inline asm
	add.s64 	%rd280, %rd279, %rd1;
	// begin inline asm
	cp.async.ca.shared.global [%r541], [%rd280], 16;

	// end inline asm
	add.s64 	%rd281, %rd280, %rd1;
	// begin inline asm
	cp.async.ca.shared.global [%r542], [%rd281], 16;

	// end inline asm
	add.s64 	%rd282, %rd281, %rd1;
	// begin inline asm
	cp.async.ca.shared.global [%r543], [%rd282], 16;

	// end inline asm
	add.s64 	%rd283, %rd282, %rd1;
	// begin inline asm
	cp.async.ca.shared.global [%r544], [%rd283], 16;

	// end inline asm
	// begin inline asm
	cp.async.commit_group;

	// end inline asm
	// begin inline asm
	cp.async.wait_group 0;

	// end inline asm
	bar.sync 	0;
	add.s32 	%r3388, %r3388, 2048;
	wmma.load.a.sync.aligned.row.m8n32k16.shared.f16 	{%r3067, %r3068, %r3069, %r3070, %r3071, %r3072, %r3073, %r3074}, [%r823], %r556;
	wmma.load.a.sync.aligned.row.m8n32k16.shared.f16 	{%r3075, %r3076, %r3077, %r3078, %r3079, %r3080, %r3081, %r3082}, [%r832], %r556;
	wmma.load.a.sync.aligned.row.m8n32k16.shared.f16 	{%r3083, %r3084, %r3085, %r3086, %r3087, %r3088, %r3089, %r3090}, [%r841], %r556;
	wmma.load.a.sync.aligned.row.m8n32k16.shared.f16 	{%r3091, %r3092, %r3093, %r3094, %r3095, %r3096, %r3097, %r3098}, [%r850], %r556;
	wmma.load.b.sync.aligned.row.m8n32k16.shared.f16 	{%r3099, %r3100, %r3101, %r3102, %r3103, %r3104, %r3105, %r3106}, [%r687], %r556;
	wmma.load.b.sync.aligned.row.m8n32k16.shared.f16 	{%r3107, %r3108, %r3109, %r3110, %r3111, %r3112, %r3113, %r3114}, [%r696], %r556;
	wmma.load.b.sync.aligned.row.m8n32k16.shared.f16 	{%r3115, %r3116, %r3117, %r3118, %r3119, %r3120, %r3121, %r3122}, [%r705], %r556;
	wmma.load.b.sync.aligned.row.m8n32k16.shared.f16 	{%r3123, %r3124, %r3125, %r3126, %r3127, %r3128, %r3129, %r3130}, [%r714], %r556;
	wmma.mma.sync.aligned.row.row.m8n32k16.f16.f16 {%r3131, %r3132, %r3133, %r3134}, {%r3067, %r3068, %r3069, %r3070, %r3071, %r3072, %r3073, %r3074}, {%r3099, %r3100, %r3101, %r3102, %r3103, %r3104, %r3105, %r3106}, {%r3063, %r3064, %r3065, %r3066};
	wmma.mma.sync.aligned.row.row.m8n32k16.f16.f16 {%r3135, %r3136, %r3137, %r3138}, {%r3075, %r3076, %r3077, %r3078, %r3079, %r3080, %r3081, %r3082}, {%r3107, %r3108, %r3109, %r3110, %r3111, %r3112, %r3113, %r3114}, {%r3131, %r3132, %r3133, %r3134};
	wmma.mma.sync.aligned.row.row.m8n32k16.f16.f16 {%r3139, %r3140, %r3141, %r3142}, {%r3083, %r3084, %r3085, %r3086, %r3087, %r3088, %r3089, %r3090}, {%r3115, %r3116, %r3117, %r3118, %r3119, %r3120, %r3121, %r3122}, {%r3135, %r3136, %r3137, %r3138};
	wmma.mma.sync.aligned.row.row.m8n32k16.f16.f16 {%r3411, %r3410, %r3409, %r3408}, {%r3091, %r3092, %r3093, %r3094, %r3095, %r3096, %r3097, %r3098}, {%r3123, %r3124, %r3125, %r3126, %r3127, %r3128, %r3129, %r3130}, {%r3139, %r3140, %r3141, %r3142};
	add.s64 	%rd285, %rd346, 2048;
	// begin inline asm
	cp.async.ca.shared.global [%r187], [%rd285], 16;

	// end inline asm
	// begin inline asm
	cp.async.ca.shared.global [%r21], [%rd285], 16;

	// end inline asm
	mul.wide.s32 	%rd325, %r3380, 2;
	add.s64 	%rd286, %rd6, %rd325;
	// begin inline asm
	cp.async.ca.shared.global [%r9], [%rd286], 16;

	// end inline asm
	add.s64 	%rd287, %rd286, %rd1;
	// begin inline asm
	cp.async.ca.shared.global [%r190], [%rd287], 16;

	// end inline asm
	add.s64 	%rd288, %rd287, %rd1;
	// begin inline asm
	cp.async.ca.shared.global [%r191], [%rd288], 16;

	// end inline asm
	add.s64 	%rd289, %rd288, %rd1;
	// begin inline asm
	cp.async.ca.shared.global [%r192], [%rd289], 16;

	// end inline asm
	add.s64 	%rd290, %rd289, %rd1;
	// begin inline asm
	cp.async.ca.shared.global [%r193], [%rd290], 16;

	// end inline asm
	add.s64 	%rd291, %rd290, %rd1;
	// begin inline asm
	cp.async.ca.shared.global [%r194], [%rd291], 16;

	// end inline asm
	add.s64 	%rd292, %rd291, %rd1;
	// begin inline asm
	cp.async.ca.shared.global [%r195], [%rd292], 16;

	// end inline asm
	add.s64 	%rd293, %rd292, %rd1;
	// begin inline asm
	cp.async.ca.shared.global [%r196], [%rd293], 16;

	// end inline asm
	// begin inline asm
	cp.async.commit_group;

	// end inline asm
	// begin inline asm
	cp.async.wait_group 0;

	// end inline asm
	bar.sync 	0;
	add.s32 	%r3383, %r3383, 32;
	add.s32 	%r3382, %r3382, 32;
	shl.b32 	%r3143, %r173, 11;
	add.s32 	%r3381, %r3381, %r3143;
	add.s32 	%r3380, %r3380, %r3143;
	add.s32 	%r3379, %r3379, %r3143;
	add.s32 	%r3378, %r3378, %r3143;
	add.s32 	%r3377, %r3377, %r3143;
	add.s32 	%r3376, %r3376, %r3143;
	add.s32 	%r3375, %r3375, %r3143;
	add.s32 	%r3374, %r3374, %r3143;
	add.s32 	%r3373, %r3373, %r3143;
	add.s32 	%r3372, %r3372, %r3143;
	add.s32 	%r3371, %r3371, %r3143;
	add.s32 	%r3370, %r3370, %r3143;
	add.s32 	%r3369, %r3369, %r3143;
	add.s32 	%r3368, %r3368, %r3143;
	add.s32 	%r3367, %r3367, %r3143;
	add.s32 	%r3366, %r3366, %r3143;
	add.s32 	%r3365, %r3365, %r3143;
	add.s32 	%r3364, %r3364, %r3143;
	add.s32 	%r3363, %r3363, %r3143;
	add.s32 	%r3362, %r3362, %r3143;
	add.s32 	%r3361, %r3361, %r3143;
	add.s32 	%r3360, %r3360, %r3143;
	add.s32 	%r3359, %r3359, %r3143;
	add.s32 	%r3358, %r3358, %r3143;
	add.s32 	%r3357, %r3357, %r3143;
	add.s32 	%r3356, %r3356, %r3143;
	add.s32 	%r3355, %r3355, %r3143;
	add.s32 	%r3354, %r3354, %r3143;
	add.s32 	%r3353, %r3353, %r3143;
	add.s32 	%r3352, %r3352, %r3143;
	add.s32 	%r3351, %r3351, %r3143;
	add.s32 	%r3350, %r3350, %r3143;
	add.s32 	%r3349, %r3349, %r3143;
	add.s64 	%rd346, %rd346, 4096;
	setp.ne.s32 	%p6, %r3383, 0;
	@%p6 bra 	$L__BB3_4;
	add.s32 	%r3404, %r3382, 1;
$L__BB3_6:
	setp.eq.s32 	%p7, %r24, 0;
	@%p7 bra 	$L__BB3_11;
	shl.b32 	%r151, %r173, 6;
	mov.b32 	%r3407, 0;
$L__BB3_8:
	.pragma "nounroll";
	and.b32  	%r160, %r3404, 1;
	xor.b32  	%r3145, %r160, 1;
	add.s32 	%r3381, %r3381, %r151;
	shl.b32 	%r3146, %r3404, 6;
	add.s32 	%r3147, %r3146, -64;
	and.b32  	%r3148, %r3147, 192;
	mad.lo.s32 	%r3149, %r3145, 2112, %r3148;
	shl.b32 	%r3150, %r3149, 1;
	mov.u32 	%r3151, smem;
	add.s32 	%r3152, %r3151, %r3150;
	mov.b32 	%r3153, 264;
	wmma.load.a.sync.aligned.row.m8n32k16.shared.f16 	{%r3154, %r3155, %r3156, %r3157, %r3158, %r3159, %r3160, %r3161}, [%r3152], %r3153;
	add.s32 	%r3162, %r3152, 32;
	wmma.load.a.sync.aligned.row.m8n32k16.shared.f16 	{%r3163, %r3164, %r3165, %r3166, %r3167, %r3168, %r3169, %r3170}, [%r3162], %r3153;
	add.s32 	%r3171, %r3152, 64;
	wmma.load.a.sync.aligned.row.m8n32k16.shared.f16 	{%r3172, %r3173, %r3174, %r3175, %r3176, %r3177, %r3178, %r3179}, [%r3171], %r3153;
	add.s32 	%r3180, %r3152, 96;
	wmma.load.a.sync.aligned.row.m8n32k16.shared.f16 	{%r3181, %r3182, %r3183, %r3184, %r3185, %r3186, %r3187, %r3188}, [%r3180], %r3153;
	mad.lo.s32 	%r3189, %r3145, 16896, %r4;
	shl.b32 	%r3190, %r3189, 1;
	add.s32 	%r3191, %r3151, %r3190;
	add.s32 	%r3192, %r3191, 8448;
	wmma.load.b.sync.aligned.row.m8n32k16.shared.f16 	{%r3193, %r3194, %r3195, %r3196, %r3197, %r3198, %r3199, %r3200}, [%r3192], %r3153;
	add.s32 	%r3201, %r3191, 16896;
	wmma.load.b.sync.aligned.row.m8n32k16.shared.f16 	{%r3202, %r3203, %r3204, %r3205, %r3206, %r3207, %r3208, %r3209}, [%r3201], %r3153;
	add.s32 	%r3210, %r3191, 25344;
	wmma.load.b.sync.aligned.row.m8n32k16.shared.f16 	{%r3211, %r3212, %r3213, %r3214, %r3215, %r3216, %r3217, %r3218}, [%r3210], %r3153;
	add.s32 	%r3219, %r3191, 33792;
	wmma.load.b.sync.aligned.row.m8n32k16.shared.f16 	{%r3220, %r3221, %r3222, %r3223, %r3224, %r3225, %r3226, %r3227}, [%r3219], %r3153;
	wmma.mma.sync.aligned.row.row.m8n32k16.f16.f16 {%r3228, %r3229, %r3230, %r3231}, {%r3154, %r3155, %r3156, %r3157, %r3158, %r3159, %r3160, %r3161}, {%r3193, %r3194, %r3195, %r3196, %r3197, %r3198, %r3199, %r3200}, {%r3411, %r3410, %r3409, %r3408};
	wmma.mma.sync.aligned.row.row.m8n32k16.f16.f16 {%r3232, %r3233, %r3234, %r3235}, {%r3163, %r3164, %r3165, %r3166, %r3167, %r3168, %r3169, %r3170}, {%r3202, %r3203, %r3204, %r3205, %r3206, %r3207, %r3208, %r3209}, {%r3228, %r3229, %r3230, %r3231};
	wmma.mma.sync.aligned.row.row.m8n32k16.f16.f16 {%r3236, %r3237, %r3238, %r3239}, {%r3172, %r3173, %r3174, %r3175, %r3176, %r3177, %r3178, %r3179}, {%r3211, %r3212, %r3213, %r3214, %r3215, %r3216, %r3217, %r3218}, {%r3232, %r3233, %r3234, %r3235};
	wmma.mma.sync.aligned.row.row.m8n32k16.f16.f16 {%r3411, %r3410, %r3409, %r3408}, {%r3181, %r3182, %r3183, %r3184, %r3185, %r3186, %r3187, %r3188}, {%r3220, %r3221, %r3222, %r3223, %r3224, %r3225, %r3226, %r3227}, {%r3236, %r3237, %r3238, %r3239};
	and.b32  	%r3240, %r3404, 3;
	setp.ne.s32 	%p8, %r3240, 0;
	@%p8 bra 	$L__BB3_10;
	ld.param.u64 	%rd344, [_Z22eed_hgemm_m8n256k64_v3P6__halfS0_S0_iii_param_0];
	mul.wide.u32 	%rd328, %r3388, 2;
	add.s64 	%rd329, %rd344, %rd328;
	add.s64 	%rd327, %rd329, 128;
	// begin inline asm
	cp.async.ca.shared.global [%r187], [%rd327], 16;

	// end inline asm
	// begin inline asm
	cp.async.ca.shared.global [%r21], [%rd327], 16;

	// end inline asm
$L__BB3_10:
	mad.lo.s32 	%r3243, %r160, 33792, %r9;
	mul.wide.s32 	%rd338, %r3381, 2;
	add.s64 	%rd330, %rd6, %rd338;
	// begin inline asm
	cp.async.ca.shared.global [%r3243], [%rd330], 16;

	// end inline asm
	add.s32 	%r3244, %r3243, 528;
	add.s64 	%rd331, %rd330, %rd1;
	// begin inline asm
	cp.async.ca.shared.global [%r3244], [%rd331], 16;

	// end inline asm
	add.s32 	%r3245, %r3243, 1056;
	add.s64 	%rd332, %rd331, %rd1;
	// begin inline asm
	cp.async.ca.shared.global [%r3245], [%rd332], 16;

	// end inline asm
	add.s32 	%r3246, %r3243, 1584;
	add.s64 	%rd333, %rd332, %rd1;
	// begin inline asm
	cp.async.ca.shared.global [%r3246], [%rd333], 16;

	// end inline asm
	add.s32 	%r3247, %r3243, 2112;
	add.s64 	%rd334, %rd333, %rd1;
	// begin inline asm
	cp.async.ca.shared.global [%r3247], [%rd334], 16;

	// end inline asm
	add.s32 	%r3248, %r3243, 2640;
	add.s64 	%rd335, %rd334, %rd1;
	// begin inline asm
	cp.async.ca.shared.global [%r3248], [%rd335], 16;

	// end inline asm
	add.s32 	%r3249, %r3243, 3168;
	add.s64 	%rd336, %rd335, %rd1;
	// begin inline asm
	cp.async.ca.shared.global [%r3249], [%rd336], 16;

	// end inline asm
	add.s32 	%r3250, %r3243, 3696;
	add.s64 	%rd337, %rd336, %rd1;
	// begin inline asm
	cp.async.ca.shared.global [%r3250], [%rd337], 16;

	// end inline asm
	// begin inline asm
	cp.async.commit_group;

	// end inline asm
	// begin inline asm
	cp.async.wait_group 0;

	// end inline asm
	bar.sync 	0;
	add.s32 	%r3404, %r3404, 1;
	add.s32 	%r3407, %r3407, 1;
	setp.ne.s32 	%p9, %r3407, %r24;
	add.s32 	%r3388, %r3388, 64;
	@%p9 bra 	$L__BB3_8;
$L__BB3_11:
	ld.param.u64 	%rd345, [_Z22eed_hgemm_m8n256k64_v3P6__halfS0_S0_iii_param_2];
	not.b32 	%r3251, %r22;
	and.b32  	%r3252, %r3251, 1;
	mov.u32 	%r3253, smem;
	mad.lo.s32 	%r3254, %r3252, 4224, %r3253;
	add.s32 	%r3255, %r3254, 384;
	mov.b32 	%r3256, 264;
	wmma.load.a.sync.aligned.row.m8n32k16.shared.f16 	{%r3257, %r3258, %r3259, %r3260, %r3261, %r3262, %r3263, %r3264}, [%r3255], %r3256;
	add.s32 	%r3265, %r3254, 416;
	wmma.load.a.sync.aligned.row.m8n32k16.shared.f16 	{%r3266, %r3267, %r3268, %r3269, %r3270, %r3271, %r3272, %r3273}, [%r3265], %r3256;
	add.s32 	%r3274, %r3254, 448;
	wmma.load.a.sync.aligned.row.m8n32k16.shared.f16 	{%r3275, %r3276, %r3277, %r3278, %r3279, %r3280, %r3281, %r3282}, [%r3274], %r3256;
	add.s32 	%r3283, %r3254, 480;
	wmma.load.a.sync.aligned.row.m8n32k16.shared.f16 	{%r3284, %r3285, %r3286, %r3287, %r3288, %r3289, %r3290, %r3291}, [%r3283], %r3256;
	mad.lo.s32 	%r3292, %r3252, 16896, %r4;
	shl.b32 	%r3293, %r3292, 1;
	add.s32 	%r3294, %r3253, %r3293;
	add.s32 	%r3295, %r3294, 8448;
	wmma.load.b.sync.aligned.row.m8n32k16.shared.f16 	{%r3296, %r3297, %r3298, %r3299, %r3300, %r3301, %r3302, %r3303}, [%r3295], %r3256;
	add.s32 	%r3304, %r3294, 16896;
	wmma.load.b.sync.aligned.row.m8n32k16.shared.f16 	{%r3305, %r3306, %r3307, %r3308, %r3309, %r3310, %r3311, %r3312}, [%r3304], %r3256;
	add.s32 	%r3313, %r3294, 25344;
	wmma.load.b.sync.aligned.row.m8n32k16.shared.f16 	{%r3314, %r3315, %r3316, %r3317, %r3318, %r3319, %r3320, %r3321}, [%r3313], %r3256;
	add.s32 	%r3322, %r3294, 33792;
	wmma.load.b.sync.aligned.row.m8n32k16.shared.f16 	{%r3323, %r3324, %r3325, %r3326, %r3327, %r3328, %r3329, %r3330}, [%r3322], %r3256;
	wmma.mma.sync.aligned.row.row.m8n32k16.f16.f16 {%r3331, %r3332, %r3333, %r3334}, {%r3257, %r3258, %r3259, %r3260, %r3261, %r3262, %r3263, %r3264}, {%r3296, %r3297, %r3298, %r3299, %r3300, %r3301, %r3302, %r3303}, {%r3411, %r3410, %r3409, %r3408};
	wmma.mma.sync.aligned.row.row.m8n32k16.f16.f16 {%r3335, %r3336, %r3337, %r3338}, {%r3266, %r3267, %r3268, %r3269, %r3270, %r3271, %r3272, %r3273}, {%r3305, %r3306, %r3307, %r3308, %r3309, %r3310, %r3311, %r3312}, {%r3331, %r3332, %r3333, %r3334};
	wmma.mma.sync.aligned.row.row.m8n32k16.f16.f16 {%r3339, %r3340, %r3341, %r3342}, {%r3275, %r3276, %r3277, %r3278, %r3279, %r3280, %r3281, %r3282}, {%r3314, %r3315, %r3316, %r3317, %r3318, %r3319, %r3320, %r3321}, {%r3335, %r3336, %r3337, %r3338};
	wmma.mma.sync.aligned.row.row.m8n32k16.f16.f16 {%r3343, %r3344, %r3345, %r3346}, {%r3284, %r3285, %r3286, %r3287, %r3288, %r3289, %r3290, %r3291}, {%r3323, %r3324, %r3325, %r3326, %r3327, %r3328, %r3329, %r3330}, {%r3339, %r3340, %r3341, %r3342};
	add.s32 	%r3347, %r18, %r4;
	mad.lo.s32 	%r3348, %r173, %r17, %r3347;
	cvta.to.global.u64 	%rd339, %rd345;
	mul.wide.s32 	%rd340, %r3348, 2;
	add.s64 	%rd341, %rd339, %rd340;
	wmma.store.d.sync.aligned.row.m8n32k16.global.f16 	[%rd341], {%r3343, %r3344, %r3345, %r3346}, %r173;
$L__BB3_12:
	ret;

}
	// .globl	_Z22eed_hgemm_m8n128k64_v4P6__halfS0_S0_iii
.visible .entry _Z22eed_hgemm_m8n128k64_v4P6__halfS0_S0_iii(
	.param .u64 .ptr .align 1 _Z22eed_hgemm_m8n128k64_v4P6__halfS0_S0_iii_param_0,
	.param .u64 .ptr .align 1 _Z22eed_hgemm_m8n128k64_v4P6__halfS0_S0_iii_param_1,
	.param .u64 .ptr .align 1 _Z22eed_hgemm_m8n128k64_v4P6__halfS0_S0_iii_param_2,
	.param .u32 _Z22eed_hgemm_m8n128k64_v4P6__halfS0_S0_iii_param_3,
	.param .u32 _Z22eed_hgemm_m8n128k64_v4P6__halfS0_S0_iii_param_4,
	.param .u32 _Z22eed_hgemm_m8n128k64_v4P6__halfS0_S0_iii_param_5
)
{
	.reg .pred 	%p<10>;
	.reg .b16 	%rs<2>;
	.reg .b32 	%r<3417>;
	.reg .b32 	%f<2>;
	.reg .b64 	%rd<380>;

	ld.param.u64 	%rd16, [_Z22eed_hgemm_m8n128k64_v4P6__halfS0_S0_iii_param_1];
	ld.param.u32 	%r175, [_Z22eed_hgemm_m8n128k64_v4P6__halfS0_S0_iii_param_3];
	ld.param.u32 	%r173, [_Z22eed_hgemm_m8n128k64_v4P6__halfS0_S0_iii_param_4];
	ld.param.u32 	%r174, [_Z22eed_hgemm_m8n128k64_v4P6__halfS0_S0_iii_param_5];
	mov.u32 	%r176, %ctaid.z;
	mov.u32 	%r177, %nctaid.x;
	mov.u32 	%r178, %ctaid.x;
	mad.lo.s32 	%r1, %r176, %r177, %r178;
	mov.u32 	%r2, %ctaid.y;
	mov.u32 	%r3, %tid.x;
	and.b32  	%r4, %r3, 992;
	shr.s32 	%r179, %r173, 31;
	shr.u32 	%r180, %r179, 25;
	add.s32 	%r181, %r173, %r180;
	shr.s32 	%r182, %r181, 7;
	setp.ge.s32 	%p1, %r1, %r182;
	shr.s32 	%r183, %r175, 31;
	shr.u32 	%r184, %r183, 29;
	add.s32 	%r185, %r175, %r184;
	shr.s32 	%r186, %r185, 3;
	setp.ge.s32 	%p2, %r2, %r186;
	or.pred  	%p3, %p2, %p1;
	@%p3 bra 	$L__BB4_12;
	ld.param.u64 	%rd374, [_Z22eed_hgemm_m8n128k64_v4P6__halfS0_S0_iii_param_0];
	mov.f32 	%f1, 0f00000000;
	// begin inline asm
	{  cvt.rn.f16.f32 %rs1, %f1;}

	// end inline asm
	mov.b32 	%r3413, {%rs1, %rs1};
	shr.u32 	%r197, %r3, 4;
	shl.b32 	%r198, %r3, 3;
	and.b32  	%r6, %r198, 120;
	shr.u32 	%r199, %r3, 1;
	and.b32  	%r7, %r199, 504;
	mad.lo.s32 	%r200, %r197, 136, %r6;
	shl.b32 	%r201, %r200, 1;
	mov.u32 	%r202, smem;
	add.s32 	%r187, %r201, %r202;
	mad.lo.s32 	%r203, %r7, 136, %r6;
	shl.b32 	%r204, %r203, 1;
	add.s32 	%r205, %r202, %r204;
	add.s32 	%r9, %r205, 4352;
	add.s32 	%r190, %r205, 4624;
	add.s32 	%r191, %r205, 4896;
	add.s32 	%r192, %r205, 5168;
	add.s32 	%r193, %r205, 5440;
	add.s32 	%r194, %r205, 5712;
	add.s32 	%r195, %r205, 5984;
	add.s32 	%r196, %r205, 6256;
	shl.b32 	%r17, %r2, 3;
	add.s32 	%r206, %r17, %r197;
	shl.b32 	%r18, %r1, 7;
	or.b32  	%r207, %r18, %r6;
	mad.lo.s32 	%r3394, %r174, %r206, %r6;
	mad.lo.s32 	%r3387, %r173, %r7, %r207;
	mul.wide.s32 	%rd28, %r3394, 2;
	add.s64 	%rd19, %rd374, %rd28;
	// begin inline asm
	cp.async.ca.shared.global [%r187], [%rd19], 16;

	// end inline asm
	add.s32 	%r21, %r187, 2176;
	// begin inline asm
	cp.async.ca.shared.global [%r21], [%rd19], 16;

	// end inline asm
	mul.wide.s32 	%rd29, %r3387, 2;
	add.s64 	%rd20, %rd16, %rd29;
	// begin inline asm
	cp.async.ca.shared.global [%r9], [%rd20], 16;

	// end inline asm
	mul.wide.s32 	%rd1, %r173, 2;
	add.s64 	%rd21, %rd20, %rd1;
	// begin inline asm
	cp.async.ca.shared.global [%r190], [%rd21], 16;

	// end inline asm
	add.s64 	%rd22, %rd21, %rd1;
	// begin inline asm
	cp.async.ca.shared.global [%r191], [%rd22], 16;

	// end inline asm
	add.s64 	%rd23, %rd22, %rd1;
	// begin inline asm
	cp.async.ca.shared.global [%r192], [%rd23], 16;

	// end inline asm
	add.s64 	%rd24, %rd23, %rd1;
	// begin inline asm
	cp.async.ca.shared.global [%r193], [%rd24], 16;

	// end inline asm
	add.s64 	%rd25, %rd24, %rd1;
	// begin inline asm
	cp.async.ca.shared.global [%r194], [%rd25], 16;

	// end inline asm
	add.s64 	%rd26, %rd25, %rd1;
	// begin inline asm
	cp.async.ca.shared.global [%r195], [%rd26], 16;

	// end inline asm
	add.s64 	%rd27, %rd26, %rd1;
	// begin inline asm
	cp.async.ca.shared.global [%r196], [%rd27], 16;

	// end inline asm
	// begin inline asm
	cp.async.commit_group;

	// end inline asm
	// begin inline asm
	cp.async.wait_group 0;

	// end inline asm
	bar.sync 	0;
	shr.s32 	%r208, %r174, 31;
	shr.u32 	%r209, %r208, 26;
	add.s32 	%r210, %r174, %r209;
	shr.s32 	%r22, %r210, 6;
	setp.lt.s32 	%p4, %r174, 128;
	mov.u32 	%r3414, %r3413;
	mov.u32 	%r3415, %r3413;
	mov.u32 	%r3416, %r3413;
	@%p4 bra 	$L__BB4_11;
	max.s32 	%r213, %r22, 2;
	add.s32 	%r23, %r213, -1;
	and.b32  	%r24, %r23, 31;
	setp.lt.u32 	%p5, %r174, 2112;
	mov.b32 	%r3412, 1;
	mov.u32 	%r3414, %r3413;
	mov.u32 	%r3415, %r3413;
	mov.u32 	%r3416, %r3413;
	@%p5 bra 	$L__BB4_6;
	ld.param.u64 	%rd375, [_Z22eed_hgemm_m8n128k64_v4P6__halfS0_S0_iii_param_0];
	shl.b32 	%r215, %r4, 1;
	add.s32 	%r217, %r202, %r215;
	add.s32 	%r25, %r217, 4352;
	and.b32  	%r218, %r23, -32;
	neg.s32 	%r3389, %r218;
	or.b32  	%r219, %r7, 2048;
	mad.lo.s32 	%r220, %r173, %r219, %r18;
	add.s32 	%r3386, %r220, %r6;
	add.s32 	%r221, %r7, 1984;
	mad.lo.s32 	%r222, %r173, %r221, %r18;
	add.s32 	%r3385, %r222, %r6;
	add.s32 	%r223, %r7, 1920;
	mad.lo.s32 	%r224, %r173, %r223, %r18;
	add.s32 	%r3384, %r224, %r6;
	add.s32 	%r225, %r7, 1856;
	mad.lo.s32 	%r226, %r173, %r225, %r18;
	add.s32 	%r3383, %r226, %r6;
	add.s32 	%r227, %r7, 1792;
	mad.lo.s32 	%r228, %r173, %r227, %r18;
	add.s32 	%r3382, %r228, %r6;
	add.s32 	%r229, %r7, 1728;
	mad.lo.s32 	%r230, %r173, %r229, %r18;
	add.s32 	%r3381, %r230, %r6;
	add.s32 	%r231, %r7, 1664;
	mad.lo.s32 	%r232, %r173, %r231, %r18;
	add.s32 	%r3380, %r232, %r6;
	add.s32 	%r233, %r7, 1600;
	mad.lo.s32 	%r234, %r173, %r233, %r18;
	add.s32 	%r3379, %r234, %r6;
	or.b32  	%r235, %r7, 1536;
	mad.lo.s32 	%r236, %r173, %r235, %r18;
	add.s32 	%r3378, %r236, %r6;
	add.s32 	%r237, %r7, 1472;
	mad.lo.s32 	%r238, %r173, %r237, %r18;
	add.s32 	%r3377, %r238, %r6;
	add.s32 	%r239, %r7, 1408;
	mad.lo.s32 	%r240, %r173, %r239, %r18;
	add.s32 	%r3376, %r240, %r6;
	add.s32 	%r241, %r7, 1344;
	mad.lo.s32 	%r242, %r173, %r241, %r18;
	add.s32 	%r3375, %r242, %r6;
	add.s32 	%r243, %r7, 1280;
	mad.lo.s32 	%r244, %r173, %r243, %r18;
	add.s32 	%r3374, %r244, %r6;
	add.s32 	%r245, %r7, 1216;
	mad.lo.s32 	%r246, %r173, %r245, %r18;
	add.s32 	%r3373, %r246, %r6;
	add.s32 	%r247, %r7, 1152;
	mad.lo.s32 	%r248, %r173, %r247, %r18;
	add.s32 	%r3372, %r248, %r6;
	add.s32 	%r249, %r7, 1088;
	mad.lo.s32 	%r250, %r173, %r249, %r18;
	add.s32 	%r3371, %r250, %r6;
	or.b32  	%r251, %r7, 1024;
	mad.lo.s32 	%r252, %r173, %r251, %r18;
	add.s32 	%r3370, %r252, %r6;
	add.s32 	%r253, %r7, 960;
	mad.lo.s32 	%r254, %r173, %r253, %r18;
	add.s32 	%r3369, %r254, %r6;
	add.s32 	%r255, %r7, 896;
	mad.lo.s32 	%r256, %r173, %r255, %r18;
	add.s32 	%r3368, %r256, %r6;
	add.s32 	%r257, %r7, 832;
	mad.lo.s32 	%r258, %r173, %r257, %r18;
	add.s32 	%r3367, %r258, %r6;
	add.s32 	%r259, %r7, 768;
	mad.lo.s32 	%r260, %r173, %r259, %r18;
	add.s32 	%r3366, %r260, %r6;
	add.s32 	%r261, %r7, 704;
	mad.lo.s32 	%r262, %r173, %r261, %r18;
	add.s32 	%r3365, %r262, %r6;
	add.s32 	%r263, %r7, 640;
	mad.lo.s32 	%r264, %r173, %r263, %r18;
	add.s32 	%r3364, %r264, %r6;
	add.s32 	%r265, %r7, 576;
	mad.lo.s32 	%r266, %r173, %r265, %r18;
	add.s32 	%r3363, %r266, %r6;
	or.b32  	%r267, %r7, 512;
	mad.lo.s32 	%r268, %r173, %r267, %r18;
	add.s32 	%r3362, %r268, %r6;
	add.s32 	%r269, %r7, 448;
	mad.lo.s32 	%r270, %r173, %r269, %r18;
	add.s32 	%r3361, %r270, %r6;
	add.s32 	%r271, %r7, 384;
	mad.lo.s32 	%r272, %r173, %r271, %r18;
	add.s32 	%r3360, %r272, %r6;
	add.s32 	%r273, %r7, 320;
	mad.lo.s32 	%r274, %r173, %r273, %r18;
	add.s32 	%r3359, %r274, %r6;
	add.s32 	%r275, %r7, 256;
	mad.lo.s32 	%r276, %r173, %r275, %r18;
	add.s32 	%r3358, %r276, %r6;
	add.s32 	%r277, %r7, 192;
	mad.lo.s32 	%r278, %r173, %r277, %r18;
	add.s32 	%r3357, %r278, %r6;
	add.s32 	%r279, %r7, 128;
	mad.lo.s32 	%r280, %r173, %r279, %r18;
	add.s32 	%r3356, %r280, %r6;
	add.s32 	%r281, %r7, 64;
	mad.lo.s32 	%r282, %r173, %r281, %r18;
	add.s32 	%r3355, %r282, %r6;
	mul.wide.u32 	%rd30, %r3394, 2;
	add.s64 	%rd31, %rd30, %rd375;
	add.s64 	%rd378, %rd31, 2048;
	mov.b32 	%r3388, 0;
	mov.u32 	%r3414, %r3413;
	mov.u32 	%r3415, %r3413;
	mov.u32 	%r3416, %r3413;
$L__BB4_4:
	.pragma "nounroll";
	mov.u32 	%r571, smem;
	mov.b32 	%r572, 136;
	wmma.load.a.sync.aligned.row.m8n32k16.shared.f16 	{%r573, %r574, %r575, %r576, %r577, %r578, %r579, %r580}, [%r571], %r572;
	add.s32 	%r581, %r571, 32;
	wmma.load.a.sync.aligned.row.m8n32k16.shared.f16 	{%r582, %r583, %r584, %r585, %r586, %r587, %r588, %r589}, [%r581], %r572;
	add.s32 	%r590, %r571, 64;
	wmma.load.a.sync.aligned.row.m8n32k16.shared.f16 	{%r591, %r592, %r593, %r594, %r595, %r596, %r597, %r598}, [%r590], %r572;
	add.s32 	%r599, %r571, 96;
	wmma.load.a.sync.aligned.row.m8n32k16.shared.f16 	{%r600, %r601, %r602, %r603, %r604, %r605, %r606, %r607}, [%r599], %r572;
	wmma.load.b.sync.aligned.row.m8n32k16.shared.f16 	{%r608, %r609, %r610, %r611, %r612, %r613, %r614, %r615}, [%r25], %r572;
	add.s32 	%r616, %r25, 4352;
	wmma.load.b.sync.aligned.row.m8n32k16.shared.f16 	{%r617, %r618, %r619, %r620, %r621, %r622, %r623, %r624}, [%r616], %r572;
	add.s32 	%r625, %r25, 8704;
	wmma.load.b.sync.aligned.row.m8n32k16.shared.f16 	{%r626, %r627, %r628, %r629, %r630, %r631, %r632, %r633}, [%r625], %r572;
	add.s32 	%r634, %r25, 13056;
	wmma.load.b.sync.aligned.row.m8n32k16.shared.f16 	{%r635, %r636, %r637, %r638, %r639, %r640, %r641, %r642}, [%r634], %r572;
	wmma.mma.sync.aligned.row.row.m8n32k16.f16.f16 {%r643, %r644, %r645, %r646}, {%r573, %r574, %r575, %r576, %r577, %r578, %r579, %r580}, {%r608, %r609, %r610, %r611, %r612, %r613, %r614, %r615}, {%r3416, %r3415, %r3414, %r3413};
	wmma.mma.sync.aligned.row.row.m8n32k16.f16.f16 {%r647, %r648, %r649, %r650}, {%r582, %r583, %r584, %r585, %r586, %r587, %r588, %r589}, {%r617, %r618, %r619, %r620, %r621, %r622, %r623, %r624}, {%r643, %r644, %r645, %r646};
	wmma.mma.sync.aligned.row.row.m8n32k16.f16.f16 {%r651, %r652, %r653, %r654}, {%r591, %r592, %r593, %r594, %r595, %r596, %r597, %r598}, {%r626, %r627, %r628, %r629, %r630, %r631, %r632, %r633}, {%r647, %r648, %r649, %r650};
	wmma.mma.sync.aligned.row.row.m8n32k16.f16.f16 {%r655, %r656, %r657, %r658}, {%r600, %r601, %r602, %r603, %r604, %r605, %r606, %r607}, {%r635, %r636, %r637, %r638, %r639, %r640, %r641, %r642}, {%r651, %r652, %r653, %r654};
	mul.wide.s32 	%rd320, %r3355, 2;
	add.s64 	%rd32, %rd16, %rd320;
	mov.u32 	%r659, %tid.x;
	shr.u32 	%r660, %r659, 1;
	and.b32  	%r661, %r660, 504;
	shl.b32 	%r662, %r659, 3;
	and.b32  	%r663, %r662, 120;
	mad.lo.s32 	%r664, %r661, 136, %r663;
	shl.b32 	%r665, %r664, 1;
	add.s32 	%r666, %r571, %r665;
	add.s32 	%r553, %r666, 21760;
	// begin inline asm
	cp.async.ca.shared.global [%r553], [%rd32], 16;

	// end inline asm
	add.s64 	%rd33, %rd32, %rd1;
	add.s32 	%r554, %r666, 22032;
	// begin inline asm
	cp.async.ca.shared.global [%r554], [%rd33], 16;

	// end inline asm
	add.s64 	%rd34, %rd33, %rd1;
	add.s32 	%r555, %r666, 22304;
	// begin inline asm
	cp.async.ca.shared.global [%r555], [%rd34], 16;

	// end inline asm
	add.s64 	%rd35, %rd34, %rd1;
	add.s32 	%r556, %r666, 22576;
	// begin inline asm
	cp.async.ca.shared.global [%r556], [%rd35], 16;

	// end inline asm
	add.s64 	%rd36, %rd35, %rd1;
	add.s32 	%r557, %r666, 22848;
	// begin inline asm
	cp.async.ca.shared.global [%r557], [%rd36], 16;

	// end inline asm
	add.s64 	%rd37, %rd36, %rd1;
	add.s32 	%r558, %r666, 23120;
	// begin inline asm
	cp.async.ca.shared.global [%r558], [%rd37], 16;

	// end inline asm
	add.s64 	%rd38, %rd37, %rd1;
	add.s32 	%r559, %r666, 23392;
	// begin inline asm
	cp.async.ca.shared.global [%r559], [%rd38], 16;

	// end inline asm
	add.s64 	%rd39, %rd38, %rd1;
	add.s32 	%r560, %r666, 23664;
	// begin inline asm
	cp.async.ca.shared.global [%r560], [%rd39], 16;

	// end inline asm
	// begin inline asm
	cp.async.commit_group;

	// end inline asm
	// begin inline asm
	cp.async.wait_group 0;

	// end inline asm
	bar.sync 	0;
	add.s32 	%r667, %r571, 2304;
	wmma.load.a.sync.aligned.row.m8n32k16.shared.f16 	{%r668, %r669, %r670, %r671, %r672, %r673, %r674, %r675}, [%r667], %r572;
	add.s32 	%r676, %r571, 2336;
	wmma.load.a.sync.aligned.row.m8n32k16.shared.f16 	{%r677, %r678, %r679, %r680, %r681, %r682, %r683, %r684}, [%r676], %r572;
	add.s32 	%r685, %r571, 2368;
	wmma.load.a.sync.aligned.row.m8n32k16.shared.f16 	{%r686, %r687, %r688, %r689, %r690, %r691, %r692, %r693}, [%r685], %r572;
	add.s32 	%r694, %r571, 2400;
	wmma.load.a.sync.aligned.row.m8n32k16.shared.f16 	{%r695, %r696, %r697, %r698, %r699, %r700, %r701, %r702}, [%r694], %r572;
	add.s32 	%r703, %r25, 17408;
	wmma.load.b.sync.aligned.row.m8n32k16.shared.f16 	{%r704, %r705, %r706, %r707, %r708, %r709, %r710, %r711}, [%r703], %r572;
	add.s32 	%r712, %r25, 21760;
	wmma.load.b.sync.aligned.row.m8n32k16.shared.f16 	{%r713, %r714, %r715, %r716, %r717, %r718, %r719, %r720}, [%r712], %r572;
	add.s32 	%r721, %r25, 26112;
	wmma.load.b.sync.aligned.row.m8n32k16.shared.f16 	{%r722, %r723, %r724, %r725, %r726, %r727, %r728, %r729}, [%r721], %r572;
	add.s32 	%r730, %r25, 30464;
	wmma.load.b.sync.aligned.row.m8n32k16.shared.f16 	{%r731, %r732, %r733, %r734, %r735, %r736, %r737, %r738}, [%r730], %r572;
	wmma.mma.sync.aligned.row.row.m8n32k16.f16.f16 {%r739, %r740, %r741, %r742}, {%r668, %r669, %r670, %r671, %r672, %r673, %r674, %r675}, {%r704, %r705, %r706, %r707, %r708, %r709, %r710, %r711}, {%r655, %r656, %r657, %r658};
	wmma.mma.sync.aligned.row.row.m8n32k16.f16.f16 {%r743, %r744, %r745, %r746}, {%r677, %r678, %r679, %r680, %r681, %r682, %r683, %r684}, {%r713, %r714, %r715, %r716, %r717, %r718, %r719, %r720}, {%r739, %r740, %r741, %r742};
	wmma.mma.sync.aligned.row.row.m8n32k16.f16.f16 {%r747, %r748, %r749, %r750}, {%r686, %r687, %r688, %r689, %r690, %r691, %r692, %r693}, {%r722, %r723, %r724, %r725, %r726, %r727, %r728, %r729}, {%r743, %r744, %r745, %r746};
	wmma.mma.sync.aligned.row.row.m8n32k16.f16.f16 {%r751, %r752, %r753, %r754}, {%r695, %r696, %r697, %r698, %r699, %r700, %r701, %r702}, {%r731, %r732, %r733, %r734, %r735, %r736, %r737, %r738}, {%r747, %r748, %r749, %r750};
	add.s64 	%rd41, %rd378, -1792;
	// begin inline asm
	cp.async.ca.shared.global [%r187], [%rd41], 16;

	// end inline asm
	// begin inline asm
	cp.async.ca.shared.global [%r21], [%rd41], 16;

	// end inline asm
	mul.wide.s32 	%rd321, %r3356, 2;
	add.s64 	%rd42, %rd16, %rd321;
	// begin inline asm
	cp.async.ca.shared.global [%r9], [%rd42], 16;

	// end inline asm
	add.s64 	%rd43, %rd42, %rd1;
	// begin inline asm
	cp.async.ca.shared.global [%r190], [%rd43], 16;

	// end inline asm
	add.s64 	%rd44, %rd43, %rd1;
	// begin inline asm
	cp.async.ca.shared.global [%r191], [%rd44], 16;

	// end inline asm
	add.s64 	%rd45, %rd44, %rd1;
	// begin inline asm
	cp.async.ca.shared.global [%r192], [%rd45], 16;

	// end inline asm
	add.s64 	%rd46, %rd45, %rd1;
	// begin inline asm
	cp.async.ca.shared.global [%r193], [%rd46], 16;

	// end inline asm
	add.s64 	%rd47, %rd46, %rd1;
	// begin inline asm
	cp.async.ca.shared.global [%r194], [%rd47], 16;

	// end inline asm
	add.s64 	%rd48, %rd47, %rd1;
	// begin inline asm
	cp.async.ca.shared.global [%r195], [%rd48], 16;

	// end inline asm
	add.s64 	%rd49, %rd48, %rd1;
	// begin inline asm
	cp.async.ca.shared.global [%r196], [%rd49], 16;

	// end inline asm
	// begin inline asm
	cp.async.commit_group;

	// end inline asm
	// begin inline asm
	cp.async.wait_group 0;

	// end inline asm
	bar.sync 	0;
	wmma.load.a.sync.aligned.row.m8n32k16.shared.f16 	{%r755, %r756, %r757, %r758, %r759, %r760, %r761, %r762}, [%r571], %r572;
	wmma.load.a.sync.aligned.row.m8n32k16.shared.f16 	{%r763, %r764, %r765, %r766, %r767, %r768, %r769, %r770}, [%r581], %r572;
	wmma.load.a.sync.aligned.row.m8n32k16.shared.f16 	{%r771, %r772, %r773, %r774, %r775, %r776, %r777, %r778}, [%r590], %r572;
	wmma.load.a.sync.aligned.row.m8n32k16.shared.f16 	{%r779, %r780, %r781, %r782, %r783, %r784, %r785, %r786}, [%r599], %r572;
	wmma.load.b.sync.aligned.row.m8n32k16.shared.f16 	{%r787, %r788, %r789, %r790, %r791, %r792, %r793, %r794}, [%r25], %r572;
	wmma.load.b.sync.aligned.row.m8n32k16.shared.f16 	{%r795, %r796, %r797, %r798, %r799, %r800, %r801, %r802}, [%r616], %r572;
	wmma.load.b.sync.aligned.row.m8n32k16.shared.f16 	{%r803, %r804, %r805, %r806, %r807, %r808, %r809, %r810}, [%r625], %r572;
	wmma.load.b.sync.aligned.row.m8n32k16.shared.f16 	{%r811, %r812, %r813, %r814, %r815, %r816, %r817, %r818}, [%r634], %r572;
	wmma.mma.sync.aligned.row.row.m8n32k16.f16.f16 {%r819, %r820, %r821, %r822}, {%r755, %r756, %r757, %r758, %r759, %r760, %r761, %r762}, {%r787, %r788, %r789, %r790, %r791, %r792, %r793, %r794}, {%r751, %r752, %r753, %r754};
	wmma.mma.sync.aligned.row.row.m8n32k16.f16.f16 {%r823, %r824, %r825, %r826}, {%r763, %r764, %r765, %r766, %r767, %r768, %r769, %r770}, {%r795, %r796, %r797, %r798, %r799, %r800, %r801, %r802}, {%r819, %r820, %r821, %r822};
	wmma.mma.sync.aligned.row.row.m8n32k16.f16.f16 {%r827, %r828, %r829, %r830}, {%r771, %r772, %r773, %r774, %r775, %r776, %r777, %r778}, {%r803, %r804, %r805, %r806, %r807, %r808, %r809, %r810}, {%r823, %r824, %r825, %r826};
	wmma.mma.sync.aligned.row.row.m8n32k16.f16.f16 {%r831, %r832, %r833, %r834}, {%r779, %r780, %r781, %r782, %r783, %r784, %r785, %r786}, {%r811, %r812, %r813, %r814, %r815, %r816, %r817, %r818}, {%r827, %r828, %r829, %r830};
	mul.wide.s32 	%rd322, %r3357, 2;
	add.s64 	%rd50, %rd16, %rd322;
	// begin inline asm
	cp.async.ca.shared.global [%r553], [%rd50], 16;

	// end inline asm
	add.s64 	%rd51, %rd50, %rd1;
	// begin inline asm
	cp.async.ca.shared.global [%r554], [%rd51], 16;

	// end inline asm
	add.s64 	%rd52, %rd51, %rd1;
	// begin inline asm
	cp.async.ca.shared.global [%r555], [%rd52], 16;

	// end inline asm
	add.s64 	%rd53, %rd52, %rd1;
	// begin inline asm
	cp.async.ca.shared.global [%r556], [%rd53], 16;

	// end inline asm
	add.s64 	%rd54, %rd53, %rd1;
	// begin inline asm
	cp.async.ca.shared.global [%r557], [%rd54], 16;

	// end inline asm
	add.s64 	%rd55, %rd54, %rd1;
	// begin inline asm
	cp.async.ca.shared.global [%r558], [%rd55], 16;

	// end inline asm
	add.s64 	%rd56, %rd55, %rd1;
	// begin inline asm
	cp.async.ca.shared.global [%r559], [%rd56], 16;

	// end inline asm
	add.s64 	%rd57, %rd56, %rd1;
	// begin inline asm
	cp.async.ca.shared.global [%r560], [%rd57], 16;

	// end inline asm
	// begin inline asm
	cp.async.commit_group;

	// end inline asm
	// begin inline asm
	cp.async.wait_group 0;

	// end inline asm
	bar.sync 	0;
	wmma.load.a.sync.aligned.row.m8n32k16.shared.f16 	{%r835, %r836, %r837, %r838, %r839, %r840, %r841, %r842}, [%r667], %r572;
	wmma.load.a.sync.aligned.row.m8n32k16.shared.f16 	{%r843, %r844, %r845, %r846, %r847, %r848, %r849, %r850}, [%r676], %r572;
	wmma.load.a.sync.aligned.row.m8n32k16.shared.f16 	{%r851, %r852, %r853, %r854, %r855, %r856, %r857, %r858}, [%r685], %r572;
	wmma.load.a.sync.aligned.row.m8n32k16.shared.f16 	{%r859, %r860, %r861, %r862, %r863, %r864, %r865, %r866}, [%r694], %r572;
	wmma.load.b.sync.aligned.row.m8n32k16.shared.f16 	{%r867, %r868, %r869, %r870, %r871, %r872, %r873, %r874}, [%r703], %r572;
	wmma.load.b.sync.aligned.row.m8n32k16.shared.f16 	{%r875, %r876, %r877, %r878, %r879, %r880, %r881, %r882}, [%r712], %r572;
	wmma.load.b.sync.aligned.row.m8n32k16.shared.f16 	{%r883, %r884, %r885, %r886, %r887, %r888, %r889, %r890}, [%r721], %r572;
	wmma.load.b.sync.aligned.row.m8n32k16.shared.f16 	{%r891, %r892, %r893, %r894, %r895, %r896, %r897, %r898}, [%r730], %r572;
	wmma.mma.sync.aligned.row.row.m8n32k16.f16.f16 {%r899, %r900, %r901, %r902}, {%r835, %r836, %r837, %r838, %r839, %r840, %r841, %r842}, {%r867, %r868, %r869, %r870, %r871, %r872, %r873, %r874}, {%r831, %r832, %r833, %r834};
	wmma.mma.sync.aligned.row.row.m8n32k16.f16.f16 {%r903, %r904, %r905, %r906}, {%r843, %r844, %r845, %r846, %r847, %r848, %r849, %r850}, {%r875, %r876, %r877, %r878, %r879, %r880, %r881, %r882}, {%r899, %r900, %r901, %r902};
	wmma.mma.sync.aligned.row.row.m8n32k16.f16.f16 {%r907, %r908, %r909, %r910}, {%r851, %r852, %r853, %r854, %r855, %r856, %r857, %r858}, {%r883, %r884, %r885, %r886, %r887, %r888, %r889, %r890}, {%r903, %r904, %r905, %r906};
	wmma.mma.sync.aligned.row.row.m8n32k16.f16.f16 {%r911, %r912, %r913, %r914}, {%r859, %r860, %r861, %r862, %r863, %r864, %r865, %r866}, {%r891, %r892, %r893, %r894, %r895, %r896, %r897, %r898}, {%r907, %r908, %r909, %r910};
	add.s64 	%rd59, %rd378, -1536;
	// begin inline asm
	cp.async.ca.shared.global [%r187], [%rd59], 16;

	// end inline asm
	// begin inline asm
	cp.async.ca.shared.global [%r21], [%rd59], 16;

	// end inline asm
	mul.wide.s32 	%rd323, %r3358, 2;
	add.s64 	%rd60, %rd16, %rd323;
	// begin inline asm
	cp.async.ca.shared.global [%r9], [%rd60], 16;

	// end inline asm
	add.s64 	%rd61, %rd60, %rd1;
	// begin inline asm
	cp.async.ca.shared.global [%r190], [%rd61], 16;

	// end inline asm
	add.s64 	%rd62, %rd61, %rd1;
	// begin inline asm
	cp.async.ca.shared.global [%r191], [%rd62], 16;

	// end inline asm
	add.s64 	%rd63, %rd62, %rd1;
	// begin inline asm
	cp.async.ca.shared.global [%r192], [%rd63], 16;

	// end inline asm
	add.s64 	%rd64, %rd63, %rd1;
	// begin inline asm
	cp.async.ca.shared.global [%r193], [%rd64], 16;

	// end inline asm
	add.s64 	%rd65, %rd64, %rd1;
	// begin inline asm
	cp.async.ca.shared.global [%r194], [%rd65], 16;

	// end inline asm
	add.s64 	%rd66, %rd65, %rd1;
	// begin inline asm
	cp.async.ca.shared.global [%r195], [%rd66], 16;

	// end inline asm
	add.s64 	%rd67, %rd66, %rd1;
	// begin inline asm
	cp.async.ca.shared.global [%r196], [%rd67], 16;

	// end inline asm
	// begin inline asm
	cp.async.commit_group;

	// end inline asm
	// begin inline asm
	cp.async.wait_group 0;

	// end inline asm
	bar.sync 	0;
	wmma.load.a.sync.aligned.row.m8n32k16.shared.f16 	{%r915, %r916, %r917, %r918, %r919, %r920, %r921, %r922}, [%r571], %r572;
	wmma.load.a.sync.aligned.row.m8n32k16.shared.f16 	{%r923, %r924, %r925, %r926, %r927, %r928, %r929, %r930}, [%r581], %r572;
	wmma.load.a.sync.aligned.row.m8n32k16.shared.f16 	{%r931, %r932, %r933, %r934, %r935, %r936, %r937, %r938}, [%r590], %r572;
	wmma.load.a.sync.aligned.row.m8n32k16.shared.f16 	{%r939, %r940, %r941, %r942, %r943, %r944, %r945, %r946}, [%r599], %r572;
	wmma.load.b.sync.aligned.row.m8n32k16.shared.f16 	{%r947, %r948, %r949, %r950, %r951, %r952, %r953, %r954}, [%r25], %r572;
	wmma.load.b.sync.aligned.row.m8n32k16.shared.f16 	{%r955, %r956, %r957, %r958, %r959, %r960, %r961, %r962}, [%r616], %r572;
	wmma.load.b.sync.aligned.row.m8n32k16.shared.f16 	{%r963, %r964, %r965, %r966, %r967, %r968, %r969, %r970}, [%r625], %r572;
	wmma.load.b.sync.aligned.row.m8n32k16.shared.f16 	{%r971, %r972, %r973, %r974, %r975, %r976, %r977, %r978}, [%r634], %r572;
	wmma.mma.sync.aligned.row.row.m8n32k16.f16.f16 {%r979, %r980, %r981, %r982}, {%r915, %r916, %r917, %r918, %r919, %r920, %r921, %r922}, {%r947, %r948, %r949, %r950, %r951, %r952, %r953, %r954}, {%r911, %r912, %r913, %r914};
	wmma.mma.sync.aligned.row.row.m8n32k16.f16.f16 {%r983, %r984, %r985, %r986}, {%r923, %r924, %r925, %r926, %r927, %r928, %r929, %r930}, {%r955, %r956, %r957, %r958, %r959, %r960, %r961, %r962}, {%r979, %r980, %r981, %r982};
	wmma.mma.sync.aligned.row.row.m8n32k16.f16.f16 {%r987, %r988, %r989, %r990}, {%r931, %r932, %r933, %r934, %r935, %r936, %r937, %r938}, {%r963, %r964, %r965, %r966, %r967, %r968, %r969, %r970}, {%r983, %r984, %r985, %r986};
	wmma.mma.sync.aligned.row.row.m8n32k16.f16.f16 {%r991, %r992, %r993, %r994}, {%r939, %r940, %r941, %r942, %r943, %r944, %r945, %r946}, {%r971, %r972, %r973, %r974, %r975, %r976, %r977, %r978}, {%r987, %r988, %r989, %r990};
	mul.wide.s32 	%rd324, %r3359, 2;
	add.s64 	%rd68, %rd16, %rd324;
	// begin inline asm
	cp.async.ca.shared.global [%r553], [%rd68], 16;

	// end inline asm
	add.s64 	%rd69, %rd68, %rd1;
	// begin inline asm
	cp.async.ca.shared.global [%r554], [%rd69], 16;

	// end inline asm
	add.s64 	%rd70, %rd69, %rd1;
	// begin inline asm
	cp.async.ca.shared.global [%r555], [%rd70], 16;

	// end inline asm
	add.s64 	%rd71, %rd70, %rd1;
	// begin inline asm
	cp.async.ca.shared.global [%r556], [%rd71], 16;

	// end inline asm
	add.s64 	%rd72, %rd71, %rd1;
	// begin inline asm
	cp.async.ca.shared.global [%r557], [%rd72], 16;

	// end inline asm
	add.s64 	%rd73, %rd72, %rd1;
	// begin inline asm
	cp.async.ca.shared.global [%r558], [%rd73], 16;

	// end inline asm
	add.s64 	%rd74, %rd73, %rd1;
	// begin inline asm
	cp.async.ca.shared.global [%r559], [%rd74], 16;

	// end inline asm
	add.s64 	%rd75, %rd74, %rd1;
	// begin inline asm
	cp.async.ca.shared.global [%r560], [%rd75], 16;

	// end inline asm
	// begin inline asm
	cp.async.commit_group;

	// end inline asm
	// begin inline asm
	cp.async.wait_group 0;

	// end inline asm
	bar.sync 	0;
	wmma.load.a.sync.aligned.row.m8n32k16.shared.f16 	{%r995, %r996, %r997, %r998, %r999, %r1000, %r1001, %r1002}, [%r667], %r572;
	wmma.load.a.sync.aligned.row.m8n32k16.shared.f16 	{%r1003, %r1004, %r1005, %r1006, %r1007, %r1008, %r1009, %r1010}, [%r676], %r572;
	wmma.load.a.sync.aligned.row.m8n32k16.shared.f16 	{%r1011, %r1012, %r1013, %r1014, %r1015, %r1016, %r1017, %r1018}, [%r685], %r572;
	wmma.load.a.sync.aligned.row.m8n32k16.shared.f16 	{%r1019, %r1020, %r1021, %r1022, %r1023, %r1024, %r1025, %r1026}, [%r694], %r572;
	wmma.load.b.sync.aligned.row.m8n32k16.shared.f16 	{%r1027, %r1028, %r1029, %r1030, %r1031, %r1032, %r1033, %r1034}, [%r703], %r572;
	wmma.load.b.sync.aligned.row.m8n32k16.shared.f16 	{%r1035, %r1036, %r1037, %r1038, %r1039, %r1040, %r1041, %r1042}, [%r712], %r572;
	wmma.load.b.sync.aligned.row.m8n32k16.shared.f16 	{%r1043, %r1044, %r1045, %r1046, %r1047, %r1048, %r1049, %r1050}, [%r721], %r572;
	wmma.load.b.sync.aligned.row.m8n32k16.shared.f16 	{%r1051, %r1052, %r1053, %r1054, %r1055, %r1056, %r1057, %r1058}, [%r730], %r572;
	wmma.mma.sync.aligned.row.row.m8n32k16.f16.f16 {%r1059, %r1060, %r1061, %r1062}, {%r995, %r996, %r997, %r998, %r999, %r1000, %r1001, %r1002}, {%r1027, %r1028, %r1029, %r1030, %r1031, %r1032, %r1033, %r1034}, {%r991, %r992, %r993, %r994};
	wmma.mma.sync.aligned.row.row.m8n32k16.f16.f16 {%r1063, %r1064, %r1065, %r1066}, {%r1003, %r1004, %r1005, %r1006, %r1007, %r1008, %r1009, %r1010}, {%r1035, %r1036, %r1037, %r1038, %r1039, %r1040, %r1041, %r1042}, {%r1059, %r1060, %r1061, %r1062};
	wmma.mma.sync.aligned.row.row.m8n32k16.f16.f16 {%r1067, %r1068, %r1069, %r1070}, {%r1011, %r1012, %r1013, %r1014, %r1015, %r1016, %r1017, %r1018}, {%r1043, %r1044, %r1045, %r1046, %r1047, %r1048, %r1049, %r1050}, {%r1063, %r1064, %r1065, %r1066};
	wmma.mma.sync.aligned.row.row.m8n32k16.f16.f16 {%r1071, %r1072, %r1073, %r1074}, {%r1019, %r1020, %r1021, %r1022, %r1023, %r1024, %r1025, %r1026}, {%r1051, %r1052, %r1053, %r1054, %r1055, %r1056, %r1057, %r1058}, {%r1067, %r1068, %r1069, %r1070};
	add.s64 	%rd77, %rd378, -1280;
	// begin inline asm
	cp.async.ca.shared.global [%r187], [%rd77], 16;

	// end inline asm
	// begin inline asm
	cp.async.ca.shared.global [%r21], [%rd77], 16;

	// end inline asm
	mul.wide.s32 	%rd325, %r3360, 2;
	add.s64 	%rd78, %rd16, %rd325;
	// begin inline asm
	cp.async.ca.shared.global [%r9], [%rd78], 16;

	// end inline asm
	add.s64 	%rd79, %rd78, %rd1;
	// begin inline asm
	cp.async.ca.shared.global [%r190], [%rd79], 16;

	// end inline asm
	add.s64 	%rd80, %rd79, %rd1;
	// begin inline asm
	cp.async.ca.shared.global [%r191], [%rd80], 16;

	// end inline asm
	add.s64 	%rd81, %rd80, %rd1;
	// begin inline asm
	cp.async.ca.shared.global [%r192], [%rd81], 16;

	// end inline asm
	add.s64 	%rd82, %rd81, %rd1;
	// begin inline asm
	cp.async.ca.shared.global [%r193], [%rd82], 16;

	// end inline asm
	add.s64 	%rd83, %rd82, %rd1;
	// begin inline asm
	cp.async.ca.shared.global [%r194], [%rd83], 16;

	// end inline asm
	add.s64 	%rd84, %rd83, %rd1;
	// begin inline asm
	cp.async.ca.shared.global [%r195], [%rd84], 16;

	// end inline asm
	add.s64 	%rd85, %rd84, %rd1;
	// begin inline asm
	cp.async.ca.shared.global [%r196], [%rd85], 16;

	// end inline asm
	// begin inline asm
	cp.async.commit_group;

	// end inline asm
	// begin inline asm
	cp.async.wait_group 0;

	// end inline asm
	bar.sync 	0;
	wmma.load.a.sync.aligned.row.m8n32k16.shared.f16 	{%r1075, %r1076, %r1077, %r1078, %r1079, %r1080, %r1081, %r1082}, [%r571], %r572;
	wmma.load.a.sync.aligned.row.m8n32k16.shared.f16 	{%r1083, %r1084, %r1085, %r1086, %r1087, %r1088, %r1089, %r1090}, [%r581], %r572;
	wmma.load.a.sync.aligned.row.m8n32k16.shared.f16 	{%r1091, %r1092, %r1093, %r1094, %r1095, %r1096, %r1097, %r1098}, [%r590], %r572;
	wmma.load.a.sync.aligned.row.m8n32k16.shared.f16 	{%r1099, %r1100, %r1101, %r1102, %r1103, %r1104, %r1105, %r1106}, [%r599], %r572;
	wmma.load.b.sync.aligned.row.m8n32k16.shared.f16 	{%r1107, %r1108, %r1109, %r1110, %r1111, %r1112, %r1113, %r1114}, [%r25], %r572;
	wmma.load.b.sync.aligned.row.m8n32k16.shared.f16 	{%r1115, %r1116, %r1117, %r1118, %r1119, %r1120, %r1121, %r1122}, [%r616], %r572;
	wmma.load.b.sync.aligned.row.m8n32k16.shared.f16 	{%r1123, %r1124, %r1125, %r1126, %r1127, %r1128, %r1129, %r1130}, [%r625], %r572;
	wmma.load.b.sync.aligned.row.m8n32k16.shared.f16 	{%r1131, %r1132, %r1133, %r1134, %r1135, %r1136, %r1137, %r1138}, [%r634], %r572;
	wmma.mma.sync.aligned.row.row.m8n32k16.f16.f16 {%r1139, %r1140, %r1141, %r1142}, {%r1075, %r1076, %r1077, %r1078, %r1079, %r1080, %r1081, %r1082}, {%r1107, %r1108, %r1109, %r1110, %r1111, %r1112, %r1113, %r1114}, {%r1071, %r1072, %r1073, %r1074};
	wmma.mma.sync.aligned.row.row.m8n32k16.f16.f16 {%r1143, %r1144, %r1145, %r1146}, {%r1083, %r1084, %r1085, %r1086, %r1087, %r1088, %r1089, %r1090}, {%r1115, %r1116, %r1117, %r1118, %r1119, %r1120, %r1121, %r1122}, {%r1139, %r1140, %r1141, %r1142};
	wmma.mma.sync.aligned.row.row.m8n32k16.f16.f16 {%r1147, %r1148, %r1149, %r1150}, {%r1091, %r1092, %r1093, %r1094, %r1095, %r1096, %r1097, %r1098}, {%r1123, %r1124, %r1125, %r1126, %r1127, %r1128, %r1129, %r1130}, {%r1143, %r1144, %r1145, %r1146};
	wmma.mma.sync.aligned.row.row.m8n32k16.f16.f16 {%r1151, %r1152, %r1153, %r1154}, {%r1099, %r1100, %r1101, %r1102, %r1103, %r1104, %r1105, %r1106}, {%r1131, %r1132, %r1133, %r1134, %r1135, %r1136, %r1137, %r1138}, {%r1147, %r1148, %r1149, %r1150};
	mul.wide.s32 	%rd326, %r3361, 2;
	add.s64 	%rd86, %rd16, %rd326;
	// begin inline asm
	cp.async.ca.shared.global [%r553], [%rd86], 16;

	// end inline asm
	add.s64 	%rd87, %rd86, %rd1;
	// begin inline asm
	cp.async.ca.shared.global [%r554], [%rd87], 16;

	// end inline asm
	add.s64 	%rd88, %rd87, %rd1;
	// begin inline asm
	cp.async.ca.shared.global [%r555], [%rd88], 16;

	// end inline asm
	add.s64 	%rd89, %rd88, %rd1;
	// begin inline asm
	cp.async.ca.shared.global [%r556], [%rd89], 16;

	// end inline asm
	add.s64 	%rd90, %rd89, %rd1;
	// begin inline asm
	cp.async.ca.shared.global [%r557], [%rd90], 16;

	// end inline asm
	add.s64 	%rd91, %rd90, %rd1;
	// begin inline asm
	cp.async.ca.shared.global [%r558], [%rd91], 16;

	// end inline asm
	add.s64 	%rd92, %rd91, %rd1;
	// begin inline asm
	cp.async.ca.shared.global [%r559], [%rd92], 16;

	// end inline asm
	add.s64 	%rd93, %rd92, %rd1;
	// begin inline asm
	cp.async.ca.shared.global [%r560], [%rd93], 16;

	// end inline asm
	// begin inline asm
	cp.async.commit_group;

	// end inline asm
	// begin inline asm
	cp.async.wait_group 0;

	// end inline asm
	bar.sync 	0;
	wmma.load.a.sync.aligned.row.m8n32k16.shared.f16 	{%r1155, %r1156, %r1157, %r1158, %r1159, %r1160, %r1161, %r1162}, [%r667], %r572;
	wmma.load.a.sync.aligned.row.m8n32k16.shared.f16 	{%r1163, %r1164, %r1165, %r1166, %r1167, %r1168, %r1169, %r1170}, [%r676], %r572;
	wmma.load.a.sync.aligned.row.m8n32k16.shared.f16 	{%r1171, %r1172, %r1173, %r1174, %r1175, %r1176, %r1177, %r1178}, [%r685], %r572;
	wmma.load.a.sync.aligned.row.m8n32k16.shared.f16 	{%r1179, %r1180, %r1181, %r1182, %r1183, %r1184, %r1185, %r1186}, [%r694], %r572;
	wmma.load.b.sync.aligned.row.m8n32k16.shared.f16 	{%r1187, %r1188, %r1189, %r1190, %r1191, %r1192, %r1193, %r1194}, [%r703], %r572;
	wmma.load.b.sync.aligned.row.m8n32k16.shared.f16 	{%r1195, %r1196, %r1197, %r1198, %r1199, %r1200, %r1201, %r1202}, [%r712], %r572;
	wmma.load.b.sync.aligned.row.m8n32k16.shared.f16 	{%r1203, %r1204, %r1205, %r1206, %r1207, %r1208, %r1209, %r1210}, [%r721], %r572;
	wmma.load.b.sync.aligned.row.m8n32k16.shared.f16 	{%r1211, %r1212, %r1213, %r1214, %r1215, %r1216, %r1217, %r1218}, [%r730], %r572;
	wmma.mma.sync.aligned.row.row.m8n32k16.f16.f16 {%r1219, %r1220, %r1221, %r1222}, {%r1155, %r1156, %r1157, %r1158, %r1159, %r1160, %r1161, %r1162}, {%r1187, %r1188, %r1189, %r1190, %r1191, %r1192, %r1193, %r1194}, {%r1151, %r1152, %r1153, %r1154};
	wmma.mma.sync.aligned.row.row.m8n32k16.f16.f16 {%r1223, %r1224, %r1225, %r1226}, {%r1163, %r1164, %r1165, %r1166, %r1167, %r1168, %r1169, %r1170}, {%r1195, %r1196, %r1197, %r1198, %r1199, %r1200, %r1201, %r1202}, {%r1219, %r1220, %r1221, %r1222};
	wmma.mma.sync.aligned.row.row.m8n32k16.f16.f16 {%r1227, %r1228, %r1229, %r1230}, {%r1171, %r1172, %r1173, %r1174, %r1175, %r1176, %r1177, %r1178}, {%r1203, %r1204, %r1205, %r1206, %r1207, %r1208, %r1209, %r1210}, {%r1223, %r1224, %r1225, %r1226};
	wmma.mma.sync.aligned.row.row.m8n32k16.f16.f16 {%r1231, %r1232, %r1233, %r1234}, {%r1179, %r1180, %r1181, %r1182, %r1183, %r1184, %r1185, %r1186}, {%r1211, %r1212, %r1213, %r1214, %r1215, %r1216, %r1217, %r1218}, {%r1227, %r1228, %r1229, %r1230};
	add.s64 	%rd95, %rd378, -1024;
	// begin inline asm
	cp.async.ca.shared.global [%r187], [%rd95], 16;

	// end inline asm
	// begin inline asm
	cp.async.ca.shared.global [%r21], [%rd95], 16;

	// end inline asm
	mul.wide.s32 	%rd327, %r3362, 2;
	add.s64 	%rd96, %rd16, %rd327;
	// begin inline asm
	cp.async.ca.shared.global [%r9], [%rd96], 16;

	// end inline asm
	add.s64 	%rd97, %rd96, %rd1;
	// begin inline asm
	cp.async.ca.shared.global [%r190], [%rd97], 16;

	// end inline asm
	add.s64 	%rd98, %rd97, %rd1;
	// begin inline asm
	cp.async.ca.shared.global [%r191], [%rd98], 16;

	// end inline asm
	add.s64 	%rd99, %rd98, %rd1;
	// begin inline asm
	cp.async.ca.shared.global [%r192], [%rd99], 16;

	// end inline asm
	add.s64 	%rd100, %rd99, %rd1;
	// begin inline asm
	cp.async.ca.shared.global [%r193], [%rd100], 16;

	// end inline asm
	add.s64 	%rd101, %rd100, %rd1;
	// begin inline asm
	cp.async.ca.shared.global [%r194], [%rd101], 16;

	// end inline asm
	add.s64 	%rd102, %rd101, %rd1;
	// begin inline asm
	cp.async.ca.shared.global [%r195], [%rd102], 16;

	// end inline asm
	add.s64 	%rd103, %rd102, %rd1;
	// begin inline asm
	cp.async.ca.shared.global [%r196], [%rd103], 16;

	// end inline asm
	// begin inline asm
	cp.async.commit_group;

	// end inline asm
	// begin inline asm
	cp.async.wait_group 0;

	// end inline asm
	bar.sync 	0;
	wmma.load.a.sync.aligned.row.m8n32k16.shared.f16 	{%r1235, %r1236, %r1237, %r1238, %r1239, %r1240, %r1241, %r1242}, [%r571], %r572;
	wmma.load.a.sync.aligned.row.m8n32k16.shared.f16 	{%r1243, %r1244, %r1245, %r1246, %r1247, %r1248, %r1249, %r1250}, [%r581], %r572;
	wmma.load.a.sync.aligned.row.m8n32k16.shared.f16 	{%r1251, %r1252, %r1253, %r1254, %r1255, %r1256, %r1257, %r1258}, [%r590], %r572;
	wmma.load.a.sync.aligned.row.m8n32k16.shared.f16 	{%r1259, %r1260, %r1261, %r1262, %r1263, %r1264, %r1265, %r1266}, [%r599], %r572;
	wmma.load.b.sync.aligned.row.m8n32k16.shared.f16 	{%r1267, %r1268, %r1269, %r1270, %r1271, %r1272, %r1273, %r1274}, [%r25], %r572;
	wmma.load.b.sync.aligned.row.m8n32k16.shared.f16 	{%r1275, %r1276, %r1277, %r1278, %r1279, %r1280, %r1281, %r1282}, [%r616], %r572;
	wmma.load.b.sync.aligned.row.m8n32k16.shared.f16 	{%r1283, %r1284, %r1285, %r1286, %r1287, %r1288, %r1289, %r1290}, [%r625], %r572;
	wmma.load.b.sync.aligned.row.m8n32k16.shared.f16 	{%r1291, %r1292, %r1293, %r1294, %r1295, %r1296, %r1297, %r1298}, [%r634], %r572;
	wmma.mma.sync.aligned.row.row.m8n32k16.f16.f16 {%r1299, %r1300, %r1301, %r1302}, {%r1235, %r1236, %r1237, %r1238, %r1239, %r1240, %r1241, %r1242}, {%r1267, %r1268, %r1269, %r1270, %r1271, %r1272, %r1273, %r1274}, {%r1231, %r1232, %r1233, %r1234};
	wmma.mma.sync.aligned.row.row.m8n32k16.f16.f16 {%r1303, %r1304, %r1305, %r1306}, {%r1243, %r1244, %r1245, %r1246, %r1247, %r1248, %r1249, %r1250}, {%r1275, %r1276, %r1277, %r1278, %r1279, %r1280, %r1281, %r1282}, {%r1299, %r1300, %r1301, %r1302};
	wmma.mma.sync.aligned.row.row.m8n32k16.f16.f16 {%r1307, %r1308, %r1309, %r1310}, {%r1251, %r1252, %r1253, %r1254, %r1255, %r1256, %r1257, %r1258}, {%r1283, %r1284, %r1285, %r1286, %r1287, %r1288, %r1289, %r1290}, {%r1303, %r1304, %r1305, %r1306};
	wmma.mma.sync.aligned.row.row.m8n32k16.f16.f16 {%r1311, %r1312, %r1313, %r1314}, {%r1259, %r1260, %r1261, %r1262, %r1263, %r1264, %r1265, %r1266}, {%r1291, %r1292, %r1293, %r1294, %r1295, %r1296, %r1297, %r1298}, {%r1307, %r1308, %r1309, %r1310};
	mul.wide.s32 	%rd328, %r3363, 2;
	add.s64 	%rd104, %rd16, %rd328;
	// begin inline asm
	cp.async.ca.shared.global [%r553], [%rd104], 16;

	// end inline asm
	add.s64 	%rd105, %rd104, %rd1;
	// begin inline asm
	cp.async.ca.shared.global [%r554], [%rd105], 16;

	// end inline asm
	add.s64 	%rd106, %rd105, %rd1;
	// begin inline asm
	cp.async.ca.shared.global [%r555], [%rd106], 16;

	// end inline asm
	add.s64 	%rd107, %rd106, %rd1;
	// begin inline asm
	cp.async.ca.shared.global [%r556], [%rd107], 16;

	// end inline asm
	add.s64 	%rd108, %rd107, %rd1;
	// begin inline asm
	cp.async.ca.shared.global [%r557], [%rd108], 16;

	// end inline asm
	add.s64 	%rd109, %rd108, %rd1;
	// begin inline asm
	cp.async.ca.shared.global [%r558], [%rd109], 16;

	// end inline asm
	add.s64 	%rd110, %rd109, %rd1;
	// begin inline asm
	cp.async.ca.shared.global [%r559], [%rd110], 16;

	// end inline asm
	add.s64 	%rd111, %rd110, %rd1;
	// begin inline asm
	cp.async.ca.shared.global [%r560], [%rd111], 16;

	// end inline asm
	// begin inline asm
	cp.async.commit_group;

	// end inline asm
	// begin inline asm
	cp.async.wait_group 0;

	// end inline asm
	bar.sync 	0;
	wmma.load.a.sync.aligned.row.m8n32k16.shared.f16 	{%r1315, %r1316, %r1317, %r1318, %r1319, %r1320, %r1321, %r1322}, [%r667], %r572;
	wmma.load.a.sync.aligned.row.m8n32k16.shared.f16 	{%r1323, %r1324, %r1325, %r1326, %r1327, %r1328, %r1329, %r1330}, [%r676], %r572;
	wmma.load.a.sync.aligned.row.m8n32k16.shared.f16 	{%r1331, %r1332, %r1333, %r1334, %r1335, %r1336, %r1337, %r1338}, [%r685], %r572;
	wmma.load.a.sync.aligned.row.m8n32k16.shared.f16 	{%r1339, %r1340, %r1341, %r1342, %r1343, %r1344, %r1345, %r1346}, [%r694], %r572;
	wmma.load.b.sync.aligned.row.m8n32k16.shared.f16 	{%r1347, %r1348, %r1349, %r1350, %r1351, %r1352, %r1353, %r1354}, [%r703], %r572;
	wmma.load.b.sync.aligned.row.m8n32k16.shared.f16 	{%r1355, %r1356, %r1357, %r1358, %r1359, %r1360, %r1361, %r1362}, [%r712], %r572;
	wmma.load.b.sync.aligned.row.m8n32k16.shared.f16 	{%r1363, %r1364, %r1365, %r1366, %r1367, %r1368, %r1369, %r1370}, [%r721], %r572;
	wmma.load.b.sync.aligned.row.m8n32k16.shared.f16 	{%r1371, %r1372, %r1373, %r1374, %r1375, %r1376, %r1377, %r1378}, [%r730], %r572;
	wmma.mma.sync.aligned.row.row.m8n32k16.f16.f16 {%r1379, %r1380, %r1381, %r1382}, {%r1315, %r1316, %r1317, %r1318, %r1319, %r1320, %r1321, %r1322}, {%r1347, %r1348, %r1349, %r1350, %r1351, %r1352, %r1353, %r1354}, {%r1311, %r1312, %r1313, %r1314};
	wmma.mma.sync.aligned.row.row.m8n32k16.f16.f16 {%r1383, %r1384, %r1385, %r1386}, {%r1323, %r1324, %r1325, %r1326, %r1327, %r1328, %r1329, %r1330}, {%r1355, %r1356, %r1357, %r1358, %r1359, %r1360, %r1361, %r1362}, {%r1379, %r1380, %r1381, %r1382};
	wmma.mma.sync.aligned.row.row.m8n32k16.f16.f16 {%r1387, %r1388, %r1389, %r1390}, {%r1331, %r1332, %r1333, %r1334, %r1335, %r1336, %r1337, %r1338}, {%r1363, %r1364, %r1365, %r1366, %r1367, %r1368, %r1369, %r1370}, {%r1383, %r1384, %r1385, %r1386};
	wmma.mma.sync.aligned.row.row.m8n32k16.f16.f16 {%r1391, %r1392, %r1393, %r1394}, {%r1339, %r1340, %r1341, %r1342, %r1343, %r1344, %r1345, %r1346}, {%r1371, %r1372, %r1373, %r1374, %r1375, %r1376, %r1377, %r1378}, {%r1387, %r1388, %r1389, %r1390};
	add.s64 	%rd113, %rd378, -768;
	// begin inline asm
	cp.async.ca.shared.global [%r187], [%rd113], 16;

	// end inline asm
	// begin inline asm
	cp.async.ca.shared.global [%r21], [%rd113], 16;

	// end inline asm
	mul.wide.s32 	%rd329, %r3364, 2;
	add.s64 	%rd114, %rd16, %rd329;
	// begin inline asm
	cp.async.ca.shared.global [%r9], [%rd114], 16;

	// end inline asm
	add.s64 	%rd115, %rd114, %rd1;
	// begin inline asm
	cp.async.ca.shared.global [%r190], [%rd115], 16;

	// end inline asm
	add.s64 	%rd116, %rd115, %rd1;
	// begin inline asm
	cp.async.ca.shared.global [%r191], [%rd116], 16;

	// end inline asm
	add.s64 	%rd117, %rd116, %rd1;
	// begin inline asm
	cp.async.ca.shared.global [%r192], [%rd117], 16;

	// end inline asm
	add.s64 	%rd118, %rd117, %rd1;
	// begin inline asm
	cp.async.ca.shared.global [%r193], [%rd118], 16;

	// end inline asm
	add.s64 	%rd119, %rd118, %rd1;
	// begin inline asm
	cp.async.ca.shared.global [%r194], [%rd119], 16;

	// end inline asm
	add.s64 	%rd120, %rd119, %rd1;
	// begin inline asm
	cp.async.ca.shared.global [%r195], [%rd120], 16;

	// end inline asm
	add.s64 	%rd121, %rd120, %rd1;
	// begin inline asm
	cp.async.ca.shared.global [%r196], [%rd121], 16;

	// end inline asm
	// begin inline asm
	cp.async.commit_group;

	// end inline asm
	// begin inline asm
	cp.async.wait_group 0;

	// end inline asm
	bar.sync 	0;
	wmma.load.a.sync.aligned.row.m8n32k16.shared.f16 	{%r1395, %r1396, %r1397, %r1398, %r1399, %r1400, %r1401, %r1402}, [%r571], %r572;
	wmma.load.a.sync.aligned.row.m8n32k16.shared.f16 	{%r1403, %r1404, %r1405, %r1406, %r1407, %r1408, %r1409, %r1410}, [%r581], %r572;
	wmma.load.a.sync.aligned.row.m8n32k16.shared.f16 	{%r1411, %r1412, %r1413, %r1414, %r1415, %r1416, %r1417, %r1418}, [%r590], %r572;
	wmma.load.a.sync.aligned.row.m8n32k16.shared.f16 	{%r1419, %r1420, %r1421, %r1422, %r1423, %r1424, %r1425, %r1426}, [%r599], %r572;
	wmma.load.b.sync.aligned.row.m8n32k16.shared.f16 	{%r1427, %r1428, %r1429, %r1430, %r1431, %r1432, %r1433, %r1434}, [%r25], %r572;
	wmma.load.b.sync.aligned.row.m8n32k16.shared.f16 	{%r1435, %r1436, %r1437, %r1438, %r1439, %r1440, %r1441, %r1442}, [%r616], %r572;
	wmma.load.b.sync.aligned.row.m8n32k16.shared.f16 	{%r1443, %r1444, %r1445, %r1446, %r1447, %r1448, %r1449, %r1450}, [%r625], %r572;
	wmma.load.b.sync.aligned.row.m8n32k16.shared.f16 	{%r1451, %r1452, %r1453, %r1454, %r1455, %r1456, %r1457, %r1458}, [%r634], %r572;
	wmma.mma.sync.aligned.row.row.m8n32k16.f16.f16 {%r1459, %r1460, %r1461, %r1462}, {%r1395, %r1396, %r1397, %r1398, %r1399, %r1400, %r1401, %r1402}, {%r1427, %r1428, %r1429, %r1430, %r1431, %r1432, %r1433, %r1434}, {%r1391, %r1392, %r1393, %r1394};
	wmma.mma.sync.aligned.row.row.m8n32k16.f16.f16 {%r1463, %r1464, %r1465, %r1466}, {%r1403, %r1404, %r1405, %r1406, %r1407, %r1408, %r1409, %r1410}, {%r1435, %r1436, %r1437, %r1438, %r1439, %r1440, %r1441, %r1442}, {%r1459, %r1460, %r1461, %r1462};
	wmma.mma.sync.aligned.row.row.m8n32k16.f16.f16 {%r1467, %r1468, %r1469, %r1470}, {%r1411, %r1412, %r1413, %r1414, %r1415, %r1416, %r1417, %r1418}, {%r1443, %r1444, %r1445, %r1446, %r1447, %r1448, %r1449, %r1450}, {%r1463, %r1464, %r1465, %r1466};
	wmma.mma.sync.aligned.row.row.m8n32k16.f16.f16 {%r1471, %r1472, %r1473, %r1474}, {%r1419, %r1420, %r1421, %r1422, %r1423, %r1424, %r1425, %r1426}, {%r1451, %r1452, %r1453, %r1454, %r1455, %r1456, %r1457, %r1458}, {%r1467, %r1468, %r1469, %r1470};
	mul.wide.s32 	%rd330, %r3365, 2;
	add.s64 	%rd122, %rd16, %rd330;
	// begin inline asm
	cp.async.ca.shared.global [%r553], [%rd122], 16;

	// end inline asm
	add.s64 	%rd123, %rd122, %rd1;
	// begin inline asm
	cp.async.ca.shared.global [%r554], [%rd123], 16;

	// end inline asm
	add.s64 	%rd124, %rd123, %rd1;
	// begin inline asm
	cp.async.ca.shared.global [%r555], [%rd124], 16;

	// end inline asm
	add.s64 	%rd125, %rd124, %rd1;
	// begin inline asm
	cp.async.ca.shared.global [%r556], [%rd125], 16;

	// end inline asm
	add.s64 	%rd126, %rd125, %rd1;
	// begin inline asm
	cp.async.ca.shared.global [%r557], [%rd126], 16;

	// end inline asm
	add.s64 	%rd127, %rd126, %rd1;
	// begin inline asm
	cp.async.ca.shared.global [%r558], [%rd127], 16;

	// end inline asm
	add.s64 	%rd128, %rd127, %rd1;
	// begin inline asm
	cp.async.ca.shared.global [%r559], [%rd128], 16;

	// end inline asm
	add.s64 	%rd129, %rd128, %rd1;
	// begin inline asm
	cp.async.ca.shared.global [%r560], [%rd129], 16;

	// end inline asm
	// begin inline asm
	cp.async.commit_group;

	// end inline asm
	// begin inline asm
	cp.async.wait_group 0;

	// end inline asm
	bar.sync 	0;
	wmma.load.a.sync.aligned.row.m8n32k16.shared.f16 	{%r1475, %r1476, %r1477, %r1478, %r1479, %r1480, %r1481, %r1482}, [%r667], %r572;
	wmma.load.a.sync.aligned.row.m8n32k16.shared.f16 	{%r1483, %r1484, %r1485, %r1486, %r1487, %r1488, %r1489, %r1490}, [%r676], %r572;
	wmma.load.a.sync.aligned.row.m8n32k16.shared.f16 	{%r1491, %r1492, %r1493, %r1494, %r1495, %r1496, %r1497, %r1498}, [%r685], %r572;
	wmma.load.a.sync.aligned.row.m8n32k16.shared.f16 	{%r1499, %r1500, %r1501, %r1502, %r1503, %r1504, %r1505, %r1506}, [%r694], %r572;
	wmma.load.b.sync.aligned.row.m8n32k16.shared.f16 	{%r1507, %r1508, %r1509, %r1510, %r1511, %r1512, %r1513, %r1514}, [%r703], %r572;
	wmma.load.b.sync.aligned.row.m8n32k16.shared.f16 	{%r1515, %r1516, %r1517, %r1518, %r1519, %r1520, %r1521, %r1522}, [%r712], %r572;
	wmma.load.b.sync.aligned.row.m8n32k16.shared.f16 	{%r1523, %r1524, %r1525, %r1526, %r1527, %r1528, %r1529, %r1530}, [%r721], %r572;
	wmma.load.b.sync.aligned.row.m8n32k16.shared.f16 	{%r1531, %r1532, %r1533, %r1534, %r1535, %r1536, %r1537, %r1538}, [%r730], %r572;
	wmma.mma.sync.aligned.row.row.m8n32k16.f16.f16 {%r1539, %r1540, %r1541, %r1542}, {%r1475, %r1476, %r1477, %r1478, %r1479, %r1480, %r1481, %r1482}, {%r1507, %r1508, %r1509, %r1510, %r1511, %r1512, %r1513, %r1514}, {%r1471, %r1472, %r1473, %r1474};
	wmma.mma.sync.aligned.row.row.m8n32k16.f16.f16 {%r1543, %r1544, %r1545, %r1546}, {%r1483, %r1484, %r1485, %r1486, %r1487, %r1488, %r1489, %r1490}, {%r1515, %r1516, %r1517, %r1518, %r1519, %r1520, %r1521, %r1522}, {%r1539, %r1540, %r1541, %r1542};
	wmma.mma.sync.aligned.row.row.m8n32k16.f16.f16 {%r1547, %r1548, %r1549, %r1550}, {%r1491, %r1492, %r1493, %r1494, %r1495, %r1496, %r1497, %r1498}, {%r1523, %r1524, %r1525, %r1526, %r1527, %r1528, %r1529, %r1530}, {%r1543, %r1544, %r1545, %r1546};
	wmma.mma.sync.aligned.row.row.m8n32k16.f16.f16 {%r1551, %r1552, %r1553, %r1554}, {%r1499, %r1500, %r1501, %r1502, %r1503, %r1504, %r1505, %r1506}, {%r1531, %r1532, %r1533, %r1534, %r1535, %r1536, %r1537, %r1538}, {%r1547, %r1548, %r1549, %r1550};
	add.s64 	%rd131, %rd378, -512;
	// begin inline asm
	cp.async.ca.shared.global [%r187], [%rd131], 16;

	// end inline asm
	// begin inline asm
	cp.async.ca.shared.global [%r21], [%rd131], 16;

	// end inline asm
	mul.wide.s32 	%rd331, %r3366, 2;
	add.s64 	%rd132, %rd16, %rd331;
	// begin inline asm
	cp.async.ca.shared.global [%r9], [%rd132], 16;

	// end inline asm
	add.s64 	%rd133, %rd132, %rd1;
	// begin inline asm
	cp.async.ca.shared.global [%r190], [%rd133], 16;

	// end inline asm
	add.s64 	%rd134, %rd133, %rd1;
	// begin inline asm
	cp.async.ca.shared.global [%r191], [%rd134], 16;

	// end inline asm
	add.s64 	%rd135, %rd134, %rd1;
	// begin inline asm
	cp.async.ca.shared.global [%r192], [%rd135], 16;

	// end inline asm
	add.s64 	%rd136, %rd135, %rd1;
	// begin inline asm
	cp.async.ca.shared.global [%r193], [%rd136], 16;

	// end inline asm
	add.s64 	%rd137, %rd136, %rd1;
	// begin inline asm
	cp.async.ca.shared.global [%r194], [%rd137], 16;

	// end inline asm
	add.s64 	%rd138, %rd137, %rd1;
	// begin inline asm
	cp.async.ca.shared.global [%r195], [%rd138], 16;

	// end inline asm
	add.s64 	%rd139, %rd138, %rd1;
	// begin inline asm
	cp.async.ca.shared.global [%r196], [%rd139], 16;

	// end inline asm
	// begin inline asm
	cp.async.commit_group;

	// end inline asm
	// begin inline asm
	cp.async.wait_group 0;

	// end inline asm
	bar.sync 	0;
	wmma.load.a.sync.aligned.row.m8n32k16.shared.f16 	{%r1555, %r1556, %r1557, %r1558, %r1559, %r1560, %r1561, %r1562}, [%r571], %r572;
	wmma.load.a.sync.aligned.row.m8n32k16.shared.f16 	{%r1563, %r1564, %r1565, %r1566, %r1567, %r1568, %r1569, %r1570}, [%r581], %r572;
	wmma.load.a.sync.aligned.row.m8n32k16.shared.f16 	{%r1571, %r1572, %r1573, %r1574, %r1575, %r1576, %r1577, %r1578}, [%r590], %r572;
	wmma.load.a.sync.aligned.row.m8n32k16.shared.f16 	{%r1579, %r1580, %r1581, %r1582, %r1583, %r1584, %r1585, %r1586}, [%r599], %r572;
	wmma.load.b.sync.aligned.row.m8n32k16.shared.f16 	{%r1587, %r1588, %r1589, %r1590, %r1591, %r1592, %r1593, %r1594}, [%r25], %r572;
	wmma.load.b.sync.aligned.row.m8n32k16.shared.f16 	{%r1595, %r1596, %r1597, %r1598, %r1599, %r1600, %r1601, %r1602}, [%r616], %r572;
	wmma.load.b.sync.aligned.row.m8n32k16.shared.f16 	{%r1603, %r1604, %r1605, %r1606, %r1607, %r1608, %r1609, %r1610}, [%r625], %r572;
	wmma.load.b.sync.aligned.row.m8n32k16.shared.f16 	{%r1611, %r1612, %r1613, %r1614, %r1615, %r1616, %r1617, %r1618}, [%r634], %r572;
	wmma.mma.sync.aligned.row.row.m8n32k16.f16.f16 {%r1619, %r1620, %r1621, %r1622}, {%r1555, %r1556, %r1557, %r1558, %r1559, %r1560, %r1561, %r1562}, {%r1587, %r1588, %r1589, %r1590, %r1591, %r1592, %r1593, %r1594}, {%r1551, %r1552, %r1553, %r1554};
	wmma.mma.sync.aligned.row.row.m8n32k16.f16.f16 {%r1623, %r1624, %r1625, %r1626}, {%r1563, %r1564, %r1565, %r1566, %r1567, %r1568, %r1569, %r1570}, {%r1595, %r1596, %r1597, %r1598, %r1599, %r1600, %r1601, %r1602}, {%r1619, %r1620, %r1621, %r1622};
	wmma.mma.sync.aligned.row.row.m8n32k16.f16.f16 {%r1627, %r1628, %r1629, %r1630}, {%r1571, %r1572, %r1573, %r1574, %r1575, %r1576, %r1577, %r1578}, {%r1603, %r1604, %r1605, %r1606, %r1607, %r1608, %r1609, %r1610}, {%r1623, %r1624, %r1625, %r1626};
	wmma.mma.sync.aligned.row.row.m8n32k16.f16.f16 {%r1631, %r1632, %r1633, %r1634}, {%r1579, %r1580, %r1581, %r1582, %r1583, %r1584, %r1585, %r1586}, {%r1611, %r1612, %r1613, %r1614, %r1615, %r1616, %r1617, %r1618}, {%r1627, %r1628, %r1629, %r1630};
	mul.wide.s32 	%rd332, %r3367, 2;
	add.s64 	%rd140, %rd16, %rd332;
	// begin inline asm
	cp.async.ca.shared.global [%r553], [%rd140], 16;

	// end inline asm
	add.s64 	%rd141, %rd140, %rd1;
	// begin inline asm
	cp.async.ca.shared.global [%r554], [%rd141], 16;

	// end inline asm
	add.s64 	%rd142, %rd141, %rd1;
	// begin inline asm
	cp.async.ca.shared.global [%r555], [%rd142], 16;

	// end inline asm
	add.s64 	%rd143, %rd142, %rd1;
	// begin inline asm
	cp.async.ca.shared.global [%r556], [%rd143], 16;

	// end inline asm
	add.s64 	%rd144, %rd143, %rd1;
	// begin inline asm
	cp.async.ca.shared.global [%r557], [%rd144], 16;

	// end inline asm
	add.s64 	%rd145, %rd144, %rd1;
	// begin inline asm
	cp.async.ca.shared.global [%r558], [%rd145], 16;

	// end inline asm
	add.s64 	%rd146, %rd145, %rd1;
	// begin inline asm
	cp.async.ca.shared.global [%r559], [%rd146], 16;

	// end inline asm
	add.s64 	%rd147, %rd146, %rd1;
	// begin inline asm
	cp.async.ca.shared.global [%r560], [%rd147], 16;

	// end inline asm
	// begin inline asm
	cp.async.commit_group;

	// end inline asm
	// begin inline asm
	cp.async.wait_group 0;

	// end inline asm
	bar.sync 	0;
	wmma.load.a.sync.aligned.row.m8n32k16.shared.f16 	{%r1635, %r1636, %r1637, %r1638, %r1639, %r1640, %r1641, %r1642}, [%r667], %r572;
	wmma.load.a.sync.aligned.row.m8n32k16.shared.f16 	{%r1643, %r1644, %r1645, %r1646, %r1647, %r1648, %r1649, %r1650}, [%r676], %r572;
	wmma.load.a.sync.aligned.row.m8n32k16.shared.f16 	{%r1651, %r1652, %r1653, %r1654, %r1655, %r1656, %r1657, %r1658}, [%r685], %r572;
	wmma.load.a.sync.aligned.row.m8n32k16.shared.f16 	{%r1659, %r1660, %r1661, %r1662, %r1663, %r1664, %r1665, %r1666}, [%r694], %r572;
	wmma.load.b.sync.aligned.row.m8n32k16.shared.f16 	{%r1667, %r1668, %r1669, %r1670, %r1671, %r1672, %r1673, %r1674}, [%r703], %r572;
	wmma.load.b.sync.aligned.row.m8n32k16.shared.f16 	{%r1675, %r1676, %r1677, %r1678, %r1679, %r1680, %r1681, %r1682}, [%r712], %r572;
	wmma.load.b.sync.aligned.row.m8n32k16.shared.f16 	{%r1683, %r1684, %r1685, %r1686, %r1687, %r1688, %r1689, %r1690}, [%r721], %r572;
	wmma.load.b.sync.aligned.row.m8n32k16.shared.f16 	{%r1691, %r1692, %r1693, %r1694, %r1695, %r1696, %r1697, %r1698}, [%r730], %r572;
	wmma.mma.sync.aligned.row.row.m8n32k16.f16.f16 {%r1699, %r1700, %r1701, %r1702}, {%r1635, %r1636, %r1637, %r1638, %r1639, %r1640, %r1641, %r1642}, {%r1667, %r1668, %r1669, %r1670, %r1671, %r1672, %r1673, %r1674}, {%r1631, %r1632, %r1633, %r1634};
	wmma.mma.sync.aligned.row.row.m8n32k16.f16.f16 {%r1703, %r1704, %r1705, %r1706}, {%r1643, %r1644, %r1645, %r1646, %r1647, %r1648, %r1649, %r1650}, {%r1675, %r1676, %r1677, %r1678, %r1679, %r1680, %r1681, %r1682}, {%r1699, %r1700, %r1701, %r1702};
	wmma.mma.sync.aligned.row.row.m8n32k16.f16.f16 {%r1707, %r1708, %r1709, %r1710}, {%r1651, %r1652, %r1653, %r1654, %r1655, %r1656, %r1657, %r1658}, {%r1683, %r1684, %r1685, %r1686, %r1687, %r1688, %r1689, %r1690}, {%r1703, %r1704, %r1705, %r1706};
	wmma.mma.sync.aligned.row.row.m8n32k16.f16.f16 {%r1711, %r1712, %r1713, %r1714}, {%r1659, %r1660, %r1661, %r1662, %r1663, %r1664, %r1665, %r1666}, {%r1691, %r1692, %r1693, %r1694, %r1695, %r1696, %r1697, %r1698}, {%r1707, %r1708, %r1709, %r1710};
	add.s64 	%rd149, %rd378, -256;
	// begin inline asm
	cp.async.ca.shared.global [%r187], [%rd149], 16;

	// end inline asm
	// begin inline asm
	cp.async.ca.shared.global [%r21], [%rd149], 16;

	// end inline asm
	mul.wide.s32 	%rd333, %r3368, 2;
	add.s64 	%rd150, %rd16, %rd333;
	// begin inline asm
	cp.async.ca.shared.global [%r9], [%rd150], 16;

	// end inline asm
	add.s64 	%rd151, %rd150, %rd1;
	// begin inline asm
	cp.async.ca.shared.global [%r190], [%rd151], 16;

	// end inline asm
	add.s64 	%rd152, %rd151, %rd1;
	// begin inline asm
	cp.async.ca.shared.global [%r191], [%rd152], 16;

	// end inline asm
	add.s64 	%rd153, %rd152, %rd1;
	// begin inline asm
	cp.async.ca.shared.global [%r192], [%rd153], 16;

	// end inline asm
	add.s64 	%rd154, %rd153, %rd1;
	// begin inline asm
	cp.async.ca.shared.global [%r193], [%rd154], 16;

	// end inline asm
	add.s64 	%rd155, %rd154, %rd1;
	// begin inline asm
	cp.async.ca.shared.global [%r194], [%rd155], 16;

	// end inline asm
	add.s64 	%rd156, %rd155, %rd1;
	// begin inline asm
	cp.async.ca.shared.global [%r195], [%rd156], 16;

	// end inline asm
	add.s64 	%rd157, %rd156, %rd1;
	// begin inline asm
	cp.async.ca.shared.global [%r196], [%rd157], 16;

	// end inline asm
	// begin inline asm
	cp.async.commit_group;

	// end inline asm
	// begin inline asm
	cp.async.wait_group 0;

	// end inline asm
	bar.sync 	0;
	wmma.load.a.sync.aligned.row.m8n32k16.shared.f16 	{%r1715, %r1716, %r1717, %r1718, %r1719, %r1720, %r1721, %r1722}, [%r571], %r572;
	wmma.load.a.sync.aligned.row.m8n32k16.shared.f16 	{%r1723, %r1724, %r1725, %r1726, %r1727, %r1728, %r1729, %r1730}, [%r581], %r572;
	wmma.load.a.sync.aligned.row.m8n32k16.shared.f16 	{%r1731, %r1732, %r1733, %r1734, %r1735, %r1736, %r1737, %r1738}, [%r590], %r572;
	wmma.load.a.sync.aligned.row.m8n32k16.shared.f16 	{%r1739, %r1740, %r1741, %r1742, %r1743, %r1744, %r1745, %r1746}, [%r599], %r572;
	wmma.load.b.sync.aligned.row.m8n32k16.shared.f16 	{%r1747, %r1748, %r1749, %r1750, %r1751, %r1752, %r1753, %r1754}, [%r25], %r572;
	wmma.load.b.sync.aligned.row.m8n32k16.shared.f16 	{%r1755, %r1756, %r1757, %r1758, %r1759, %r1760, %r1761, %r1762}, [%r616], %r572;
	wmma.load.b.sync.aligned.row.m8n32k16.shared.f16 	{%r1763, %r1764, %r1765, %r1766, %r1767, %r1768, %r1769, %r1770}, [%r625], %r572;
	wmma.load.b.sync.aligned.row.m8n32k16.shared.f16 	{%r1771, %r1772, %r1773, %r1774, %r1775, %r1776, %r1777, %r1778}, [%r634], %r572;
	wmma.mma.sync.aligned.row.row.m8n32k16.f16.f16 {%r1779, %r1780, %r1781, %r1782}, {%r1715, %r1716, %r1717, %r1718, %r1719, %r1720, %r1721, %r1722}, {%r1747, %r1748, %r1749, %r1750, %r1751, %r1752, %r1753, %r1754}, {%r1711, %r1712, %r1713, %r1714};
	wmma.mma.sync.aligned.row.row.m8n32k16.f16.f16 {%r1783, %r1784, %r1785, %r1786}, {%r1723, %r1724, %r1725, %r1726, %r1727, %r1728, %r1729, %r1730}, {%r1755, %r1756, %r1757, %r1758, %r1759, %r1760, %r1761, %r1762}, {%r1779, %r1780, %r1781, %r1782};
	wmma.mma.sync.aligned.row.row.m8n32k16.f16.f16 {%r1787, %r1788, %r1789, %r1790}, {%r1731, %r1732, %r1733, %r1734, %r1735, %r1736, %r1737, %r1738}, {%r1763, %r1764, %r1765, %r1766, %r1767, %r1768, %r1769, %r1770}, {%r1783, %r1784, %r1785, %r1786};
	wmma.mma.sync.aligned.row.row.m8n32k16.f16.f16 {%r1791, %r1792, %r1793, %r1794}, {%r1739, %r1740, %r1741, %r1742, %r1743, %r1744, %r1745, %r1746}, {%r1771, %r1772, %r1773, %r1774, %r1775, %r1776, %r1777, %r1778}, {%r1787, %r1788, %r1789, %r1790};
	mul.wide.s32 	%rd334, %r3369, 2;
	add.s64 	%rd158, %rd16, %rd334;
	// begin inline asm
	cp.async.ca.shared.global [%r553], [%rd158], 16;

	// end inline asm
	add.s64 	%rd159, %rd158, %rd1;
	// begin inline asm
	cp.async.ca.shared.global [%r554], [%rd159], 16;

	// end inline asm
	add.s64 	%rd160, %rd159, %rd1;
	// begin inline asm
	cp.async.ca.shared.global [%r555], [%rd160], 16;

	// end inline asm
	add.s64 	%rd161, %rd160, %rd1;
	// begin inline asm
	cp.async.ca.shared.global [%r556], [%rd161], 16;

	// end inline asm
	add.s64 	%rd162, %rd161, %rd1;
	// begin inline asm
	cp.async.ca.shared.global [%r557], [%rd162], 16;

	// end inline asm
	add.s64 	%rd163, %rd162, %rd1;
	// begin inline asm
	cp.async.ca.shared.global [%r558], [%rd163], 16;

	// end inline asm
	add.s64 	%rd164, %rd163, %rd1;
	// begin inline asm
	cp.async.ca.shared.global [%r559], [%rd164], 16;

	// end inline asm
	add.s64 	%rd165, %rd164, %rd1;
	// begin inline asm
	cp.async.ca.shared.global [%r560], [%rd165], 16;

	// end inline asm
	// begin inline asm
	cp.async.commit_group;

	// end inline asm
	// begin inline asm
	cp.async.wait_group 0;

	// end inline asm
	bar.sync 	0;
	wmma.load.a.sync.aligned.row.m8n32k16.shared.f16 	{%r1795, %r1796, %r1797, %r1798, %r1799, %r1800, %r1801, %r1802}, [%r667], %r572;
	wmma.load.a.sync.aligned.row.m8n32k16.shared.f16 	{%r1803, %r1804, %r1805, %r1806, %r1807, %r1808, %r1809, %r1810}, [%r676], %r572;
	wmma.load.a.sync.aligned.row.m8n32k16.shared.f16 	{%r1811, %r1812, %r1813, %r1814, %r1815, %r1816, %r1817, %r1818}, [%r685], %r572;
	wmma.load.a.sync.aligned.row.m8n32k16.shared.f16 	{%r1819, %r1820, %r1821, %r1822, %r1823, %r1824, %r1825, %r1826}, [%r694], %r572;
	wmma.load.b.sync.aligned.row.m8n32k16.shared.f16 	{%r1827, %r1828, %r1829, %r1830, %r1831, %r1832, %r1833, %r1834}, [%r703], %r572;
	wmma.load.b.sync.aligned.row.m8n32k16.shared.f16 	{%r1835, %r1836, %r1837, %r1838, %r1839, %r1840, %r1841, %r1842}, [%r712], %r572;
	wmma.load.b.sync.aligned.row.m8n32k16.shared.f16 	{%r1843, %r1844, %r1845, %r1846, %r1847, %r1848, %r1849, %r1850}, [%r721], %r572;
	wmma.load.b.sync.aligned.row.m8n32k16.shared.f16 	{%r1851, %r1852, %r1853, %r1854, %r1855, %r1856, %r1857, %r1858}, [%r730], %r572;
	wmma.mma.sync.aligned.row.row.m8n32k16.f16.f16 {%r1859, %r1860, %r1861, %r1862}, {%r1795, %r1796, %r1797, %r1798, %r1799, %r1800, %r1801, %r1802}, {%r1827, %r1828, %r1829, %r1830, %r1831, %r1832, %r1833, %r1834}, {%r1791, %r1792, %r1793, %r1794};
	wmma.mma.sync.aligned.row.row.m8n32k16.f16.f16 {%r1863, %r1864, %r1865, %r1866}, {%r1803, %r1804, %r1805, %r1806, %r1807, %r1808, %r1809, %r1810}, {%r1835, %r1836, %r1837, %r1838, %r1839, %r1840, %r1841, %r1842}, {%r1859, %r1860, %r1861, %r1862};
	wmma.mma.sync.aligned.row.row.m8n32k16.f16.f16 {%r1867, %r1868, %r1869, %r1870}, {%r1811, %r1812, %r1813, %r1814, %r1815, %r1816, %r1817, %r1818}, {%r1843, %r1844, %r1845, %r1846, %r1847, %r1848, %r1849, %r1850}, {%r1863, %r1864, %r1865, %r1866};
	wmma.mma.sync.aligned.row.row.m8n32k16.f16.f16 {%r1871, %r1872, %r1873, %r1874}, {%r1819, %r1820, %r1821, %r1822, %r1823, %r1824, %r1825, %r1826}, {%r1851, %r1852, %r1853, %r1854, %r1855, %r1856, %r1857, %r1858}, {%r1867, %r1868, %r1869, %r1870};
	// begin inline asm
	cp.async.ca.shared.global [%r187], [%rd378], 16;

	// end inline asm
	// begin inline asm
	cp.async.ca.shared.global [%r21], [%rd378], 16;

	// end inline asm
	mul.wide.s32 	%rd335, %r3370, 2;
	add.s64 	%rd168, %rd16, %rd335;
	// begin inline asm
	cp.async.ca.shared.global [%r9], [%rd168], 16;

	// end inline asm
	add.s64 	%rd169, %rd168, %rd1;
	// begin inline asm
	cp.async.ca.shared.global [%r190], [%rd169], 16;

	// end inline asm
	add.s64 	%rd170, %rd169, %rd1;
	// begin inline asm
	cp.async.ca.shared.global [%r191], [%rd170], 16;

	// end inline asm
	add.s64 	%rd171, %rd170, %rd1;
	// begin inline asm
	cp.async.ca.shared.global [%r192], [%rd171], 16;

	// end inline asm
	add.s64 	%rd172, %rd171, %rd1;
	// begin inline asm
	cp.async.ca.shared.global [%r193], [%rd172], 16;

	// end inline asm
	add.s64 	%rd173, %rd172, %rd1;
	// begin inline asm
	cp.async.ca.shared.global [%r194], [%rd173], 16;

	// end inline asm
	add.s64 	%rd174, %rd173, %rd1;
	// begin inline asm
	cp.async.ca.shared.global [%r195], [%rd174], 16;

	// end inline asm
	add.s64 	%rd175, %rd174, %rd1;
	// begin inline asm
	cp.async.ca.shared.global [%r196], [%rd175], 16;

	// end inline asm
	// begin inline asm
	cp.async.commit_group;

	// end inline asm
	// begin inline asm
	cp.async.wait_group 0;

	// end inline asm
	bar.sync 	0;
	wmma.load.a.sync.aligned.row.m8n32k16.shared.f16 	{%r1875, %r1876, %r1877, %r1878, %r1879, %r1880, %r1881, %r1882}, [%r571], %r572;
	wmma.load.a.sync.aligned.row.m8n32k16.shared.f16 	{%r1883, %r1884, %r1885, %r1886, %r1887, %r1888, %r1889, %r1890}, [%r581], %r572;
	wmma.load.a.sync.aligned.row.m8n32k16.shared.f16 	{%r1891, %r1892, %r1893, %r1894, %r1895, %r1896, %r1897, %r1898}, [%r590], %r572;
	wmma.load.a.sync.aligned.row.m8n32k16.shared.f16 	{%r1899, %r1900, %r1901, %r1902, %r1903, %r1904, %r1905, %r1906}, [%r599], %r572;
	wmma.load.b.sync.aligned.row.m8n32k16.shared.f16 	{%r1907, %r1908, %r1909, %r1910, %r1911, %r1912, %r1913, %r1914}, [%r25], %r572;
	wmma.load.b.sync.aligned.row.m8n32k16.shared.f16 	{%r1915, %r1916, %r1917, %r1918, %r1919, %r1920, %r1921, %r1922}, [%r616], %r572;
	wmma.load.b.sync.aligned.row.m8n32k16.shared.f16 	{%r1923, %r1924, %r1925, %r1926, %r1927, %r1928, %r1929, %r1930}, [%r625], %r572;
	wmma.load.b.sync.aligned.row.m8n32k16.shared.f16 	{%r1931, %r1932, %r1933, %r1934, %r1935, %r1936, %r1937, %r1938}, [%r634], %r572;
	wmma.mma.sync.aligned.row.row.m8n32k16.f16.f16 {%r1939, %r1940, %r1941, %r1942}, {%r1875, %r1876, %r1877, %r1878, %r1879, %r1880, %r1881, %r1882}, {%r1907, %r1908, %r1909, %r1910, %r1911, %r1912, %r1913, %r1914}, {%r1871, %r1872, %r1873, %r1874};
	wmma.mma.sync.aligned.row.row.m8n32k16.f16.f16 {%r1943, %r1944, %r1945, %r1946}, {%r1883, %r1884, %r1885, %r1886, %r1887, %r1888, %r1889, %r1890}, {%r1915, %r1916, %r1917, %r1918, %r1919, %r1920, %r1921, %r1922}, {%r1939, %r1940, %r1941, %r1942};
	wmma.mma.sync.aligned.row.row.m8n32k16.f16.f16 {%r1947, %r1948, %r1949, %r1950}, {%r1891, %r1892, %r1893, %r1894, %r1895, %r1896, %r1897, %r1898}, {%r1923, %r1924, %r1925, %r1926, %r1927, %r1928, %r1929, %r1930}, {%r1943, %r1944, %r1945, %r1946};
	wmma.mma.sync.aligned.row.row.m8n32k16.f16.f16 {%r1951, %r1952, %r1953, %r1954}, {%r1899, %r1900, %r1901, %r1902, %r1903, %r1904, %r1905, %r1906}, {%r1931, %r1932, %r1933, %r1934, %r1935, %r1936, %r1937, %r1938}, {%r1947, %r1948, %r1949, %r1950};
	mul.wide.s32 	%rd336, %r3371, 2;
	add.s64 	%rd176, %rd16, %rd336;
	// begin inline asm
	cp.async.ca.shared.global [%r553], [%rd176], 16;

	// end inline asm
	add.s64 	%rd177, %rd176, %rd1;
	// begin inline asm
	cp.async.ca.shared.global [%r554], [%rd177], 16;

	// end inline asm
	add.s64 	%rd178, %rd177, %rd1;
	// begin inline asm
	cp.async.ca.shared.global [%r555], [%rd178], 16;

	// end inline asm
	add.s64 	%rd179, %rd178, %rd1;
	// begin inline asm
	cp.async.ca.shared.global [%r556], [%rd179], 16;

	// end inline asm
	add.s64 	%rd180, %rd179, %rd1;
	// begin inline asm
	cp.async.ca.shared.global [%r557], [%rd180], 16;

	// end inline asm
	add.s64 	%rd181, %rd180, %rd1;
	// begin inline asm
	cp.async.ca.shared.global [%r558], [%rd181], 16;

	// end inline asm
	add.s64 	%rd182, %rd181, %rd1;
	// begin inline asm
	cp.async.ca.shared.global [%r559], [%rd182], 16;

	// end inline asm
	add.s64 	%rd183, %rd182, %rd1;
	// begin inline asm
	cp.async.ca.shared.global [%r560], [%rd183], 16;

	// end inline asm
	// begin inline asm
	cp.async.commit_group;

	// end inline asm
	// begin inline asm
	cp.async.wait_group 0;

	// end inline asm
	bar.sync 	0;
	wmma.load.a.sync.aligned.row.m8n32k16.shared.f16 	{%r1955, %r1956, %r1957, %r1958, %r1959, %r1960, %r1961, %r1962}, [%r667], %r572;
	wmma.load.a.sync.aligned.row.m8n32k16.shared.f16 	{%r1963, %r1964, %r1965, %r1966, %r1967, %r1968, %r1969, %r1970}, [%r676], %r572;
	wmma.load.a.sync.aligned.row.m8n32k16.shared.f16 	{%r1971, %r1972, %r1973, %r1974, %r1975, %r1976, %r1977, %r1978}, [%r685], %r572;
	wmma.load.a.sync.aligned.row.m8n32k16.shared.f16 	{%r1979, %r1980, %r1981, %r1982, %r1983, %r1984, %r1985, %r1986}, [%r694], %r572;
	wmma.load.b.sync.aligned.row.m8n32k16.shared.f16 	{%r1987, %r1988, %r1989, %r1990, %r1991, %r1992, %r1993, %r1994}, [%r703], %r572;
	wmma.load.b.sync.aligned.row.m8n32k16.shared.f16 	{%r1995, %r1996, %r1997, %r1998, %r1999, %r2000, %r2001, %r2002}, [%r712], %r572;
	wmma.load.b.sync.aligned.row.m8n32k16.shared.f16 	{%r2003, %r2004, %r2005, %r2006, %r2007, %r2008, %r2009, %r2010}, [%r721], %r572;
	wmma.load.b.sync.aligned.row.m8n32k16.shared.f16 	{%r2011, %r2012, %r2013, %r2014, %r2015, %r2016, %r2017, %r2018}, [%r730], %r572;
	wmma.mma.sync.aligned.row.row.m8n32k16.f16.f16 {%r2019, %r2020, %r2021, %r2022}, {%r1955, %r1956, %r1957, %r1958, %r1959, %r1960, %r1961, %r1962}, {%r1987, %r1988, %r1989, %r1990, %r1991, %r1992, %r1993, %r1994}, {%r1951, %r1952, %r1953, %r1954};
	wmma.mma.sync.aligned.row.row.m8n32k16.f16.f16 {%r2023, %r2024, %r2025, %r2026}, {%r1963, %r1964, %r1965, %r1966, %r1967, %r1968, %r1969, %r1970}, {%r1995, %r1996, %r1997, %r1998, %r1999, %r2000, %r2001, %r2002}, {%r2019, %r2020, %r2021, %r2022};
	wmma.mma.sync.aligned.row.row.m8n32k16.f16.f16 {%r2027, %r2028, %r2029, %r2030}, {%r1971, %r1972, %r1973, %r1974, %r1975, %r1976, %r1977, %r1978}, {%r2003, %r2004, %r2005, %r2006, %r2007, %r2008, %r2009, %r2010}, {%r2023, %r2024, %r2025, %r2026};
	wmma.mma.sync.aligned.row.row.m8n32k16.f16.f16 {%r2031, %r2032, %r2033, %r2034}, {%r1979, %r1980, %r1981, %r1982, %r1983, %r1984, %r1985, %r1986}, {%r2011, %r2012, %r2013, %r2014, %r2015, %r2016, %r2017, %r2018}, {%r2027, %r2028, %r2029, %r2030};
	add.s64 	%rd185, %rd378, 256;
	// begin inline asm
	cp.async.ca.shared.global [%r187], [%rd185], 16;

	// end inline asm
	// begin inline asm
	cp.async.ca.shared.global [%r21], [%rd185], 16;

	// end inline asm
	mul.wide.s32 	%rd337, %r3372, 2;
	add.s64 	%rd186, %rd16, %rd337;
	// begin inline asm
	cp.async.ca.shared.global [%r9], [%rd186], 16;

	// end inline asm
	add.s64 	%rd187, %rd186, %rd1;
	// begin inline asm
	cp.async.ca.shared.global [%r190], [%rd187], 16;

	// end inline asm
	add.s64 	%rd188, %rd187, %rd1;
	// begin inline asm
	cp.async.ca.shared.global [%r191], [%rd188], 16;

	// end inline asm
	add.s64 	%rd189, %rd188, %rd1;
	// begin inline asm
	cp.async.ca.shared.global [%r192], [%rd189], 16;

	// end inline asm
	add.s64 	%rd190, %rd189, %rd1;
	// begin inline asm
	cp.async.ca.shared.global [%r193], [%rd190], 16;

	// end inline asm
	add.s64 	%rd191, %rd190, %rd1;
	// begin inline asm
	cp.async.ca.shared.global [%r194], [%rd191], 16;

	// end inline asm
	add.s64 	%rd192, %rd191, %rd1;
	// begin inline asm
	cp.async.ca.shared.global [%r195], [%rd192], 16;

	// end inline asm
	add.s64 	%rd193, %rd192, %rd1;
	// begin inline asm
	cp.async.ca.shared.global [%r196], [%rd193], 16;

	// end inline asm
	// begin inline asm
	cp.async.commit_group;

	// end inline asm
	// begin inline asm
	cp.async.wait_group 0;

	// end inline asm
	bar.sync 	0;
	wmma.load.a.sync.aligned.row.m8n32k16.shared.f16 	{%r2035, %r2036, %r2037, %r2038, %r2039, %r2040, %r2041, %r2042}, [%r571], %r572;
	wmma.load.a.sync.aligned.row.m8n32k16.shared.f16 	{%r2043, %r2044, %r2045, %r2046, %r2047, %r2048, %r2049, %r2050}, [%r581], %r572;
	wmma.load.a.sync.aligned.row.m8n32k16.shared.f16 	{%r2051, %r2052, %r2053, %r2054, %r2055, %r2056, %r2057, %r2058}, [%r590], %r572;
	wmma.load.a.sync.aligned.row.m8n32k16.shared.f16 	{%r2059, %r2060, %r2061, %r2062, %r2063, %r2064, %r2065, %r2066}, [%r599], %r572;
	wmma.load.b.sync.aligned.row.m8n32k16.shared.f16 	{%r2067, %r2068, %r2069, %r2070, %r2071, %r2072, %r2073, %r2074}, [%r25], %r572;
	wmma.load.b.sync.aligned.row.m8n32k16.shared.f16 	{%r2075, %r2076, %r2077, %r2078, %r2079, %r2080, %r2081, %r2082}, [%r616], %r572;
	wmma.load.b.sync.aligned.row.m8n32k16.shared.f16 	{%r2083, %r2084, %r2085, %r2086, %r2087, %r2088, %r2089, %r2090}, [%r625], %r572;
	wmma.load.b.sync.aligned.row.m8n32k16.shared.f16 	{%r2091, %r2092, %r2093, %r2094, %r2095, %r2096, %r2097, %r2098}, [%r634], %r572;
	wmma.mma.sync.aligned.row.row.m8n32k16.f16.f16 {%r2099, %r2100, %r2101, %r2102}, {%r2035, %r2036, %r2037, %r2038, %r2039, %r2040, %r2041, %r2042}, {%r2067, %r2068, %r2069, %r2070, %r2071, %r2072, %r2073, %r2074}, {%r2031, %r2032, %r2033, %r2034};
	wmma.mma.sync.aligned.row.row.m8n32k16.f16.f16 {%r2103, %r2104, %r2105, %r2106}, {%r2043, %r2044, %r2045, %r2046, %r2047, %r2048, %r2049, %r2050}, {%r2075, %r2076, %r2077, %r2078, %r2079, %r2080, %r2081, %r2082}, {%r2099, %r2100, %r2101, %r2102};
	wmma.mma.sync.aligned.row.row.m8n32k16.f16.f16 {%r2107, %r2108, %r2109, %r2110}, {%r2051, %r2052, %r2053, %r2054, %r2055, %r2056, %r2057, %r2058}, {%r2083, %r2084, %r2085, %r2086, %r2087, %r2088, %r2089, %r2090}, {%r2103, %r2104, %r2105, %r2106};
	wmma.mma.sync.aligned.row.row.m8n32k16.f16.f16 {%r2111, %r2112, %r2113, %r2114}, {%r2059, %r2060, %r2061, %r2062, %r2063, %r2064, %r2065, %r2066}, {%r2091, %r2092, %r2093, %r2094, %r2095, %r2096, %r2097, %r2098}, {%r2107, %r2108, %r2109, %r2110};
	mul.wide.s32 	%rd338, %r3373, 2;
	add.s64 	%rd194, %rd16, %rd338;
	// begin inline asm
	cp.async.ca.shared.global [%r553], [%rd194], 16;

	// end inline asm
	add.s64 	%rd195, %rd194, %rd1;
	// begin inline asm
	cp.async.ca.shared.global [%r554], [%rd195], 16;

	// end inline asm
	add.s64 	%rd196, %rd195, %rd1;
	// begin inline asm
	cp.async.ca.shared.global [%r555], [%rd196], 16;

	// end inline asm
	add.s64 	%rd197, %rd196, %rd1;
	// begin inline asm
	cp.async.ca.shared.global [%r556], [%rd197], 16;

	// end inline asm
	add.s64 	%rd198, %rd197, %rd1;
	// begin inline asm
	cp.async.ca.shared.global [%r557], [%rd198], 16;

	// end inline asm
	add.s64 	%rd199, %rd198, %rd1;
	// begin inline asm
	cp.async.ca.shared.global [%r558], [%rd199], 16;

	// end inline asm
	add.s64 	%rd200, %rd199, %rd1;
	// begin inline asm
	cp.async.ca.shared.global [%r559], [%rd200], 16;

	// end inline asm
	add.s64 	%rd201, %rd200, %rd1;
	// begin inline asm
	cp.async.ca.shared.global [%r560], [%rd201], 16;

	// end inline asm
	// begin inline asm
	cp.async.commit_group;

	// end inline asm
	// begin inline asm
	cp.async.wait_group 0;

	// end inline asm
	bar.sync 	0;
	wmma.load.a.sync.aligned.row.m8n32k16.shared.f16 	{%r2115, %r2116, %r2117, %r2118, %r2119, %r2120, %r2121, %r2122}, [%r667], %r572;
	wmma.load.a.sync.aligned.row.m8n32k16.shared.f16 	{%r2123, %r2124, %r2125, %r2126, %r2127, %r2128, %r2129, %r2130}, [%r676], %r572;
	wmma.load.a.sync.aligned.row.m8n32k16.shared.f16 	{%r2131, %r2132, %r2133, %r2134, %r2135, %r2136, %r2137, %r2138}, [%r685], %r572;
	wmma.load.a.sync.aligned.row.m8n32k16.shared.f16 	{%r2139, %r2140, %r2141, %r2142, %r2143, %r2144, %r2145, %r2146}, [%r694], %r572;
	wmma.load.b.sync.aligned.row.m8n32k16.shared.f16 	{%r2147, %r2148, %r2149, %r2150, %r2151, %r2152, %r2153, %r2154}, [%r703], %r572;
	wmma.load.b.sync.aligned.row.m8n32k16.shared.f16 	{%r2155, %r2156, %r2157, %r2158, %r2159, %r2160, %r2161, %r2162}, [%r712], %r572;
	wmma.load.b.sync.aligned.row.m8n32k16.shared.f16 	{%r2163, %r2164, %r2165, %r2166, %r2167, %r2168, %r2169, %r2170}, [%r721], %r572;
	wmma.load.b.sync.aligned.row.m8n32k16.shared.f16 	{%r2171, %r2172, %r2173, %r2174, %r2175, %r2176, %r2177, %r2178}, [%r730], %r572;
	wmma.mma.sync.aligned.row.row.m8n32k16.f16.f16 {%r2179, %r2180, %r2181, %r2182}, {%r2115, %r2116, %r2117, %r2118, %r2119, %r2120, %r2121, %r2122}, {%r2147, %r2148, %r2149, %r2150, %r2151, %r2152, %r2153, %r2154}, {%r2111, %r2112, %r2113, %r2114};
	wmma.mma.sync.aligned.row.row.m8n32k16.f16.f16 {%r2183, %r2184, %r2185, %r2186}, {%r2123, %r2124, %r2125, %r2126, %r2127, %r2128, %r2129, %r2130}, {%r2155, %r2156, %r2157, %r2158, %r2159, %r2160, %r2161, %r2162}, {%r2179, %r2180, %r2181, %r2182};
	wmma.mma.sync.aligned.row.row.m8n32k16.f16.f16 {%r2187, %r2188, %r2189, %r2190}, {%r2131, %r2132, %r2133, %r2134, %r2135, %r2136, %r2137, %r2138}, {%r2163, %r2164, %r2165, %r2166, %r2167, %r2168, %r2169, %r2170}, {%r2183, %r2184, %r2185, %r2186};
	wmma.mma.sync.aligned.row.row.m8n32k16.f16.f16 {%r2191, %r2192, %r2193, %r2194}, {%r2139, %r2140, %r2141, %r2142, %r2143, %r2144, %r2145, %r2146}, {%r2171, %r2172, %r2173, %r2174, %r2175, %r2176, %r2177, %r2178}, {%r2187, %r2188, %r2189, %r2190};
	add.s64 	%rd203, %rd378, 512;
	// begin inline asm
	cp.async.ca.shared.global [%r187], [%rd203], 16;

	// end inline asm
	// begin inline asm
	cp.async.ca.shared.global [%r21], [%rd203], 16;

	// end inline asm
	mul.wide.s32 	%rd339, %r3374, 2;
	add.s64 	%rd204, %rd16, %rd339;
	// begin inline asm
	cp.async.ca.shared.global [%r9], [%rd204], 16;

	// end inline asm
	add.s64 	%rd205, %rd204, %rd1;
	// begin inline asm
	cp.async.ca.shared.global [%r190], [%rd205], 16;

	// end inline asm
	add.s64 	%rd206, %rd205, %rd1;
	// begin inline asm
	cp.async.ca.shared.global [%r191], [%rd206], 16;

	// end inline asm
	add.s64 	%rd207, %rd206, %rd1;
	// begin inline asm
	cp.async.ca.shared.global [%r192], [%rd207], 16;

	// end inline asm
	add.s64 	%rd208, %rd207, %rd1;
	// begin inline asm
	cp.async.ca.shared.global [%r193], [%rd208], 16;

	// end inline asm
	add.s64 	%rd209, %rd208, %rd1;
	// begin inline asm
	cp.async.ca.shared.global [%r194], [%rd209], 16;

	// end inline asm
	add.s64 	%rd210, %rd209, %rd1;
	// begin inline asm
	cp.async.ca.shared.global [%r195], [%rd210], 16;

	// end inline asm
	add.s64 	%rd211, %rd210, %rd1;
	// begin inline asm
	cp.async.ca.shared.global [%r196], [%rd211], 16;

	// end inline asm
	// begin inline asm
	cp.async.commit_group;

	// end inline asm
	// begin inline asm
	cp.async.wait_group 0;

	// end inline asm
	bar.sync 	0;
	wmma.load.a.sync.aligned.row.m8n32k16.shared.f16 	{%r2195, %r2196, %r2197, %r2198, %r2199, %r2200, %r2201, %r2202}, [%r571], %r572;
	wmma.load.a.sync.aligned.row.m8n32k16.shared.f16 	{%r2203, %r2204, %r2205, %r2206, %r2207, %r2208, %r2209, %r2210}, [%r581], %r572;
	wmma.load.a.sync.aligned.row.m8n32k16.shared.f16 	{%r2211, %r2212, %r2213, %r2214, %r2215, %r2216, %r2217, %r2218}, [%r590], %r572;
	wmma.load.a.sync.aligned.row.m8n32k16.shared.f16 	{%r2219, %r2220, %r2221, %r2222, %r2223, %r2224, %r2225, %r2226}, [%r599], %r572;
	wmma.load.b.sync.aligned.row.m8n32k16.shared.f16 	{%r2227, %r2228, %r2229, %r2230, %r2231, %r2232, %r2233, %r2234}, [%r25], %r572;
	wmma.load.b.sync.aligned.row.m8n32k16.shared.f16 	{%r2235, %r2236, %r2237, %r2238, %r2239, %r2240, %r2241, %r2242}, [%r616], %r572;
	wmma.load.b.sync.aligned.row.m8n32k16.shared.f16 	{%r2243, %r2244, %r2245, %r2246, %r2247, %r2248, %r2249, %r2250}, [%r625], %r572;
	wmma.load.b.sync.aligned.row.m8n32k16.shared.f16 	{%r2251, %r2252, %r2253, %r2254, %r2255, %r2256, %r2257, %r2258}, [%r634], %r572;
	wmma.mma.sync.aligned.row.row.m8n32k16.f16.f16 {%r2259, %r2260, %r2261, %r2262}, {%r2195, %r2196, %r2197, %r2198, %r2199, %r2200, %r2201, %r2202}, {%r2227, %r2228, %r2229, %r2230, %r2231, %r2232, %r2233, %r2234}, {%r2191, %r2192, %r2193, %r2194};
	wmma.mma.sync.aligned.row.row.m8n32k16.f16.f16 {%r2263, %r2264, %r2265, %r2266}, {%r2203, %r2204, %r2205, %r2206, %r2207, %r2208, %r2209, %r2210}, {%r2235, %r2236, %r2237, %r2238, %r2239, %r2240, %r2241, %r2242}, {%r2259, %r2260, %r2261, %r2262};
	wmma.mma.sync.aligned.row.row.m8n32k16.f16.f16 {%r2267, %r2268, %r2269, %r2270}, {%r2211, %r2212, %r2213, %r2214, %r2215, %r2216, %r2217, %r2218}, {%r2243, %r2244, %r2245, %r2246, %r2247, %r2248, %r2249, %r2250}, {%r2263, %r2264, %r2265, %r2266};
	wmma.mma.sync.aligned.row.row.m8n32k16.f16.f16 {%r2271, %r2272, %r2273, %r2274}, {%r2219, %r2220, %r2221, %r2222, %r2223, %r2224, %r2225, %r2226}, {%r2251, %r2252, %r2253, %r2254, %r2255, %r2256, %r2257, %r2258}, {%r2267, %r2268, %r2269, %r2270};
	mul.wide.s32 	%rd340, %r3375, 2;
	add.s64 	%rd212, %rd16, %rd340;
	// begin inline asm
	cp.async.ca.shared.global [%r553], [%rd212], 16;

	// end inline asm
	add.s64 	%rd213, %rd212, %rd1;
	// begin inline asm
	cp.async.ca.shared.global [%r554], [%rd213], 16;

	// end inline asm
	add.s64 	%rd214, %rd213, %rd1;
	// begin inline asm
	cp.async.ca.shared.global [%r555], [%rd214], 16;

	// end inline asm
	add.s64 	%rd215, %rd214, %rd1;
	// begin inline asm
	cp.async.ca.shared.global [%r556], [%rd215], 16;

	// end inline asm
	add.s64 	%rd216, %rd215, %rd1;
	// begin inline asm
	cp.async.ca.shared.global [%r557], [%rd216], 16;

	// end inline asm
	add.s64 	%rd217, %rd216, %rd1;
	// begin inline asm
	cp.async.ca.shared.global [%r558], [%rd217], 16;

	// end inline asm
	add.s64 	%rd218, %rd217, %rd1;
	// begin inline asm
	cp.async.ca.shared.global [%r559], [%rd218], 16;

	// end inline asm
	add.s64 	%rd219, %rd218, %rd1;
	// begin inline asm
	cp.async.ca.shared.global [%r560], [%rd219], 16;

	// end inline asm
	// begin inline asm
	cp.async.commit_group;

	// end inline asm
	// begin inline asm
	cp.async.wait_group 0;

	// end inline asm
	bar.sync 	0;
	wmma.load.a.sync.aligned.row.m8n32k16.shared.f16 	{%r2275, %r2276, %r2277, %r2278, %r2279, %r2280, %r2281, %r2282}, [%r667], %r572;
	wmma.load.a.sync.aligned.row.m8n32k16.shared.f16 	{%r2283, %r2284, %r2285, %r2286, %r2287, %r2288, %r2289, %r2290}, [%r676], %r572;
	wmma.load.a.sync.aligned.row.m8n32k16.shared.f16 	{%r2291, %r2292, %r2293, %r2294, %r2295, %r2296, %r2297, %r2298}, [%r685], %r572;
	wmma.load.a.sync.aligned.row.m8n32k16.shared.f16 	{%r2299, %r2300, %r2301, %r2302, %r2303, %r2304, %r2305, %r2306}, [%r694], %r572;
	wmma.load.b.sync.aligned.row.m8n32k16.shared.f16 	{%r2307, %r2308, %r2309, %r2310, %r2311, %r2312, %r2313, %r2314}, [%r703], %r572;
	wmma.load.b.sync.aligned.row.m8n32k16.shared.f16 	{%r2315, %r2316, %r2317, %r2318, %r2319, %r2320, %r2321, %r2322}, [%r712], %r572;
	wmma.load.b.sync.aligned.row.m8n32k16.shared.f16 	{%r2323, %r2324, %r2325, %r2326, %r2327, %r2328, %r2329, %r2330}, [%r721], %r572;
	wmma.load.b.sync.aligned.row.m8n32k16.shared.f16 	{%r2331, %r2332, %r2333, %r2334, %r2335, %r2336, %r2337, %r2338}, [%r730], %r572;
	wmma.mma.sync.aligned.row.row.m8n32k16.f16.f16 {%r2339, %r2340, %r2341, %r2342}, {%r2275, %r2276, %r2277, %r2278, %r2279, %r2280, %r2281, %r2282}, {%r2307, %r2308, %r2309, %r2310, %r2311, %r2312, %r2313, %r2314}, {%r2271, %r2272, %r2273, %r2274};
	wmma.mma.sync.aligned.row.row.m8n32k16.f16.f16 {%r2343, %r2344, %r2345, %r2346}, {%r2283, %r2284, %r2285, %r2286, %r2287, %r2288, %r2289, %r2290}, {%r2315, %r2316, %r2317, %r2318, %r2319, %r2320, %r2321, %r2322}, {%r2339, %r2340, %r2341, %r2342};
	wmma.mma.sync.aligned.row.row.m8n32k16.f16.f16 {%r2347, %r2348, %r2349, %r2350}, {%r2291, %r2292, %r2293, %r2294, %r2295, %r2296, %r2297, %r2298}, {%r2323, %r2324, %r2325, %r2326, %r2327, %r2328, %r2329, %r2330}, {%r2343, %r2344, %r2345, %r2346};
	wmma.mma.sync.aligned.row.row.m8n32k16.f16.f16 {%r2351, %r2352, %r2353, %r2354}, {%r2299, %r2300, %r2301, %r2302, %r2303, %r2304, %r2305, %r2306}, {%r2331, %r2332, %r2333, %r2334, %r2335, %r2336, %r2337, %r2338}, {%r2347, %r2348, %r2349, %r2350};
	add.s64 	%rd221, %rd378, 768;
	// begin inline asm
	cp.async.ca.shared.global [%r187], [%rd221], 16;

	// end inline asm
	// begin inline asm
	cp.async.ca.shared.global [%r21], [%rd221], 16;

	// end inline asm
	mul.wide.s32 	%rd341, %r3376, 2;
	add.s64 	%rd222, %rd16, %rd341;
	// begin inline asm
	cp.async.ca.shared.global [%r9], [%rd222], 16;

	// end inline asm
	add.s64 	%rd223, %rd222, %rd1;
	// begin inline asm
	cp.async.ca.shared.global [%r190], [%rd223], 16;

	// end inline asm
	add.s64 	%rd224, %rd223, %rd1;
	// begin inline asm
	cp.async.ca.shared.global [%r191], [%rd224], 16;

	// end inline asm
	add.s64 	%rd225, %rd224, %rd1;
	// begin inline asm
	cp.async.ca.shared.global [%r192], [%rd225], 16;

	// end inline asm
	add.s64 	%rd226, %rd225, %rd1;
	// begin inline asm
	cp.async.ca.shared.global [%r193], [%rd226], 16;

	// end inline asm
	add.s64 	%rd227, %rd226, %rd1;
	// begin inline asm
	cp.async.ca.shared.global [%r194], [%rd227], 16;

	// end inline asm
	add.s64 	%rd228, %rd227, %rd1;
	// begin inline asm
	cp.async.ca.shared.global [%r195], [%rd228], 16;

	// end inline asm
	add.s64 	%rd229, %rd228, %rd1;
	// begin inline asm
	cp.async.ca.shared.global [%r196], [%rd229], 16;

	// end inline asm
	// begin inline asm
	cp.async.commit_group;

	// end inline asm
	// begin inline asm
	cp.async.wait_group 0;

	// end inline asm
	bar.sync 	0;
	wmma.load.a.sync.aligned.row.m8n32k16.shared.f16 	{%r2355, %r2356, %r2357, %r2358, %r2359, %r2360, %r2361, %r2362}, [%r571], %r572;
	wmma.load.a.sync.aligned.row.m8n32k16.shared.f16 	{%r2363, %r2364, %r2365, %r2366, %r2367, %r2368, %r2369, %r2370}, [%r581], %r572;
	wmma.load.a.sync.aligned.row.m8n32k16.shared.f16 	{%r2371, %r2372, %r2373, %r2374, %r2375, %r2376, %r2377, %r2378}, [%r590], %r572;
	wmma.load.a.sync.aligned.row.m8n32k16.shared.f16 	{%r2379, %r2380, %r2381, %r2382, %r2383, %r2384, %r2385, %r2386}, [%r599], %r572;
	wmma.load.b.sync.aligned.row.m8n32k16.shared.f16 	{%r2387, %r2388, %r2389, %r2390, %r2391, %r2392, %r2393, %r2394}, [%r25], %r572;
	wmma.load.b.sync.aligned.row.m8n32k16.shared.f16 	{%r2395, %r2396, %r2397, %r2398, %r2399, %r2400, %r2401, %r2402}, [%r616], %r572;
	wmma.load.b.sync.aligned.row.m8n32k16.shared.f16 	{%r2403, %r2404, %r2405, %r2406, %r2407, %r2408, %r2409, %r2410}, [%r625], %r572;
	wmma.load.b.sync.aligned.row.m8n32k16.shared.f16 	{%r2411, %r2412, %r2413, %r2414, %r2415, %r2416, %r2417, %r2418}, [%r634], %r572;
	wmma.mma.sync.aligned.row.row.m8n32k16.f16.f16 {%r2419, %r2420, %r2421, %r2422}, {%r2355, %r2356, %r2357, %r2358, %r2359, %r2360, %r2361, %r2362}, {%r2387, %r2388, %r2389, %r2390, %r2391, %r2392, %r2393, %r2394}, {%r2351, %r2352, %r2353, %r2354};
	wmma.mma.sync.aligned.row.row.m8n32k16.f16.f16 {%r2423, %r2424, %r2425, %r2426}, {%r2363, %r2364, %r2365, %r2366, %r2367, %r2368, %r2369, %r2370}, {%r2395, %r2396, %r2397, %r2398, %r2399, %r2400, %r2401, %r2402}, {%r2419, %r2420, %r2421, %r2422};
	wmma.mma.sync.aligned.row.row.m8n32k16.f16.f16 {%r2427, %r2428, %r2429, %r2430}, {%r2371, %r2372, %r2373, %r2374, %r2375, %r2376, %r2377, %r2378}, {%r2403, %r2404, %r2405, %r2406, %r2407, %r2408, %r2409, %r2410}, {%r2423, %r2424, %r2425, %r2426};
	wmma.mma.sync.aligned.row.row.m8n32k16.f16.f16 {%r2431, %r2432, %r2433, %r2434}, {%r2379, %r2380, %r2381, %r2382, %r2383, %r2384, %r2385, %r2386}, {%r2411, %r2412, %r2413, %r2414, %r2415, %r2416, %r2417, %r2418}, {%r2427, %r2428, %r2429, %r2430};
	mul.wide.s32 	%rd342, %r3377, 2;
	add.s64 	%rd230, %rd16, %rd342;
	// begin inline asm
	cp.async.ca.shared.global [%r553], [%rd230], 16;

	// end inline asm
	add.s64 	%rd231, %rd230, %rd1;
	// begin inline asm
	cp.async.ca.shared.global [%r554], [%rd231], 16;

	// end inline asm
	add.s64 	%rd232, %rd231, %rd1;
	// begin inline asm
	cp.async.ca.shared.global [%r555], [%rd232], 16;

	// end inline asm
	add.s64 	%rd233, %rd232, %rd1;
	// begin inline asm
	cp.async.ca.shared.global [%r556], [%rd233], 16;

	// end inline asm
	add.s64 	%rd234, %rd233, %rd1;
	// begin inline asm
	cp.async.ca.shared.global [%r557], [%rd234], 16;

	// end inline asm
	add.s64 	%rd235, %rd234, %rd1;
	// begin inline asm
	cp.async.ca.shared.global [%r558], [%rd235], 16;

	// end inline asm
	add.s64 	%rd236, %rd235, %rd1;
	// begin inline asm
	cp.async.ca.shared.global [%r559], [%rd236], 16;

	// end inline asm
	add.s64 	%rd237, %rd236, %rd1;
	// begin inline asm
	cp.async.ca.shared.global [%r560], [%rd237], 16;

	// end inline asm
	// begin inline asm
	cp.async.commit_group;

	// end inline asm
	// begin inline asm
	cp.async.wait_group 0;

	// end inline asm
	bar.sync 	0;
	wmma.load.a.sync.aligned.row.m8n32k16.shared.f16 	{%r2435, %r2436, %r2437, %r2438, %r2439, %r2440, %r2441, %r2442}, [%r667], %r572;
	wmma.load.a.sync.aligned.row.m8n32k16.shared.f16 	{%r2443, %r2444, %r2445, %r2446, %r2447, %r2448, %r2449, %r2450}, [%r676], %r572;
	wmma.load.a.sync.aligned.row.m8n32k16.shared.f16 	{%r2451, %r2452, %r2453, %r2454, %r2455, %r2456, %r2457, %r2458}, [%r685], %r572;
	wmma.load.a.sync.aligned.row.m8n32k16.shared.f16 	{%r2459, %r2460, %r2461, %r2462, %r2463, %r2464, %r2465, %r2466}, [%r694], %r572;
	wmma.load.b.sync.aligned.row.m8n32k16.shared.f16 	{%r2467, %r2468, %r2469, %r2470, %r2471, %r2472, %r2473, %r2474}, [%r703], %r572;
	wmma.load.b.sync.aligned.row.m8n32k16.shared.f16 	{%r2475, %r2476, %r2477, %r2478, %r2479, %r2480, %r2481, %r2482}, [%r712], %r572;
	wmma.load.b.sync.aligned.row.m8n32k16.shared.f16 	{%r2483, %r2484, %r2485, %r2486, %r2487, %r2488, %r2489, %r2490}, [%r721], %r572;
	wmma.load.b.sync.aligned.row.m8n32k16.shared.f16 	{%r2491, %r2492, %r2493, %r2494, %r2495, %r2496, %r2497, %r2498}, [%r730], %r572;
	wmma.mma.sync.aligned.row.row.m8n32k16.f16.f16 {%r2499, %r2500, %r2501, %r2502}, {%r2435, %r2436, %r2437, %r2438, %r2439, %r2440, %r2441, %r2442}, {%r2467, %r2468, %r2469, %r2470, %r2471, %r2472, %r2473, %r2474}, {%r2431, %r2432, %r2433, %r2434};
	wmma.mma.sync.aligned.row.row.m8n32k16.f16.f16 {%r2503, %r2504, %r2505, %r2506}, {%r2443, %r2444, %r2445, %r2446, %r2447, %r2448, %r2449, %r2450}, {%r2475, %r2476, %r2477, %r2478, %r2479, %r2480, %r2481, %r2482}, {%r2499, %r2500, %r2501, %r2502};
	wmma.mma.sync.aligned.row.row.m8n32k16.f16.f16 {%r2507, %r2508, %r2509, %r2510}, {%r2451, %r2452, %r2453, %r2454, %r2455, %r2456, %r2457, %r2458}, {%r2483, %r2484, %r2485, %r2486, %r2487, %r2488, %r2489, %r2490}, {%r2503, %r2504, %r2505, %r2506};
	wmma.mma.sync.aligned.row.row.m8n32k16.f16.f16 {%r2511, %r2512, %r2513, %r2514}, {%r2459, %r2460, %r2461, %r2462, %r2463, %r2464, %r2465, %r2466}, {%r2491, %r2492, %r2493, %r2494, %r2495, %r2496, %r2497, %r2498}, {%r2507, %r2508, %r2509, %r2510};
	add.s64 	%rd239, %rd378, 1024;
	// begin inline asm
	cp.async.ca.shared.global [%r187], [%rd239], 16;

	// end inline asm
	// begin inline asm
	cp.async.ca.shared.global [%r21], [%rd239], 16;

	// end inline asm
	mul.wide.s32 	%rd343, %r3378, 2;
	add.s64 	%rd240, %rd16, %rd343;
	// begin inline asm
	cp.async.ca.shared.global [%r9], [%rd240], 16;

	// end inline asm
	add.s64 	%rd241, %rd240, %rd1;
	// begin inline asm
	cp.async.ca.shared.global [%r190], [%rd241], 16;

	// end inline asm
	add.s64 	%rd242, %rd241, %rd1;
	// begin inline asm
	cp.async.ca.shared.global [%r191], [%rd242], 16;

	// end inline asm
	add.s64 	%rd243, %rd242, %rd1;
	// begin inline asm
	cp.async.ca.shared.global [%r192], [%rd243], 16;

	// end inline asm
	add.s64 	%rd244, %rd243, %rd1;
	// begin inline asm
	cp.async.ca.shared.global [%r193], [%rd244], 16;

	// end inline asm
	add.s64 	%rd245, %rd244, %rd1;
	// begin inline asm
	cp.async.ca.shared.global [%r194], [%rd245], 16;

	// end inline asm
	add.s64 	%rd246, %rd245, %rd1;
	// begin inline asm
	cp.async.ca.shared.global [%r195], [%rd246], 16;

	// end inline asm
	add.s64 	%rd247, %rd246, %rd1;
	// begin inline asm
	cp.async.ca.shared.global [%r196], [%rd247], 16;

	// end inline asm
	// begin inline asm
	cp.async.commit_group;

	// end inline asm
	// begin inline asm
	cp.async.wait_group 0;

	// end inline asm
	bar.sync 	0;
	wmma.load.a.sync.aligned.row.m8n32k16.shared.f16 	{%r2515, %r2516, %r2517, %r2518, %r2519, %r2520, %r2521, %r2522}, [%r571], %r572;
	wmma.load.a.sync.aligned.row.m8n32k16.shared.f16 	{%r2523, %r2524, %r2525, %r2526, %r2527, %r2528, %r2529, %r2530}, [%r581], %r572;
	wmma.load.a.sync.aligned.row.m8n32k16.shared.f16 	{%r2531, %r2532, %r2533, %r2534, %r2535, %r2536, %r2537, %r2538}, [%r590], %r572;
	wmma.load.a.sync.aligned.row.m8n32k16.shared.f16 	{%r2539, %r2540, %r2541, %r2542, %r2543, %r2544, %r2545, %r2546}, [%r599], %r572;
	wmma.load.b.sync.aligned.row.m8n32k16.shared.f16 	{%r2547, %r2548, %r2549, %r2550, %r2551, %r2552, %r2553, %r2554}, [%r25], %r572;
	wmma.load.b.sync.aligned.row.m8n32k16.shared.f16 	{%r2555, %r2556, %r2557, %r2558, %r2559, %r2560, %r2561, %r2562}, [%r616], %r572;
	wmma.load.b.sync.aligned.row.m8n32k16.shared.f16 	{%r2563, %r2564, %r2565, %r2566, %r2567, %r2568, %r2569, %r2570}, [%r625], %r572;
	wmma.load.b.sync.aligned.row.m8n32k16.shared.f16 	{%r2571, %r2572, %r2573, %r2574, %r2575, %r2576, %r2577, %r2578}, [%r634], %r572;
	wmma.mma.sync.aligned.row.row.m8n32k16.f16.f16 {%r2579, %r2580, %r2581, %r2582}, {%r2515, %r2516, %r2517, %r2518, %r2519, %r2520, %r2521, %r2522}, {%r2547, %r2548, %r2549, %r2550, %r2551, %r2552, %r2553, %r2554}, {%r2511, %r2512, %r2513, %r2514};
	wmma.mma.sync.aligned.row.row.m8n32k16.f16.f16 {%r2583, %r2584, %r2585, %r2586}, {%r2523, %r2524, %r2525, %r2526, %r2527, %r2528, %r2529, %r2530}, {%r2555, %r2556, %r2557, %r2558, %r2559, %r2560, %r2561, %r2562}, {%r2579, %r2580, %r2581, %r2582};
	wmma.mma.sync.aligned.row.row.m8n32k16.f16.f16 {%r2587, %r2588, %r2589, %r2590}, {%r2531, %r2532, %r2533, %r2534, %r2535, %r2536, %r2537, %r2538}, {%r2563, %r2564, %r2565, %r2566, %r2567, %r2568, %r2569, %r2570}, {%r2583, %r2584, %r2585, %r2586};
	wmma.mma.sync.aligned.row.row.m8n32k16.f16.f16 {%r2591, %r2592, %r2593, %r2594}, {%r2539, %r2540, %r2541, %r2542, %r2543, %r2544, %r2545, %r2546}, {%r2571, %r2572, %r2573, %r2574, %r2575, %r2576, %r2577, %r2578}, {%r2587, %r2588, %r2589, %r2590};
	mul.wide.s32 	%rd344, %r3379, 2;
	add.s64 	%rd248, %rd16, %rd344;
	// begin inline asm
	cp.async.ca.shared.global [%r553], [%rd248], 16;

	// end inline asm
	add.s64 	%rd249, %rd248, %rd1;
	// begin inline asm
	cp.async.ca.shared.global [%r554], [%rd249], 16;

	// end inline asm
	add.s64 	%rd250, %rd249, %rd1;
	// begin inline asm
	cp.async.ca.shared.global [%r555], [%rd250], 16;

	// end inline asm
	add.s64 	%rd251, %rd250, %rd1;
	// begin inline asm
	cp.async.ca.shared.global [%r556], [%rd251], 16;

	// end inline asm
	add.s64 	%rd252, %rd251, %rd1;
	// begin inline asm
	cp.async.ca.shared.global [%r557], [%rd252], 16;

	// end inline asm
	add.s64 	%rd253, %rd252, %rd1;
	// begin inline asm
	cp.async.ca.shared.global [%r558], [%rd253], 16;

	// end inline asm
	add.s64 	%rd254, %rd253, %rd1;
	// begin inline asm
	cp.async.ca.shared.global [%r559], [%rd254], 16;

	// end inline asm
	add.s64 	%rd255, %rd254, %rd1;
	// begin inline asm
	cp.async.ca.shared.global [%r560], [%rd255], 16;

	// end inline asm
	// begin inline asm
	cp.async.commit_group;

	// end inline asm
	// begin inline asm
	cp.async.wait_group 0;

	// end inline asm
	bar.sync 	0;
	wmma.load.a.sync.aligned.row.m8n32k16.shared.f16 	{%r2595, %r2596, %r2597, %r2598, %r2599, %r2600, %r2601, %r2602}, [%r667], %r572;
	wmma.load.a.sync.aligned.row.m8n32k16.shared.f16 	{%r2603, %r2604, %r2605, %r2606, %r2607, %r2608, %r2609, %r2610}, [%r676], %r572;
	wmma.load.a.sync.aligned.row.m8n32k16.shared.f16 	{%r2611, %r2612, %r2613, %r2614, %r2615, %r2616, %r2617, %r2618}, [%r685], %r572;
	wmma.load.a.sync.aligned.row.m8n32k16.shared.f16 	{%r2619, %r2620, %r2621, %r2622, %r2623, %r2624, %r2625, %r2626}, [%r694], %r572;
	wmma.load.b.sync.aligned.row.m8n32k16.shared.f16 	{%r2627, %r2628, %r2629, %r2630, %r2631, %r2632, %r2633, %r2634}, [%r703], %r572;
	wmma.load.b.sync.aligned.row.m8n32k16.shared.f16 	{%r2635, %r2636, %r2637, %r2638, %r2639, %r2640, %r2641, %r2642}, [%r712], %r572;
	wmma.load.b.sync.aligned.row.m8n32k16.shared.f16 	{%r2643, %r2644, %r2645, %r2646, %r2647, %r2648, %r2649, %r2650}, [%r721], %r572;
	wmma.load.b.sync.aligned.row.m8n32k16.shared.f16 	{%r2651, %r2652, %r2653, %r2654, %r2655, %r2656, %r2657, %r2658}, [%r730], %r572;
	wmma.mma.sync.aligned.row.row.m8n32k16.f16.f16 {%r2659, %r2660, %r2661, %r2662}, {%r2595, %r2596, %r2597, %r2598, %r2599, %r2600, %r2601, %r2602}, {%r2627, %r2628, %r2629, %r2630, %r2631, %r2632, %r2633, %r2634}, {%r2591, %r2592, %r2593, %r2594};
	wmma.mma.sync.aligned.row.row.m8n32k16.f16.f16 {%r2663, %r2664, %r2665, %r2666}, {%r2603, %r2604, %r2605, %r2606, %r2607, %r2608, %r2609, %r2610}, {%r2635, %r2636, %r2637, %r2638, %r2639, %r2640, %r2641, %r2642}, {%r2659, %r2660, %r2661, %r2662};
	wmma.mma.sync.aligned.row.row.m8n32k16.f16.f16 {%r2667, %r2668, %r2669, %r2670}, {%r2611, %r2612, %r2613, %r2614, %r2615, %r2616, %r2617, %r2618}, {%r2643, %r2644, %r2645, %r2646, %r2647, %r2648, %r2649, %r2650}, {%r2663, %r2664, %r2665, %r2666};
	wmma.mma.sync.aligned.row.row.m8n32k16.f16.f16 {%r2671, %r2672, %r2673, %r2674}, {%r2619, %r2620, %r2621, %r2622, %r2623, %r2624, %r2625, %r2626}, {%r2651, %r2652, %r2653, %r2654, %r2655, %r2656, %r2657, %r2658}, {%r2667, %r2668, %r2669, %r2670};
	add.s64 	%rd257, %rd378, 1280;
	// begin inline asm
	cp.async.ca.shared.global [%r187], [%rd257], 16;

	// end inline asm
	// begin inline asm
	cp.async.ca.shared.global [%r21], [%rd257], 16;

	// end inline asm
	mul.wide.s32 	%rd345, %r3380, 2;
	add.s64 	%rd258, %rd16, %rd345;
	// begin inline asm
	cp.async.ca.shared.global [%r9], [%rd258], 16;

	// end inline asm
	add.s64 	%rd259, %rd258, %rd1;
	// begin inline asm
	cp.async.ca.shared.global [%r190], [%rd259], 16;

	// end inline asm
	add.s64 	%rd260, %rd259, %rd1;
	// begin inline asm
	cp.async.ca.shared.global [%r191], [%rd260], 16;

	// end inline asm
	add.s64 	%rd261, %rd260, %rd1;
	// begin inline asm
	cp.async.ca.shared.global [%r192], [%rd261], 16;

	// end inline asm
	add.s64 	%rd262, %rd261, %rd1;
	// begin inline asm
	cp.async.ca.shared.global [%r193], [%rd262], 16;

	// end inline asm
	add.s64 	%rd263, %rd262, %rd1;
	// begin inline asm
	cp.async.ca.shared.global [%r194], [%rd263], 16;

	// end inline asm
	add.s64 	%rd264, %rd263, %rd1;
	// begin inline asm
	cp.async.ca.shared.global [%r195], [%rd264], 16;

	// end inline asm
	add.s64 	%rd265, %rd264, %rd1;
	// begin inline asm
	cp.async.ca.shared.global [%r196], [%rd265], 16;

	// end inline asm
	// begin inline asm
	cp.async.commit_group;

	// end inline asm
	// begin inline asm
	cp.async.wait_group 0;

	// end inline asm
	bar.sync 	0;
	wmma.load.a.sync.aligned.row.m8n32k16.shared.f16 	{%r2675, %r2676, %r2677, %r2678, %r2679, %r2680, %r2681, %r2682}, [%r571], %r572;
	wmma.load.a.sync.aligned.row.m8n32k16.shared.f16 	{%r2683, %r2684, %r2685, %r2686, %r2687, %r2688, %r2689, %r2690}, [%r581], %r572;
	wmma.load.a.sync.aligned.row.m8n32k16.shared.f16 	{%r2691, %r2692, %r2693, %r2694, %r2695, %r2696, %r2697, %r2698}, [%r590], %r572;
	wmma.load.a.sync.aligned.row.m8n32k16.shared.f16 	{%r2699, %r2700, %r2701, %r2702, %r2703, %r2704, %r2705, %r2706}, [%r599], %r572;
	wmma.load.b.sync.aligned.row.m8n32k16.shared.f16 	{%r2707, %r2708, %r2709, %r2710, %r2711, %r2712, %r2713, %r2714}, [%r25], %r572;
	wmma.load.b.sync.aligned.row.m8n32k16.shared.f16 	{%r2715, %r2716, %r2717, %r2718, %r2719, %r2720, %r2721, %r2722}, [%r616], %r572;
	wmma.load.b.sync.aligned.row.m8n32k16.shared.f16 	{%r2723, %r2724, %r2725, %r2726, %r2727, %r2728, %r2729, %r2730}, [%r625], %r572;
	wmma.load.b.sync.aligned.row.m8n32k16.shared.f16 	{%r2731, %r2732, %r2733, %r2734, %r2735, %r2736, %r2737, %r2738}, [%r634], %r572;
	wmma.mma.sync.aligned.row.row.m8n32k16.f16.f16 {%r2739, %r2740, %r2741, %r2742}, {%r2675, %r2676, %r2677, %r2678, %r2679, %r2680, %r2681, %r2682}, {%r2707, %r2708, %r2709, %r2710, %r2711, %r2712, %r2713, %r2714}, {%r2671, %r2672, %r2673, %r2674};
	wmma.mma.sync.aligned.row.row.m8n32k16.f16.f16 {%r2743, %r2744, %r2745, %r2746}, {%r2683, %r2684, %r2685, %r2686, %r2687, %r2688, %r2689, %r2690}, {%r2715, %r2716, %r2717, %r2718, %r2719, %r2720, %r2721, %r2722}, {%r2739, %r2740, %r2741, %r2742};
	wmma.mma.sync.aligned.row.row.m8n32k16.f16.f16 {%r2747, %r2748, %r2749, %r2750}, {%r2691, %r2692, %r2693, %r2694, %r2695, %r2696, %r2697, %r2698}, {%r2723, %r2724, %r2725, %r2726, %r2727, %r2728, %r2729, %r2730}, {%r2743, %r2744, %r2745, %r2746};
	wmma.mma.sync.aligned.row.row.m8n32k16.f16.f16 {%r2751, %r2752, %r2753, %r2754}, {%r2699, %r2700, %r2701, %r2702, %r2703, %r2704, %r2705, %r2706}, {%r2731, %r2732, %r2733, %r2734, %r2735, %r2736, %r2737, %r2738}, {%r2747, %r2748, %r2749, %r2750};
	mul.wide.s32 	%rd346, %r3381, 2;
	add.s64 	%rd266, %rd16, %rd346;
	// begin inline asm
	cp.async.ca.shared.global [%r553], [%rd266], 16;

	// end inline asm
	add.s64 	%rd267, %rd266, %rd1;
	// begin inline asm
	cp.async.ca.shared.global [%r554], [%rd267], 16;

	// end inline asm
	add.s64 	%rd268, %rd267, %rd1;
	// begin inline asm
	cp.async.ca.shared.global [%r555], [%rd268], 16;

	// end inline asm
	add.s64 	%rd269, %rd268, %rd1;
	// begin inline asm
	cp.async.ca.shared.global [%r556], [%rd269], 16;

	// end inline asm
	add.s64 	%rd270, %rd269, %rd1;
	// begin inline asm
	cp.async.ca.shared.global [%r557], [%rd270], 16;

	// end inline asm
	add.s64 	%rd271, %rd270, %rd1;
	// begin inline asm
	cp.async.ca.shared.global [%r558], [%rd271], 16;

	// end inline asm
	add.s64 	%rd272, %rd271, %rd1;
	// begin inline asm
	cp.async.ca.shared.global [%r559], [%rd272], 16;

	// end inline asm
	add.s64 	%rd273, %rd272, %rd1;
	// begin inline asm
	cp.async.ca.shared.global [%r560], [%rd273], 16;

	// end inline asm
	// begin inline asm
	cp.async.commit_group;

	// end inline asm
	// begin inline asm
	cp.async.wait_group 0;

	// end inline asm
	bar.sync 	0;
	wmma.load.a.sync.aligned.row.m8n32k16.shared.f16 	{%r2755, %r2756, %r2757, %r2758, %r2759, %r2760, %r2761, %r2762}, [%r667], %r572;
	wmma.load.a.sync.aligned.row.m8n32k16.shared.f16 	{%r2763, %r2764, %r2765, %r2766, %r2767, %r2768, %r2769, %r2770}, [%r676], %r572;
	wmma.load.a.sync.aligned.row.m8n32k16.shared.f16 	{%r2771, %r2772, %r2773, %r2774, %r2775, %r2776, %r2777, %r2778}, [%r685], %r572;
	wmma.load.a.sync.aligned.row.m8n32k16.shared.f16 	{%r2779, %r2780, %r2781, %r2782, %r2783, %r2784, %r2785, %r2786}, [%r694], %r572;
	wmma.load.b.sync.aligned.row.m8n32k16.shared.f16 	{%r2787, %r2788, %r2789, %r2790, %r2791, %r2792, %r2793, %r2794}, [%r703], %r572;
	wmma.load.b.sync.aligned.row.m8n32k16.shared.f16 	{%r2795, %r2796, %r2797, %r2798, %r2799, %r2800, %r2801, %r2802}, [%r712], %r572;
	wmma.load.b.sync.aligned.row.m8n32k16.shared.f16 	{%r2803, %r2804, %r2805, %r2806, %r2807, %r2808, %r2809, %r2810}, [%r721], %r572;
	wmma.load.b.sync.aligned.row.m8n32k16.shared.f16 	{%r2811, %r2812, %r2813, %r2814, %r2815, %r2816, %r2817, %r2818}, [%r730], %r572;
	wmma.mma.sync.aligned.row.row.m8n32k16.f16.f16 {%r2819, %r2820, %r2821, %r2822}, {%r2755, %r2756, %r2757, %r2758, %r2759, %r2760, %r2761, %r2762}, {%r2787, %r2788, %r2789, %r2790, %r2791, %r2792, %r2793, %r2794}, {%r2751, %r2752, %r2753, %r2754};
	wmma.mma.sync.aligned.row.row.m8n32k16.f16.f16 {%r2823, %r2824, %r2825, %r2826}, {%r2763, %r2764, %r2765, %r2766, %r2767, %r2768, %r2769, %r2770}, {%r2795, %r2796, %r2797, %r2798, %r2799, %r2800, %r2801, %r2802}, {%r2819, %r2820, %r2821, %r2822};
	wmma.mma.sync.aligned.row.row.m8n32k16.f16.f16 {%r2827, %r2828, %r2829, %r2830}, {%r2771, %r2772, %r2773, %r2774, %r2775, %r2776, %r2777, %r2778}, {%r2803, %r2804, %r2805, %r2806, %r2807, %r2808, %r2809, %r2810}, {%r2823, %r2824, %r2825, %r2826};
	wmma.mma.sync.aligned.row.row.m8n32k16.f16.f16 {%r2831, %r2832, %r2833, %r2834}, {%r2779, %r2780, %r2781, %r2782, %r2783, %r2784, %r2785, %r2786}, {%r2811, %r2812, %r2813, %r2814, %r2815, %r2816, %r2817, %r2818}, {%r2827, %r2828, %r2829, %r2830};
	add.s64 	%rd275, %rd378, 1536;
	// begin inline asm
	cp.async.ca.shared.global [%r187], [%rd275], 16;

	// end inline asm
	// begin inline asm
	cp.async.ca.shared.global [%r21], [%rd275], 16;

	// end inline asm
	mul.wide.s32 	%rd347, %r3382, 2;
	add.s64 	%rd276, %rd16, %rd347;
	// begin inline asm
	cp.async.ca.shared.global [%r9], [%rd276], 16;

	// end inline asm
	add.s64 	%rd277, %rd276, %rd1;
	// begin inline asm
	cp.async.ca.shared.global [%r190], [%rd277], 16;

	// end inline asm
	add.s64 	%rd278, %rd277, %rd1;
	// begin inline asm
	cp.async.ca.shared.global [%r191], [%rd278], 16;

	// end inline asm
	add.s64 	%rd279, %rd278, %rd1;
	// begin inline asm
	cp.async.ca.shared.global [%r192], [%rd279], 16;

	// end inline asm
	add.s64 	%rd280, %rd279, %rd1;
	// begin inline asm
	cp.async.ca.shared.global [%r193], [%rd280], 16;

	// end inline asm
	add.s64 	%rd281, %rd280, %rd1;
	// begin inline asm
	cp.async.ca.shared.global [%r194], [%rd281], 16;

	// end inline asm
	add.s64 	%rd282, %rd281, %rd1;
	// begin inline asm
	cp.async.ca.shared.global [%r195], [%rd282], 16;

	// end inline asm
	add.s64 	%rd283, %rd282, %rd1;
	// begin inline asm
	cp.async.ca.shared.global [%r196], [%rd283], 16;

	// end inline asm
	// begin inline asm
	cp.async.commit_group;

	// end inline asm
	// begin inline asm
	cp.async.wait_group 0;

	// end inline asm
	bar.sync 	0;
	wmma.load.a.sync.aligned.row.m8n32k16.shared.f16 	{%r2835, %r2836, %r2837, %r2838, %r2839, %r2840, %r2841, %r2842}, [%r571], %r572;
	wmma.load.a.sync.aligned.row.m8n32k16.shared.f16 	{%r2843, %r2844, %r2845, %r2846, %r2847, %r2848, %r2849, %r2850}, [%r581], %r572;
	wmma.load.a.sync.aligned.row.m8n32k16.shared.f16 	{%r2851, %r2852, %r2853, %r2854, %r2855, %r2856, %r2857, %r2858}, [%r590], %r572;
	wmma.load.a.sync.aligned.row.m8n32k16.shared.f16 	{%r2859, %r2860, %r2861, %r2862, %r2863, %r2864, %r2865, %r2866}, [%r599], %r572;
	wmma.load.b.sync.aligned.row.m8n32k16.shared.f16 	{%r2867, %r2868, %r2869, %r2870, %r2871, %r2872, %r2873, %r2874}, [%r25], %r572;
	wmma.load.b.sync.aligned.row.m8n32k16.shared.f16 	{%r2875, %r2876, %r2877, %r2878, %r2879, %r2880, %r2881, %r2882}, [%r616], %r572;
	wmma.load.b.sync.aligned.row.m8n32k16.shared.f16 	{%r2883, %r2884, %r2885, %r2886, %r2887, %r2888, %r2889, %r2890}, [%r625], %r572;
	wmma.load.b.sync.aligned.row.m8n32k16.shared.f16 	{%r2891, %r2892, %r2893, %r2894, %r2895, %r2896, %r2897, %r2898}, [%r634], %r572;
	wmma.mma.sync.aligned.row.row.m8n32k16.f16.f16 {%r2899, %r2900, %r2901, %r2902}, {%r2835, %r2836, %r2837, %r2838, %r2839, %r2840, %r2841, %r2842}, {%r2867, %r2868, %r2869, %r2870, %r2871, %r2872, %r2873, %r2874}, {%r2831, %r2832, %r2833, %r2834};
	wmma.mma.sync.aligned.row.row.m8n32k16.f16.f16 {%r2903, %r2904, %r2905, %r2906}, {%r2843, %r2844, %r2845, %r2846, %r2847, %r2848, %r2849, %r2850}, {%r2875, %r2876, %r2877, %r2878, %r2879, %r2880, %r2881, %r2882}, {%r2899, %r2900, %r2901, %r2902};
	wmma.mma.sync.aligned.row.row.m8n32k16.f16.f16 {%r2907, %r2908, %r2909, %r2910}, {%r2851, %r2852, %r2853, %r2854, %r2855, %r2856, %r2857, %r2858}, {%r2883, %r2884, %r2885, %r2886, %r2887, %r2888, %r2889, %r2890}, {%r2903, %r2904, %r2905, %r2906};
	wmma.mma.sync.aligned.row.row.m8n32k16.f16.f16 {%r2911, %r2912, %r2913, %r2914}, {%r2859, %r2860, %r2861, %r2862, %r2863, %r2864, %r2865, %r2866}, {%r2891, %r2892, %r2893, %r2894, %r2895, %r2896, %r2897, %r2898}, {%r2907, %r2908, %r2909, %r2910};
	mul.wide.s32 	%rd348, %r3383, 2;
	add.s64 	%rd284, %rd16, %rd348;
	// begin inline asm
	cp.async.ca.shared.global [%r553], [%rd284], 16;

	// end inline asm
	add.s64 	%rd285, %rd284, %rd1;
	// begin inline asm
	cp.async.ca.shared.global [%r554], [%rd285], 16;

	// end inline asm
	add.s64 	%rd286, %rd285, %rd1;
	// begin inline asm
	cp.async.ca.shared.global [%r555], [%rd286], 16;

	// end inline asm
	add.s64 	%rd287, %rd286, %rd1;
	// begin inline asm
	cp.async.ca.shared.global [%r556], [%rd287], 16;

	// end inline asm
	add.s64 	%rd288, %rd287, %rd1;
	// begin inline asm
	cp.async.ca.shared.global [%r557], [%rd288], 16;

	// end inline asm
	add.s64 	%rd289, %rd288, %rd1;
	// begin inline asm
	cp.async.ca.shared.global [%r558], [%rd289], 16;

	// end inline asm
	add.s64 	%rd290, %rd289, %rd1;
	// begin inline asm
	cp.async.ca.shared.global [%r559], [%rd290], 16;

	// end inline asm
	add.s64 	%rd291, %rd290, %rd1;
	// begin inline asm
	cp.async.ca.shared.global [%r560], [%rd291], 16;

	// end inline asm
	// begin inline asm
	cp.async.commit_group;

	// end inline asm
	// begin inline asm
	cp.async.wait_group 0;

	// end inline asm
	bar.sync 	0;
	wmma.load.a.sync.aligned.row.m8n32k16.shared.f16 	{%r2915, %r2916, %r2917, %r2918, %r2919, %r2920, %r2921, %r2922}, [%r667], %r572;
	wmma.load.a.sync.aligned.row.m8n32k16.shared.f16 	{%r2923, %r2924, %r2925, %r2926, %r2927, %r2928, %r2929, %r2930}, [%r676], %r572;
	wmma.load.a.sync.aligned.row.m8n32k16.shared.f16 	{%r2931, %r2932, %r2933, %r2934, %r2935, %r2936, %r2937, %r2938}, [%r685], %r572;
	wmma.load.a.sync.aligned.row.m8n32k16.shared.f16 	{%r2939, %r2940, %r2941, %r2942, %r2943, %r2944, %r2945, %r2946}, [%r694], %r572;
	wmma.load.b.sync.aligned.row.m8n32k16.shared.f16 	{%r2947, %r2948, %r2949, %r2950, %r2951, %r2952, %r2953, %r2954}, [%r703], %r572;
	wmma.load.b.sync.aligned.row.m8n32k16.shared.f16 	{%r2955, %r2956, %r2957, %r2958, %r2959, %r2960, %r2961, %r2962}, [%r712], %r572;
	wmma.load.b.sync.aligned.row.m8n32k16.shared.f16 	{%r2963, %r2964, %r2965, %r2966, %r2967, %r2968, %r2969, %r2970}, [%r721], %r572;
	wmma.load.b.sync.aligned.row.m8n32k16.shared.f16 	{%r2971, %r2972, %r2973, %r2974, %r2975, %r2976, %r2977, %r2978}, [%r730], %r572;
	wmma.mma.sync.aligned.row.row.m8n32k16.f16.f16 {%r2979, %r2980, %r2981, %r2982}, {%r2915, %r2916, %r2917, %r2918, %r2919, %r2920, %r2921, %r2922}, {%r2947, %r2948, %r2949, %r2950, %r2951, %r2952, %r2953, %r2954}, {%r2911, %r2912, %r2913, %r2914};
	wmma.mma.sync.aligned.row.row.m8n32k16.f16.f16 {%r2983, %r2984, %r2985, %r2986}, {%r2923, %r2924, %r2925, %r2926, %r2927, %r2928, %r2929, %r2930}, {%r2955, %r2956, %r2957, %r2958, %r2959, %r2960, %r2961, %r2962}, {%r2979, %r2980, %r2981, %r2982};
	wmma.mma.sync.aligned.row.row.m8n32k16.f16.f16 {%r2987, %r2988, %r2989, %r2990}, {%r2931, %r2932, %r2933, %r2934, %r2935, %r2936, %r2937, %r2938}, {%r2963, %r2964, %r2965, %r2966, %r2967, %r2968, %r2969, %r2970}, {%r2983, %r2984, %r2985, %r2986};
	wmma.mma.sync.aligned.row.row.m8n32k16.f16.f16 {%r2991, %r2992, %r2993, %r2994}, {%r2939, %r2940, %r2941, %r2942, %r2943, %r2944, %r2945, %r2946}, {%r2971, %r2972, %r2973, %r2974, %r2975, %r2976, %r2977, %r2978}, {%r2987, %r2988, %r2989, %r2990};
	add.s64 	%rd293, %rd378, 1792;
	// begin inline asm
	cp.async.ca.shared.global [%r187], [%rd293], 16;

	// end inline asm
	// begin inline asm
	cp.async.ca.shared.global [%r21], [%rd293], 16;

	// end inline asm
	mul.wide.s32 	%rd349, %r3384, 2;
	add.s64 	%rd294, %rd16, %rd349;
	// begin inline asm
	cp.async.ca.shared.global [%r9], [%rd294], 16;

	// end inline asm
	add.s64 	%rd295, %rd294, %rd1;
	// begin inline asm
	cp.async.ca.shared.global [%r190], [%rd295], 16;

	// end inline asm
	add.s64 	%rd296, %rd295, %rd1;
	// begin inline asm
	cp.async.ca.shared.global [%r191], [%rd296], 16;

	// end inline asm
	add.s64 	%rd297, %rd296, %rd1;
	// begin inline asm
	cp.async.ca.shared.global [%r192], [%rd297], 16;

	// end inline asm
	add.s64 	%rd298, %rd297, %rd1;
	// begin inline asm
	cp.async.ca.shared.global [%r193], [%rd298], 16;

	// end inline asm
	add.s64 	%rd299, %rd298, %rd1;
	// begin inline asm
	cp.async.ca.shared.global [%r194], [%rd299], 16;

	// end inline asm
	add.s64 	%rd300, %rd299, %rd1;
	// begin inline asm
	cp.async.ca.shared.global [%r195], [%rd300], 16;

	// end inline asm
	add.s64 	%rd301, %rd300, %rd1;
	// begin inline asm
	cp.async.ca.shared.global [%r196], [%rd301], 16;

	// end inline asm
	// begin inline asm
	cp.async.commit_group;

	// end inline asm
	// begin inline asm
	cp.async.wait_group 0;

	// end inline asm
	bar.sync 	0;
	wmma.load.a.sync.aligned.row.m8n32k16.shared.f16 	{%r2995, %r2996, %r2997, %r2998, %r2999, %r3000, %r3001, %r3002}, [%r571], %r572;
	wmma.load.a.sync.aligned.row.m8n32k16.shared.f16 	{%r3003, %r3004, %r3005, %r3006, %r3007, %r3008, %r3009, %r3010}, [%r581], %r572;
	wmma.load.a.sync.aligned.row.m8n32k16.shared.f16 	{%r3011, %r3012, %r3013, %r3014, %r3015, %r3016, %r3017, %r3018}, [%r590], %r572;
	wmma.load.a.sync.aligned.row.m8n32k16.shared.f16 	{%r3019, %r3020, %r3021, %r3022, %r3023, %r3024, %r3025, %r3026}, [%r599], %r572;
	wmma.load.b.sync.aligned.row.m8n32k16.shared.f16 	{%r3027, %r3028, %r3029, %r3030, %r3031, %r3032, %r3033, %r3034}, [%r25], %r572;
	wmma.load.b.sync.aligned.row.m8n32k16.shared.f16 	{%r3035, %r3036, %r3037, %r3038, %r3039, %r3040, %r3041, %r3042}, [%r616], %r572;
	wmma.load.b.sync.aligned.row.m8n32k16.shared.f16 	{%r3043, %r3044, %r3045, %r3046, %r3047, %r3048, %r3049, %r3050}, [%r625], %r572;
	wmma.load.b.sync.aligned.row.m8n32k16.shared.f16 	{%r3051, %r3052, %r3053, %r3054, %r3055, %r3056, %r3057, %r3058}, [%r634], %r572;
	wmma.mma.sync.aligned.row.row.m8n32k16.f16.f16 {%r3059, %r3060, %r3061, %r3062}, {%r2995, %r2996, %r2997, %r2998, %r2999, %r3000, %r3001, %r3002}, {%r3027, %r3028, %r3029, %r3030, %r3031, %r3032, %r3033, %r3034}, {%r2991, %r2992, %r2993, %r2994};
	wmma.mma.sync.aligned.row.row.m8n32k16.f16.f16 {%r3063, %r3064, %r3065, %r3066}, {%r3003, %r3004, %r3005, %r3006, %r3007, %r3008, %r3009, %r3010}, {%r3035, %r3036, %r3037, %r3038, %r3039, %r3040, %r3041, %r3042}, {%r3059, %r3060, %r3061, %r3062};
	wmma.mma.sync.aligned.row.row.m8n32k16.f16.f16 {%r3067, %r3068, %r3069, %r3070}, {%r3011, %r3012, %r3013, %r3014, %r3015, %r3016, %r3017, %r3018}, {%r3043, %r3044, %r3045, %r3046, %r3047, %r3048, %r3049, %r3050}, {%r3063, %r3064, %r3065, %r3066};
	wmma.mma.sync.aligned.row.row.m8n32k16.f16.f16 {%r3071, %r3072, %r3073, %r3074}, {%r3019, %r3020, %r3021, %r3022, %r3023, %r3024, %r3025, %r3026}, {%r3051, %r3052, %r3053, %r3054, %r3055, %r3056, %r3057, %r3058}, {%r3067, %r3068, %r3069, %r3070};
	mul.wide.s32 	%rd350, %r3385, 2;
	add.s64 	%rd302, %rd16, %rd350;
	// begin inline asm
	cp.async.ca.shared.global [%r553], [%rd302], 16;

	// end inline asm
	add.s64 	%rd303, %rd302, %rd1;
	// begin inline asm
	cp.async.ca.shared.global [%r554], [%rd303], 16;

	// end inline asm
	add.s64 	%rd304, %rd303, %rd1;
	// begin inline asm
	cp.async.ca.shared.global [%r555], [%rd304], 16;

	// end inline asm
	add.s64 	%rd305, %rd304, %rd1;
	// begin inline asm
	cp.async.ca.shared.global [%r556], [%rd305], 16;

	// end inline asm
	add.s64 	%rd306, %rd305, %rd1;
	// begin inline asm
	cp.async.ca.shared.global [%r557], [%rd306], 16;

	// end inline asm
	add.s64 	%rd307, %rd306, %rd1;
	// begin inline asm
	cp.async.ca.shared.global [%r558], [%rd307], 16;

	// end inline asm
	add.s64 	%rd308, %rd307, %rd1;
	// begin inline asm
	cp.async.ca.shared.global [%r559], [%rd308], 16;

	// end inline asm
	add.s64 	%rd309, %rd308, %rd1;
	// begin inline asm
	cp.async.ca.shared.global [%r560], [%rd309], 16;

	// end inline asm
	// begin inline asm
	cp.async.commit_group;

	// end inline asm
	// begin inline asm
	cp.async.wait_group 0;

	// end inline asm
	bar.sync 	0;
	add.s32 	%r3394, %r3394, 2048;
	wmma.load.a.sync.aligned.row.m8n32k16.shared.f16 	{%r3075, %r3076, %r3077, %r3078, %r3079, %r3080, %r3081, %r3082}, [%r667], %r572;
	wmma.load.a.sync.aligned.row.m8n32k16.shared.f16 	{%r3083, %r3084, %r3085, %r3086, %r3087, %r3088, %r3089, %r3090}, [%r676], %r572;
	wmma.load.a.sync.aligned.row.m8n32k16.shared.f16 	{%r3091, %r3092, %r3093, %r3094, %r3095, %r3096, %r3097, %r3098}, [%r685], %r572;
	wmma.load.a.sync.aligned.row.m8n32k16.shared.f16 	{%r3099, %r3100, %r3101, %r3102, %r3103, %r3104, %r3105, %r3106}, [%r694], %r572;
	wmma.load.b.sync.aligned.row.m8n32k16.shared.f16 	{%r3107, %r3108, %r3109, %r3110, %r3111, %r3112, %r3113, %r3114}, [%r703], %r572;
	wmma.load.b.sync.aligned.row.m8n32k16.shared.f16 	{%r3115, %r3116, %r3117, %r3118, %r3119, %r3120, %r3121, %r3122}, [%r712], %r572;
	wmma.load.b.sync.aligned.row.m8n32k16.shared.f16 	{%r3123, %r3124, %r3125, %r3126, %r3127, %r3128, %r3129, %r3130}, [%r721], %r572;
	wmma.load.b.sync.aligned.row.m8n32k16.shared.f16 	{%r3131, %r3132, %r3133, %r3134, %r3135, %r3136, %r3137, %r3138}, [%r730], %r572;
	wmma.mma.sync.aligned.row.row.m8n32k16.f16.f16 {%r3139, %r3140, %r3141, %r3142}, {%r3075, %r3076, %r3077, %r3078, %r3079, %r3080, %r3081, %r3082}, {%r3107, %r3108, %r3109, %r3110, %r3111, %r3112, %r3113, %r3114}, {%r3071, %r3072, %r3073, %r3074};
	wmma.mma.sync.aligned.row.row.m8n32k16.f16.f16 {%r3143, %r3144, %r3145, %r3146}, {%r3083, %r3084, %r3085, %r3086, %r3087, %r3088, %r3089, %r3090}, {%r3115, %r3116, %r3117, %r3118, %r3119, %r3120, %r3121, %r3122}, {%r3139, %r3140, %r3141, %r3142};
	wmma.mma.sync.aligned.row.row.m8n32k16.f16.f16 {%r3147, %r3148, %r3149, %r3150}, {%r3091, %r3092, %r3093, %r3094, %r3095, %r3096, %r3097, %r3098}, {%r3123, %r3124, %r3125, %r3126, %r3127, %r3128, %r3129, %r3130}, {%r3143, %r3144, %r3145, %r3146};
	wmma.mma.sync.aligned.row.row.m8n32k16.f16.f16 {%r3416, %r3415, %r3414, %r3413}, {%r3099, %r3100, %r3101, %r3102, %r3103, %r3104, %r3105, %r3106}, {%r3131, %r3132, %r3133, %r3134, %r3135, %r3136, %r3137, %r3138}, {%r3147, %r3148, %r3149, %r3150};
	add.s64 	%rd311, %rd378, 2048;
	// begin inline asm
	cp.async.ca.shared.global [%r187], [%rd311], 16;

	// end inline asm
	// begin inline asm
	cp.async.ca.shared.global [%r21], [%rd311], 16;

	// end inline asm
	mul.wide.s32 	%rd351, %r3386, 2;
	add.s64 	%rd312, %rd16, %rd351;
	// begin inline asm
	cp.async.ca.shared.global [%r9], [%rd312], 16;

	// end inline asm
	add.s64 	%rd313, %rd312, %rd1;
	// begin inline asm
	cp.async.ca.shared.global [%r190], [%rd313], 16;

	// end inline asm
	add.s64 	%rd314, %rd313, %rd1;
	// begin inline asm
	cp.async.ca.shared.global [%r191], [%rd314], 16;

	// end inline asm
	add.s64 	%rd315, %rd314, %rd1;
	// begin inline asm
	cp.async.ca.shared.global [%r192], [%rd315], 16;

	// end inline asm
	add.s64 	%rd316, %rd315, %rd1;
	// begin inline asm
	cp.async.ca.shared.global [%r193], [%rd316], 16;

	// end inline asm
	add.s64 	%rd317, %rd316, %rd1;
	// begin inline asm
	cp.async.ca.shared.global [%r194], [%rd317], 16;

	// end inline asm
	add.s64 	%rd318, %rd317, %rd1;
	// begin inline asm
	cp.async.ca.shared.global [%r195], [%rd318], 16;

	// end inline asm
	add.s64 	%rd319, %rd318, %rd1;
	// begin inline asm
	cp.async.ca.shared.global [%r196], [%rd319], 16;

	// end inline asm
	// begin inline asm
	cp.async.commit_group;

	// end inline asm
	// begin inline asm
	cp.async.wait_group 0;

	// end inline asm
	bar.sync 	0;
	add.s32 	%r3389, %r3389, 32;
	add.s32 	%r3388, %r3388, 32;
	shl.b32 	%r3151, %r173, 11;
	add.s32 	%r3387, %r3387, %r3151;
	add.s32 	%r3386, %r3386, %r3151;
	add.s32 	%r3385, %r3385, %r3151;
	add.s32 	%r3384, %r3384, %r3151;
	add.s32 	%r3383, %r3383, %r3151;
	add.s32 	%r3382, %r3382, %r3151;
	add.s32 	%r3381, %r3381, %r3151;
	add.s32 	%r3380, %r3380, %r3151;
	add.s32 	%r3379, %r3379, %r3151;
	add.s32 	%r3378, %r3378, %r3151;
	add.s32 	%r3377, %r3377, %r3151;
	add.s32 	%r3376, %r3376, %r3151;
	add.s32 	%r3375, %r3375, %r3151;
	add.s32 	%r3374, %r3374, %r3151;
	add.s32 	%r3373, %r3373, %r3151;
	add.s32 	%r3372, %r3372, %r3151;
	add.s32 	%r3371, %r3371, %r3151;
	add.s32 	%r3370, %r3370, %r3151;
	add.s32 	%r3369, %r3369, %r3151;
	add.s32 	%r3368, %r3368, %r3151;
	add.s32 	%r3367, %r3367, %r3151;
	add.s32 	%r3366, %r3366, %r3151;
	add.s32 	%r3365, %r3365, %r3151;
	add.s32 	%r3364, %r3364, %r3151;
	add.s32 	%r3363, %r3363, %r3151;
	add.s32 	%r3362, %r3362, %r3151;
	add.s32 	%r3361, %r3361, %r3151;
	add.s32 	%r3360, %r3360, %r3151;
	add.s32 	%r3359, %r3359, %r3151;
	add.s32 	%r3358, %r3358, %r3151;
	add.s32 	%r3357, %r3357, %r3151;
	add.s32 	%r3356, %r3356, %r3151;
	add.s32 	%r3355, %r3355, %r3151;
	add.s64 	%rd378, %rd378, 4096;
	setp.ne.s32 	%p6, %r3389, 0;
	@%p6 bra 	$L__BB4_4;
	add.s32 	%r3412, %r3388, 1;
$L__BB4_6:
	setp.eq.s32 	%p7, %r24, 0;
	@%p7 bra 	$L__BB4_11;
	ld.param.u64 	%rd376, [_Z22eed_hgemm_m8n128k64_v4P6__halfS0_S0_iii_param_0];
	add.s64 	%rd5, %rd16, %rd1;
	shl.b32 	%r151, %r173, 6;
	add.s32 	%r3407, %r3387, %r151;
	mul.wide.s32 	%rd352, %r173, 4;
	add.s64 	%rd6, %rd16, %rd352;
	mul.wide.s32 	%rd353, %r173, 6;
	add.s64 	%rd7, %rd16, %rd353;
	mul.wide.s32 	%rd354, %r173, 8;
	add.s64 	%rd8, %rd16, %rd354;
	mul.wide.s32 	%rd355, %r173, 10;
	add.s64 	%rd9, %rd16, %rd355;
	mul.wide.s32 	%rd356, %r173, 12;
	add.s64 	%rd10, %rd16, %rd356;
	mul.wide.s32 	%rd357, %r173, 14;
	add.s64 	%rd11, %rd16, %rd357;
	mul.wide.u32 	%rd358, %r3394, 2;
	add.s64 	%rd359, %rd358, %rd376;
	add.s64 	%rd379, %rd359, 128;
	neg.s32 	%r3406, %r24;
$L__BB4_8:
	.pragma "nounroll";
	and.b32  	%r161, %r3412, 1;
	xor.b32  	%r3152, %r161, 1;
	shl.b32 	%r3153, %r3412, 6;
	not.b32 	%r3154, %r3153;
	and.b32  	%r3155, %r3154, 64;
	mad.lo.s32 	%r3156, %r3152, 1088, %r3155;
	shl.b32 	%r3157, %r3156, 1;
	mov.u32 	%r3158, smem;
	add.s32 	%r3159, %r3158, %r3157;
	mov.b32 	%r3160, 136;
	wmma.load.a.sync.aligned.row.m8n32k16.shared.f16 	{%r3161, %r3162, %r3163, %r3164, %r3165, %r3166, %r3167, %r3168}, [%r3159], %r3160;
	add.s32 	%r3169, %r3159, 32;
	wmma.load.a.sync.aligned.row.m8n32k16.shared.f16 	{%r3170, %r3171, %r3172, %r3173, %r3174, %r3175, %r3176, %r3177}, [%r3169], %r3160;
	add.s32 	%r3178, %r3159, 64;
	wmma.load.a.sync.aligned.row.m8n32k16.shared.f16 	{%r3179, %r3180, %r3181, %r3182, %r3183, %r3184, %r3185, %r3186}, [%r3178], %r3160;
	add.s32 	%r3187, %r3159, 96;
	wmma.load.a.sync.aligned.row.m8n32k16.shared.f16 	{%r3188, %r3189, %r3190, %r3191, %r3192, %r3193, %r3194, %r3195}, [%r3187], %r3160;
	mad.lo.s32 	%r3196, %r3152, 8704, %r4;
	shl.b32 	%r3197, %r3196, 1;
	add.s32 	%r3198, %r3158, %r3197;
	add.s32 	%r3199, %r3198, 4352;
	wmma.load.b.sync.aligned.row.m8n32k16.shared.f16 	{%r3200, %r3201, %r3202, %r3203, %r3204, %r3205, %r3206, %r3207}, [%r3199], %r3160;
	add.s32 	%r3208, %r3198, 8704;
	wmma.load.b.sync.aligned.row.m8n32k16.shared.f16 	{%r3209, %r3210, %r3211, %r3212, %r3213, %r3214, %r3215, %r3216}, [%r3208], %r3160;
	add.s32 	%r3217, %r3198, 13056;
	wmma.load.b.sync.aligned.row.m8n32k16.shared.f16 	{%r3218, %r3219, %r3220, %r3221, %r3222, %r3223, %r3224, %r3225}, [%r3217], %r3160;
	add.s32 	%r3226, %r3198, 17408;
	wmma.load.b.sync.aligned.row.m8n32k16.shared.f16 	{%r3227, %r3228, %r3229, %r3230, %r3231, %r3232, %r3233, %r3234}, [%r3226], %r3160;
	wmma.mma.sync.aligned.row.row.m8n32k16.f16.f16 {%r3235, %r3236, %r3237, %r3238}, {%r3161, %r3162, %r3163, %r3164, %r3165, %r3166, %r3167, %r3168}, {%r3200, %r3201, %r3202, %r3203, %r3204, %r3205, %r3206, %r3207}, {%r3416, %r3415, %r3414, %r3413};
	wmma.mma.sync.aligned.row.row.m8n32k16.f16.f16 {%r3239, %r3240, %r3241, %r3242}, {%r3170, %r3171, %r3172, %r3173, %r3174, %r3175, %r3176, %r3177}, {%r3209, %r3210, %r3211, %r3212, %r3213, %r3214, %r3215, %r3216}, {%r3235, %r3236, %r3237, %r3238};
	wmma.mma.sync.aligned.row.row.m8n32k16.f16.f16 {%r3243, %r3244, %r3245, %r3246}, {%r3179, %r3180, %r3181, %r3182, %r3183, %r3184, %r3185, %r3186}, {%r3218, %r3219, %r3220, %r3221, %r3222, %r3223, %r3224, %r3225}, {%r3239, %r3240, %r3241, %r3242};
	wmma.mma.sync.aligned.row.row.m8n32k16.f16.f16 {%r3416, %r3415, %r3414, %r3413}, {%r3188, %r3189, %r3190, %r3191, %r3192, %r3193, %r3194, %r3195}, {%r3227, %r3228, %r3229, %r3230, %r3231, %r3232, %r3233, %r3234}, {%r3243, %r3244, %r3245, %r3246};
	setp.eq.b32 	%p8, %r161, 1;
	@%p8 bra 	$L__BB4_10;
	// begin inline asm
	cp.async.ca.shared.global [%r187], [%rd379], 16;

	// end inline asm
	// begin inline asm
	cp.async.ca.shared.global [%r21], [%rd379], 16;

	// end inline asm
$L__BB4_10:
	mul.wide.s32 	%rd370, %r3407, 2;
	mad.lo.s32 	%r3249, %r161, 17408, %r9;
	add.s64 	%rd362, %rd16, %rd370;
	// begin inline asm
	cp.async.ca.shared.global [%r3249], [%rd362], 16;

	// end inline asm
	add.s32 	%r3250, %r3249, 272;
	add.s64 	%rd363, %rd5, %rd370;
	// begin inline asm
	cp.async.ca.shared.global [%r3250], [%rd363], 16;

	// end inline asm
	add.s32 	%r3251, %r3249, 544;
	add.s64 	%rd364, %rd6, %rd370;
	// begin inline asm
	cp.async.ca.shared.global [%r3251], [%rd364], 16;

	// end inline asm
	add.s32 	%r3252, %r3249, 816;
	add.s64 	%rd365, %rd7, %rd370;
	// begin inline asm
	cp.async.ca.shared.global [%r3252], [%rd365], 16;

	// end inline asm
	add.s32 	%r3253, %r3249, 1088;
	add.s64 	%rd366, %rd8, %rd370;
	// begin inline asm
	cp.async.ca.shared.global [%r3253], [%rd366], 16;

	// end inline asm
	add.s32 	%r3254, %r3249, 1360;
	add.s64 	%rd367, %rd9, %rd370;
	// begin inline asm
	cp.async.ca.shared.global [%r3254], [%rd367], 16;

	// end inline asm
	add.s32 	%r3255, %r3249, 1632;
	add.s64 	%rd368, %rd10, %rd370;
	// begin inline asm
	cp.async.ca.shared.global [%r3255], [%rd368], 16;

	// end inline asm
	add.s32 	%r3256, %r3249, 1904;
	add.s64 	%rd369, %rd11, %rd370;
	// begin inline asm
	cp.async.ca.shared.global [%r3256], [%rd369], 16;

	// end inline asm
	// begin inline asm
	cp.async.commit_group;

	// end inline asm
	// begin inline asm
	cp.async.wait_group 0;

	// end inline asm
	bar.sync 	0;
	add.s32 	%r3412, %r3412, 1;
	add.s32 	%r3407, %r3407, %r151;
	add.s64 	%rd379, %rd379, 128;
	add.s32 	%r3406, %r3406, 1;
	setp.ne.s32 	%p9, %r3406, 0;
	@%p9 bra 	$L__BB4_8;
$L__BB4_11:
	ld.param.u64 	%rd377, [_Z22eed_hgemm_m8n128k64_v4P6__halfS0_S0_iii_param_2];
	not.b32 	%r3257, %r22;
	and.b32  	%r3258, %r3257, 1;
	mov.u32 	%r3259, smem;
	mad.lo.s32 	%r3260, %r3258, 2176, %r3259;
	add.s32 	%r3261, %r3260, 128;
	mov.b32 	%r3262, 136;
	wmma.load.a.sync.aligned.row.m8n32k16.shared.f16 	{%r3263, %r3264, %r3265, %r3266, %r3267, %r3268, %r3269, %r3270}, [%r3261], %r3262;
	add.s32 	%r3271, %r3260, 160;
	wmma.load.a.sync.aligned.row.m8n32k16.shared.f16 	{%r3272, %r3273, %r3274, %r3275, %r3276, %r3277, %r3278, %r3279}, [%r3271], %r3262;
	add.s32 	%r3280, %r3260, 192;
	wmma.load.a.sync.aligned.row.m8n32k16.shared.f16 	{%r3281, %r3282, %r3283, %r3284, %r3285, %r3286, %r3287, %r3288}, [%r3280], %r3262;
	add.s32 	%r3289, %r3260, 224;
	wmma.load.a.sync.aligned.row.m8n32k16.shared.f16 	{%r3290, %r3291, %r3292, %r3293, %r3294, %r3295, %r3296, %r3297}, [%r3289], %r3262;
	mad.lo.s32 	%r3298, %r3258, 8704, %r4;
	shl.b32 	%r3299, %r3298, 1;
	add.s32 	%r3300, %r3259, %r3299;
	add.s32 	%r3301, %r3300, 4352;
	wmma.load.b.sync.aligned.row.m8n32k16.shared.f16 	{%r3302, %r3303, %r3304, %r3305, %r3306, %r3307, %r3308, %r3309}, [%r3301], %r3262;
	add.s32 	%r3310, %r3300, 8704;
	wmma.load.b.sync.aligned.row.m8n32k16.shared.f16 	{%r3311, %r3312, %r3313, %r3314, %r3315, %r3316, %r3317, %r3318}, [%r3310], %r3262;
	add.s32 	%r3319, %r3300, 13056;
	wmma.load.b.sync.aligned.row.m8n32k16.shared.f16 	{%r3320, %r3321, %r3322, %r3323, %r3324, %r3325, %r3326, %r3327}, [%r3319], %r3262;
	add.s32 	%r3328, %r3300, 17408;
	wmma.load.b.sync.aligned.row.m8n32k16.shared.f16 	{%r3329, %r3330, %r3331, %r3332, %r3333, %r3334, %r3335, %r3336}, [%r3328], %r3262;
	wmma.mma.sync.aligned.row.row.m8n32k16.f16.f16 {%r3337, %r3338, %r3339, %r3340}, {%r3263, %r3264, %r3265, %r3266, %r3267, %r3268, %r3269, %r3270}, {%r3302, %r3303, %r3304, %r3305, %r3306, %r3307, %r3308, %r3309}, {%r3416, %r3415, %r3414, %r3413};
	wmma.mma.sync.aligned.row.row.m8n32k16.f16.f16 {%r3341, %r3342, %r3343, %r3344}, {%r3272, %r3273, %r3274, %r3275, %r3276, %r3277, %r3278, %r3279}, {%r3311, %r3312, %r3313, %r3314, %r3315, %r3316, %r3317, %r3318}, {%r3337, %r3338, %r3339, %r3340};
	wmma.mma.sync.aligned.row.row.m8n32k16.f16.f16 {%r3345, %r3346, %r3347, %r3348}, {%r3281, %r3282, %r3283, %r3284, %r3285, %r3286, %r3287, %r3288}, {%r3320, %r3321, %r3322, %r3323, %r3324, %r3325, %r3326, %r3327}, {%r3341, %r3342, %r3343, %r3344};
	wmma.mma.sync.aligned.row.row.m8n32k16.f16.f16 {%r3349, %r3350, %r3351, %r3352}, {%r3290, %r3291, %r3292, %r3293, %r3294, %r3295, %r3296, %r3297}, {%r3329, %r3330, %r3331, %r3332, %r3333, %r3334, %r3335, %r3336}, {%r3345, %r3346, %r3347, %r3348};
	add.s32 	%r3353, %r18, %r4;
	mad.lo.s32 	%r3354, %r173, %r17, %r3353;
	cvta.to.global.u64 	%rd371, %rd377;
	mul.wide.s32 	%rd372, %r3354, 2;
	add.s64 	%rd373, %rd371, %rd372;
	wmma.store.d.sync.aligned.row.m8n32k16.global.f16 	[%rd373], {%r3349, %r3350, %r3351, %r3352}, %r173;
$L__BB4_12:
	ret;

}


// ===== COMPILED SASS (sm_100) =====

	.target	sm_100

	.elftype	@"ET_EXEC"


//--------------------- .note.nv.tkinfo           --------------------------
	.section	.note.nv.tkinfo,"",@"SHT_NOTE"
	.sectionflags	@"SHF_NOTE_NV_TKINFO"
	.tkinfo
        /*0018*/ 	.word	0x00000002
        /*0030*/ 	.string	""
        /*0030*/ 	.string	"ptxas"
        /*0030*/ 	.string	"Cuda compilation tools, release 13.0, V13.0.88"
        /*0030*/ 	.string	"Build cuda_13.0.r13.0/compiler.36424714_0"
        /*0030*/ 	.string	"-arch sm_100 -m 64 "



//--------------------- .note.nv.cuinfo           --------------------------
	.section	.note.nv.cuinfo,"",@"SHT_NOTE"
	.sectionflags	@"SHF_NOTE_NV_CUINFO"
        /*0018*/ 	.short	0x0002
        /*001a*/ 	.short	0x0064
        /*001c*/ 	.short	0x0082
	.zero		2


//--------------------- .nv.info                  --------------------------
	.section	.nv.info,"",@"SHT_CUDA_INFO"
	.align	4


	//----- nvinfo : EIATTR_REGCOUNT
	.align		4
        /*0000*/ 	.byte	0x04, 0x2f
        /*0002*/ 	.short	(.L_1 - .L_0)
	.align		4
.L_0:
        /*0004*/ 	.word	index@(_Z16myHGEMMAlignedV5P6__halfS0_S0_iii)
        /*0008*/ 	.word	0x000000da


	//----- nvinfo : EIATTR_FRAME_SIZE
	.align		4
.L_1:
        /*000c*/ 	.byte	0x04, 0x11
        /*000e*/ 	.short	(.L_3 - .L_2)
	.align		4
.L_2:
        /*0010*/ 	.word	index@(_Z16myHGEMMAlignedV5P6__halfS0_S0_iii)
        /*0014*/ 	.word	0x00000000


	//----- nvinfo : EIATTR_REGCOUNT
	.align		4
.L_3:
        /*0018*/ 	.byte	0x04, 0x2f
        /*001a*/ 	.short	(.L_5 - .L_4)
	.align		4
.L_4:
        /*001c*/ 	.word	index@(_Z22eed_hgemm_m8n256k32_v1P6__halfS0_S0_iii)
        /*0020*/ 	.word	0x0000005c


	//----- nvinfo : EIATTR_FRAME_SIZE
	.align		4
.L_5:
        /*0024*/ 	.byte	0x04, 0x11
        /*0026*/ 	.short	(.L_7 - .L_6)
	.align		4
.L_6:
        /*0028*/ 	.word	index@(_Z22eed_hgemm_m8n256k32_v1P6__halfS0_S0_iii)
        /*002c*/ 	.word	0x00000000


	//----- nvinfo : EIATTR_REGCOUNT
	.align		4
.L_7:
        /*0030*/ 	.byte	0x04, 0x2f
        /*0032*/ 	.short	(.L_9 - .L_8)
	.align		4
.L_8:
        /*0034*/ 	.word	index@(_Z22eed_hgemm_m8n256k32_v2P6__halfS0_S0_iii)
        /*0038*/ 	.word	0x0000005a


	//----- nvinfo : EIATTR_FRAME_SIZE
	.align		4
.L_9:
        /*003c*/ 	.byte	0x04, 0x11
        /*003e*/ 	.short	(.L_11 - .L_10)
	.align		4
.L_10:
        /*0040*/ 	.word	index@(_Z22eed_hgemm_m8n256k32_v2P6__halfS0_S0_iii)
        /*0044*/ 	.word	0x00000000


	//----- nvinfo : EIATTR_REGCOUNT
	.align		4
.L_11:
        /*0048*/ 	.byte	0x04, 0x2f
        /*004a*/ 	.short	(.L_13 - .L_12)
	.align		4
.L_12:
        /*004c*/ 	.word	index@(_Z22eed_hgemm_m8n256k64_v3P6__halfS0_S0_iii)
        /*0050*/ 	.word	0x00000072


	//----- nvinfo : EIATTR_FRAME_SIZE
	.align		4
.L_13:
        /*0054*/ 	.byte	0x04, 0x11
        /*0056*/ 	.short	(.L_15 - .L_14)
	.align		4
.L_14:
        /*0058*/ 	.word	index@(_Z22eed_hgemm_m8n256k64_v3P6__halfS0_S0_iii)
        /*005c*/ 	.word	0x00000000


	//----- nvinfo : EIATTR_REGCOUNT
	.align		4
.L_15:
        /*0060*/ 	.byte	0x04, 0x2f
        /*0062*/ 	.short	(.L_17 - .L_16)
	.align		4
.L_16:
        /*0064*/ 	.word	index@(_Z22eed_hgemm_m8n128k64_v4P6__halfS0_S0_iii)
        /*0068*/ 	.word	0x00000050


	//----- nvinfo : EIATTR_FRAME_SIZE
	.align		4
.L_17:
        /*006c*/ 	.byte	0x04, 0x11
        /*006e*/ 	.short	(.L_19 - .L_18)
	.align		4
.L_18:
        /*0070*/ 	.word	index@(_Z22eed_hgemm_m8n128k64_v4P6__halfS0_S0_iii)
        /*0074*/ 	.word	0x00000000


	//----- nvinfo : EIATTR_MIN_STACK_SIZE
	.align		4
.L_19:
        /*0078*/ 	.byte	0x04, 0x12
        /*007a*/ 	.short	(.L_21 - .L_20)
	.align		4
.L_20:
        /*007c*/ 	.word	index@(_Z22eed_hgemm_m8n128k64_v4P6__halfS0_S0_iii)
        /*0080*/ 	.word	0x00000000


	//----- nvinfo : EIATTR_MIN_STACK_SIZE
	.align		4
.L_21:
        /*0084*/ 	.byte	0x04, 0x12
        /*0086*/ 	.short	(.L_23 - .L_22)
	.align		4
.L_22:
        /*0088*/ 	.word	index@(_Z22eed_hgemm_m8n256k64_v3P6__halfS0_S0_iii)
        /*008c*/ 	.word	0x00000000


	//----- nvinfo : EIATTR_MIN_STACK_SIZE
	.align		4
.L_23:
        /*0090*/ 	.byte	0x04, 0x12
        /*0092*/ 	.short	(.L_25 - .L_24)
	.align		4
.L_24:
        /*0094*/ 	.word	index@(_Z22eed_hgemm_m8n256k32_v2P6__halfS0_S0_iii)
        /*0098*/ 	.word	0x00000000


	//----- nvinfo : EIATTR_MIN_STACK_SIZE
	.align		4
.L_25:
        /*009c*/ 	.byte	0x04, 0x12
        /*009e*/ 	.short	(.L_27 - .L_26)
	.align		4
.L_26:
        /*00a0*/ 	.word	index@(_Z22eed_hgemm_m8n256k32_v1P6__halfS0_S0_iii)
        /*00a4*/ 	.word	0x00000000


	//----- nvinfo : EIATTR_MIN_STACK_SIZE
	.align		4
.L_27:
        /*00a8*/ 	.byte	0x04, 0x12
        /*00aa*/ 	.short	(.L_29 - .L_28)
	.align		4
.L_28:
        /*00ac*/ 	.word	index@(_Z16myHGEMMAlignedV5P6__halfS0_S0_iii)
        /*00b0*/ 	.word	0x00000000
.L_29:


//--------------------- .nv.compat                --------------------------
	.section	.nv.compat,"",@"SHT_CUDA_COMPAT_INFO"
	.align	4
        /*0000*/ 	.byte	0x02, 0x09, 0x00, 0x00, 0x02, 0x02, 0x01, 0x00, 0x02, 0x05, 0x05, 0x00, 0x03, 0x07, 0x01, 0x01
        /*0010*/ 	.byte	0x02, 0x03, 0x00, 0x00, 0x02, 0x06, 0x01, 0x00, 0x04, 0x0b, 0x08, 0x00, 0x09, 0x00, 0x00, 0x00
        /*0020*/ 	.byte	0x00, 0x00, 0x00, 0x00


//--------------------- .nv.info._Z22eed_hgemm_m8n128k64_v4P6__halfS0_S0_iii --------------------------
	.section	.nv.info._Z22eed_hgemm_m8n128k64_v4P6__halfS0_S0_iii,"",@"SHT_CUDA_INFO"
	.sectionflags	@""
	.align	4


	//----- nvinfo : EIATTR_CUDA_API_VERSION
	.align		4
        /*0000*/ 	.byte	0x04, 0x37
        /*0002*/ 	.short	(.L_31 - .L_30)
.L_30:
        /*0004*/ 	.word	0x00000082


	//----- nvinfo : EIATTR_KPARAM_INFO
	.align		4
.L_31:
        /*0008*/ 	.byte	0x04, 0x17
        /*000a*/ 	.short	(.L_33 - .L_32)
.L_32:
        /*000c*/ 	.word	0x00000000
        /*0010*/ 	.short	0x0005
        /*0012*/ 	.short	0x0020
        /*0014*/ 	.byte	0x00, 0xf0, 0x11, 0x00


	//----- nvinfo : EIATTR_KPARAM_INFO
	.align		4
.L_33:
        /*0018*/ 	.byte	0x04, 0x17
        /*001a*/ 	.short	(.L_35 - .L_34)
.L_34:
        /*001c*/ 	.word	0x00000000
        /*0020*/ 	.short	0x0004
        /*0022*/ 	.short	0x001c
        /*0024*/ 	.byte	0x00, 0xf0, 0x11, 0x00


	//----- nvinfo : EIATTR_KPARAM_INFO
	.align		4
.L_35:
        /*0028*/ 	.byte	0x04, 0x17
        /*002a*/ 	.short	(.L_37 - .L_36)
.L_36:
        /*002c*/ 	.word	0x00000000
        /*0030*/ 	.short	0x0003
        /*0032*/ 	.short	0x0018
        /*0034*/ 	.byte	0x00, 0xf0, 0x11, 0x00


	//----- nvinfo : EIATTR_KPARAM_INFO
	.align		4
.L_37:
        /*0038*/ 	.byte	0x04, 0x17
        /*003a*/ 	.short	(.L_39 - .L_38)
.L_38:
        /*003c*/ 	.word	0x00000000
        /*0040*/ 	.short	0x0002
        /*0042*/ 	.short	0x0010
        /*0044*/ 	.byte	0x00, 0xf5, 0x21, 0x00


	//----- nvinfo : EIATTR_KPARAM_INFO
	.align		4
.L_39:
        /*0048*/ 	.byte	0x04, 0x17
        /*004a*/ 	.short	(.L_41 - .L_40)
.L_40:
        /*004c*/ 	.word	0x00000000
        /*0050*/ 	.short	0x0001
        /*0052*/ 	.short	0x0008
        /*0054*/ 	.byte	0x00, 0xf5, 0x21, 0x00


	//----- nvinfo : EIATTR_KPARAM_INFO
	.align		4
.L_41:
        /*0058*/ 	.byte	0x04, 0x17
        /*005a*/ 	.short	(.L_43 - .L_42)
.L_42:
        /*005c*/ 	.word	0x00000000
        /*0060*/ 	.short	0x0000
        /*0062*/ 	.short	0x0000
        /*0064*/ 	.byte	0x00, 0xf5, 0x21, 0x00


	//----- nvinfo : EIATTR_SPARSE_MMA_MASK
	.align		4
.L_43:
        /*0068*/ 	.byte	0x03, 0x50
        /*006a*/ 	.short	0x0000


	//----- nvinfo : EIATTR_WMMA_USED
	.align		4
        /*006c*/ 	.byte	0x01, 0x2b
	.zero		2


	//----- nvinfo : EIATTR_MAXREG_COUNT
	.align		4
        /*0070*/ 	.byte	0x03, 0x1b
        /*0072*/ 	.short	0x00ff


	//----- nvinfo : EIATTR_NUM_BARRIERS
	.align		4
        /*0074*/ 	.byte	0x02, 0x4c
        /*0076*/ 	.byte	0x01
	.zero		1


	//----- nvinfo : EIATTR_MERCURY_ISA_VERSION
	.align		4
        /*0078*/ 	.byte	0x03, 0x5f
        /*007a*/ 	.short	0x0101


	//----- nvinfo : EIATTR_VRC_CTA_INIT_COUNT
	.align		4
        /*007c*/ 	.byte	0x02, 0x4a
	.zero		1
	.zero		1


	//----- nvinfo : EIATTR_EXIT_INSTR_OFFSETS
	.align		4
        /*0080*/ 	.byte	0x04, 0x1c
        /*0082*/ 	.short	(.L_45 - .L_44)


	//   ....[0]....
.L_44:
        /*0084*/ 	.word	0x000000f0


	//   ....[1]....
        /*0088*/ 	.word	0x00007270


	//----- nvinfo : EIATTR_CBANK_PARAM_SIZE
	.align		4
.L_45:
        /*008c*/ 	.byte	0x03, 0x19
        /*008e*/ 	.short	0x0024


	//----- nvinfo : EIATTR_PARAM_CBANK
	.align		4
        /*0090*/ 	.byte	0x04, 0x0a
        /*0092*/ 	.short	(.L_47 - .L_46)
	.align		4
.L_46:
        /*0094*/ 	.word	index@(.nv.constant0._Z22eed_hgemm_m8n128k64_v4P6__halfS0_S0_iii)
        /*0098*/ 	.short	0x0380
        /*009a*/ 	.short	0x0024


	//----- nvinfo : EIATTR_SW_WAR
	.align		4
.L_47:
        /*009c*/ 	.byte	0x04, 0x36
        /*009e*/ 	.short	(.L_49 - .L_48)
.L_48:
        /*00a0*/ 	.word	0x00000008
.L_49:


//--------------------- .nv.info._Z22eed_hgemm_m8n256k64_v3P6__halfS0_S0_iii --------------------------
	.section	.nv.info._Z22eed_hgemm_m8n256k64_v3P6__halfS0_S0_iii,"",@"SHT_CUDA_INFO"
	.sectionflags	@""
	.align	4


	//----- nvinfo : EIATTR_CUDA_API_VERSION
	.align		4
        /*0000*/ 	.byte	0x04, 0x37
        /*0002*/ 	.short	(.L_51 - .L_50)
.L_50:
        /*0004*/ 	.word	0x00000082


	//----- nvinfo : EIATTR_KPARAM_INFO
	.align		4
.L_51:
        /*0008*/ 	.byte	0x04, 0x17
        /*000a*/ 	.short	(.L_53 - .L_52)
.L_52:
        /*000c*/ 	.word	0x00000000
        /*0010*/ 	.short	0x0005
        /*0012*/ 	.short	0x0020
        /*0014*/ 	.byte	0x00, 0xf0, 0x11, 0x00


	//----- nvinfo : EIATTR_KPARAM_INFO
	.align		4
.L_53:
        /*0018*/ 	.byte	0x04, 0x17
        /*001a*/ 	.short	(.L_55 - .L_54)
.L_54:
        /*001c*/ 	.word	0x00000000
        /*0020*/ 	.short	0x0004
        /*0022*/ 	.short	0x001c
        /*0024*/ 	.byte	0x00, 0xf0, 0x11, 0x00


	//----- nvinfo : EIATTR_KPARAM_INFO
	.align		4
.L_55:
        /*0028*/ 	.byte	0x04, 0x17
        /*002a*/ 	.short	(.L_57 - .L_56)
.L_56:
        /*002c*/ 	.word	0x00000000
        /*0030*/ 	.short	0x0003
        /*0032*/ 	.short	0x0018
        /*0034*/ 	.byte	0x00, 0xf0, 0x11, 0x00


	//----- nvinfo : EIATTR_KPARAM_INFO
	.align		4
.L_57:
        /*0038*/ 	.byte	0x04, 0x17
        /*003a*/ 	.short	(.L_59 - .L_58)
.L_58:
        /*003c*/ 	.word	0x00000000
        /*0040*/ 	.short	0x0002
        /*0042*/ 	.short	0x0010
        /*0044*/ 	.byte	0x00, 0xf5, 0x21, 0x00


	//----- nvinfo : EIATTR_KPARAM_INFO
	.align		4
.L_59:
        /*0048*/ 	.byte	0x04, 0x17
        /*004a*/ 	.short	(.L_61 - .L_60)
.L_60:
        /*004c*/ 	.word	0x00000000
        /*0050*/ 	.short	0x0001
        /*0052*/ 	.short	0x0008
        /*0054*/ 	.byte	0x00, 0xf5, 0x21, 0x00


	//----- nvinfo : EIATTR_KPARAM_INFO
	.align		4
.L_61:
        /*0058*/ 	.byte	0x04, 0x17
        /*005a*/ 	.short	(.L_63 - .L_62)
.L_62:
        /*005c*/ 	.word	0x00000000
        /*0060*/ 	.short	0x0000
        /*0062*/ 	.short	0x0000
        /*0064*/ 	.byte	0x00, 0xf5, 0x21, 0x00


	//----- nvinfo : EIATTR_SPARSE_MMA_MASK
	.align		4
.L_63:
        /*0068*/ 	.byte	0x03, 0x50
        /*006a*/ 	.short	0x0000


	//----- nvinfo : EIATTR_WMMA_USED
	.align		4
        /*006c*/ 	.byte	0x01, 0x2b
	.zero		2


	//----- nvinfo : EIATTR_MAXREG_COUNT
	.align		4
        /*0070*/ 	.byte	0x03, 0x1b
        /*0072*/ 	.short	0x00ff


	//----- nvinfo : EIATTR_NUM_BARRIERS
	.align		4
        /*0074*/ 	.byte	0x02, 0x4c
        /*0076*/ 	.byte	0x01
	.zero		1


	//----- nvinfo : EIATTR_MERCURY_ISA_VERSION
	.align		4
        /*0078*/ 	.byte	0x03, 0x5f
        /*007a*/ 	.short	0x0101


	//----- nvinfo : EIATTR_VRC_CTA_INIT_COUNT
	.align		4
        /*007c*/ 	.byte	0x02, 0x4a
	.zero		1
	.zero		1


	//----- nvinfo : EIATTR_EXIT_INSTR_OFFSETS
	.align		4
        /*0080*/ 	.byte	0x04, 0x1c
        /*0082*/ 	.short	(.L_65 - .L_64)


	//   ....[0]....
.L_64:
        /*0084*/ 	.word	0x000000f0


	//   ....[1]....
        /*0088*/ 	.word	0x000071a0


	//----- nvinfo : EIATTR_CBANK_PARAM_SIZE
	.align		4
.L_65:
        /*008c*/ 	.byte	0x03, 0x19
        /*008e*/ 	.short	0x0024


	//----- nvinfo : EIATTR_PARAM_CBANK
	.align		4
        /*0090*/ 	.byte	0x04, 0x0a
        /*0092*/ 	.short	(.L_67 - .L_66)
	.align		4
.L_66:
        /*0094*/ 	.word	index@(.nv.constant0._Z22eed_hgemm_m8n256k64_v3P6__halfS0_S0_iii)
        /*0098*/ 	.short	0x0380
        /*009a*/ 	.short	0x0024


	//----- nvinfo : EIATTR_SW_WAR
	.align		4
.L_67:
        /*009c*/ 	.byte	0x04, 0x36
        /*009e*/ 	.short	(.L_69 - .L_68)
.L_68:
        /*00a0*/ 	.word	0x00000008
.L_69:


//--------------------- .nv.info._Z22eed_hgemm_m8n256k32_v2P6__halfS0_S0_iii --------------------------
	.section	.nv.info._Z22eed_hgemm_m8n256k32_v2P6__halfS0_S0_iii,"",@"SHT_CUDA_INFO"
	.sectionflags	@""
	.align	4


	//----- nvinfo : EIATTR_CUDA_API_VERSION
	.align		4
        /*0000*/ 	.byte	0x04, 0x37
        /*0002*/ 	.short	(.L_71 - .L_70)
.L_70:
        /*0004*/ 	.word	0x00000082


	//----- nvinfo : EIATTR_KPARAM_INFO
	.align		4
.L_71:
        /*0008*/ 	.byte	0x04, 0x17
        /*000a*/ 	.short	(.L_73 - .L_72)
.L_72:
        /*000c*/ 	.word	0x00000000
        /*0010*/ 	.short	0x0005
        /*0012*/ 	.short	0x0020
        /*0014*/ 	.byte	0x00, 0xf0, 0x11, 0x00


	//----- nvinfo : EIATTR_KPARAM_INFO
	.align		4
.L_73:
        /*0018*/ 	.byte	0x04, 0x17
        /*001a*/ 	.short	(.L_75 - .L_74)
.L_74:
        /*001c*/ 	.word	0x00000000
        /*0020*/ 	.short	0x0004
        /*0022*/ 	.short	0x001c
        /*0024*/ 	.byte	0x00, 0xf0, 0x11, 0x00


	//----- nvinfo : EIATTR_KPARAM_INFO
	.align		4
.L_75:
        /*0028*/ 	.byte	0x04, 0x17
        /*002a*/ 	.short	(.L_77 - .L_76)
.L_76:
        /*002c*/ 	.word	0x00000000
        /*0030*/ 	.short	0x0003
        /*0032*/ 	.short	0x0018
        /*0034*/ 	.byte	0x00, 0xf0, 0x11, 0x00


	//----- nvinfo : EIATTR_KPARAM_INFO
	.align		4
.L_77:
        /*0038*/ 	.byte	0x04, 0x17
        /*003a*/ 	.short	(.L_79 - .L_78)
.L_78:
        /*003c*/ 	.word	0x00000000
        /*0040*/ 	.short	0x0002
        /*0042*/ 	.short	0x0010
        /*0044*/ 	.byte	0x00, 0xf5, 0x21, 0x00


	//----- nvinfo : EIATTR_KPARAM_INFO
	.align		4
.L_79:
        /*0048*/ 	.byte	0x04, 0x17
        /*004a*/ 	.short	(.L_81 - .L_80)
.L_80:
        /*004c*/ 	.word	0x00000000
        /*0050*/ 	.short	0x0001
        /*0052*/ 	.short	0x0008
        /*0054*/ 	.byte	0x00, 0xf5, 0x21, 0x00


	//----- nvinfo : EIATTR_KPARAM_INFO
	.align		4
.L_81:
        /*0058*/ 	.byte	0x04, 0x17
        /*005a*/ 	.short	(.L_83 - .L_82)
.L_82:
        /*005c*/ 	.word	0x00000000
        /*0060*/ 	.short	0x0000
        /*0062*/ 	.short	0x0000
        /*0064*/ 	.byte	0x00, 0xf5, 0x21, 0x00


	//----- nvinfo : EIATTR_SPARSE_MMA_MASK
	.align		4
.L_83:
        /*0068*/ 	.byte	0x03, 0x50
        /*006a*/ 	.short	0x0000


	//----- nvinfo : EIATTR_WMMA_USED
	.align		4
        /*006c*/ 	.byte	0x01, 0x2b
	.zero		2


	//----- nvinfo : EIATTR_MAXREG_COUNT
	.align		4
        /*0070*/ 	.byte	0x03, 0x1b
        /*0072*/ 	.short	0x00ff


	//----- nvinfo : EIATTR_NUM_BARRIERS
	.align		4
        /*0074*/ 	.byte	0x02, 0x4c
        /*0076*/ 	.byte	0x01
	.zero		1


	//----- nvinfo : EIATTR_MERCURY_ISA_VERSION
	.align		4
        /*0078*/ 	.byte	0x03, 0x5f
        /*007a*/ 	.short	0x0101


	//----- nvinfo : EIATTR_VRC_CTA_INIT_COUNT
	.align		4
        /*007c*/ 	.byte	0x02, 0x4a
	.zero		1
	.zero		1


	//----- nvinfo : EIATTR_EXIT_INSTR_OFFSETS
	.align		4
        /*0080*/ 	.byte	0x04, 0x1c
        /*0082*/ 	.short	(.L_85 - .L_84)


	//   ....[0]....
.L_84:
        /*0084*/ 	.word	0x00000100


	//   ....[1]....
        /*0088*/ 	.word	0x00004b10


	//----- nvinfo : EIATTR_CBANK_PARAM_SIZE
	.align		4
.L_85:
        /*008c*/ 	.byte	0x03, 0x19
        /*008e*/ 	.short	0x0024


	//----- nvinfo : EIATTR_PARAM_CBANK
	.align		4
        /*0090*/ 	.byte	0x04, 0x0a
        /*0092*/ 	.short	(.L_87 - .L_86)
	.align		4
.L_86:
        /*0094*/ 	.word	index@(.nv.constant0._Z22eed_hgemm_m8n256k32_v2P6__halfS0_S0_iii)
        /*0098*/ 	.short	0x0380
        /*009a*/ 	.short	0x0024


	//----- nvinfo : EIATTR_SW_WAR
	.align		4
.L_87:
        /*009c*/ 	.byte	0x04, 0x36
        /*009e*/ 	.short	(.L_89 - .L_88)
.L_88:
        /*00a0*/ 	.word	0x00000008
.L_89:


//--------------------- .nv.info._Z22eed_hgemm_m8n256k32_v1P6__halfS0_S0_iii --------------------------
	.section	.nv.info._Z22eed_hgemm_m8n256k32_v1P6__halfS0_S0_iii,"",@"SHT_CUDA_INFO"
	.sectionflags	@""
	.align	4


	//----- nvinfo : EIATTR_CUDA_API_VERSION
	.align		4
        /*0000*/ 	.byte	0x04, 0x37
        /*0002*/ 	.short	(.L_91 - .L_90)
.L_90:
        /*0004*/ 	.word	0x00000082


	//----- nvinfo : EIATTR_KPARAM_INFO
	.align		4
.L_91:
        /*0008*/ 	.byte	0x04, 0x17
        /*000a*/ 	.short	(.L_93 - .L_92)
.L_92:
        /*000c*/ 	.word	0x00000000
        /*0010*/ 	.short	0x0005
        /*0012*/ 	.short	0x0020
        /*0014*/ 	.byte	0x00, 0xf0, 0x11, 0x00


	//----- nvinfo : EIATTR_KPARAM_INFO
	.align		4
.L_93:
        /*0018*/ 	.byte	0x04, 0x17
        /*001a*/ 	.short	(.L_95 - .L_94)
.L_94:
        /*001c*/ 	.word	0x00000000
        /*0020*/ 	.short	0x0004
        /*0022*/ 	.short	0x001c
        /*0024*/ 	.byte	0x00, 0xf0, 0x11, 0x00


	//----- nvinfo : EIATTR_KPARAM_INFO
	.align		4
.L_95:
        /*0028*/ 	.byte	0x04, 0x17
        /*002a*/ 	.short	(.L_97 - .L_96)
.L_96:
        /*002c*/ 	.word	0x00000000
        /*0030*/ 	.short	0x0003
        /*0032*/ 	.short	0x0018
        /*0034*/ 	.byte	0x00, 0xf0, 0x11, 0x00


	//----- nvinfo : EIATTR_KPARAM_INFO
	.align		4
.L_97:
        /*0038*/ 	.byte	0x04, 0x17
        /*003a*/ 	.short	(.L_99 - .L_98)
.L_98:
        /*003c*/ 	.word	0x00000000
        /*0040*/ 	.short	0x0002
        /*0042*/ 	.short	0x0010
        /*0044*/ 	.byte	0x00, 0xf5, 0x21, 0x00


	//----- nvinfo : EIATTR_KPARAM_INFO
	.align		4
.L_99:
        /*0048*/ 	.byte	0x04, 0x17
        /*004a*/ 	.short	(.L_101 - .L_100)
.L_100:
        /*004c*/ 	.word	0x00000000
        /*0050*/ 	.short	0x0001
        /*0052*/ 	.short	0x0008
        /*0054*/ 	.byte	0x00, 0xf5, 0x21, 0x00


	//----- nvinfo : EIATTR_KPARAM_INFO
	.align		4
.L_101:
        /*0058*/ 	.byte	0x04, 0x17
        /*005a*/ 	.short	(.L_103 - .L_102)
.L_102:
        /*005c*/ 	.word	0x00000000
        /*0060*/ 	.short	0x0000
        /*0062*/ 	.short	0x0000
        /*0064*/ 	.byte	0x00, 0xf5, 0x21, 0x00


	//----- nvinfo : EIATTR_SPARSE_MMA_MASK
	.align		4
.L_103:
        /*0068*/ 	.byte	0x03, 0x50
        /*006a*/ 	.short	0x0000


	//----- nvinfo : EIATTR_WMMA_USED
	.align		4
        /*006c*/ 	.byte	0x01, 0x2b
	.zero		2


	//----- nvinfo : EIATTR_MAXREG_COUNT
	.align		4
        /*0070*/ 	.byte	0x03, 0x1b
        /*0072*/ 	.short	0x00ff


	//----- nvinfo : EIATTR_NUM_BARRIERS
	.align		4
        /*0074*/ 	.byte	0x02, 0x4c
        /*0076*/ 	.byte	0x01
	.zero		1


	//----- nvinfo : EIATTR_MERCURY_ISA_VERSION
	.align		4
        /*0078*/ 	.byte	0x03, 0x5f
        /*007a*/ 	.short	0x0101


	//----- nvinfo : EIATTR_VRC_CTA_INIT_COUNT
	.align		4
        /*007c*/ 	.byte	0x02, 0x4a
	.zero		1
	.zero		1


	//----- nvinfo : EIATTR_EXIT_INSTR_OFFSETS
	.align		4
        /*0080*/ 	.byte	0x04, 0x1c
        /*0082*/ 	.short	(.L_105 - .L_104)


	//   ....[0]....
.L_104:
        /*0084*/ 	.word	0x00000100


	//   ....[1]....
        /*0088*/ 	.word	0x00004b80


	//----- nvinfo : EIATTR_CBANK_PARAM_SIZE
	.align		4
.L_105:
        /*008c*/ 	.byte	0x03, 0x19
        /*008e*/ 	.short	0x0024


	//----- nvinfo : EIATTR_PARAM_CBANK
	.align		4
        /*0090*/ 	.byte	0x04, 0x0a
        /*0092*/ 	.short	(.L_107 - .L_106)
	.align		4
.L_106:
        /*0094*/ 	.word	index@(.nv.constant0._Z22eed_hgemm_m8n256k32_v1P6__halfS0_S0_iii)
        /*0098*/ 	.short	0x0380
        /*009a*/ 	.short	0x0024


	//----- nvinfo : EIATTR_SW_WAR
	.align		4
.L_107:
        /*009c*/ 	.byte	0x04, 0x36
        /*009e*/ 	.short	(.L_109 - .L_108)
.L_108:
        /*00a0*/ 	.word	0x00000008
.L_109:


//--------------------- .nv.info._Z16myHGEMMAlignedV5P6__halfS0_S0_iii --------------------------
	.section	.nv.info._Z16myHGEMMAlignedV5P6__halfS0_S0_iii,"",@"SHT_CUDA_INFO"
	.sectionflags	@""
	.align	4


	//----- nvinfo : EIATTR_CUDA_API_VERSION
	.align		4
        /*0000*/ 	.byte	0x04, 0x37
        /*0002*/ 	.short	(.L_111 - .L_110)
.L_110:
        /*0004*/ 	.word	0x00000082


	//----- nvinfo : EIATTR_KPARAM_INFO
	.align		4
.L_111:
        /*0008*/ 	.byte	0x04, 0x17
        /*000a*/ 	.short	(.L_113 - .L_112)
.L_112:
        /*000c*/ 	.word	0x00000000
        /*0010*/ 	.short	0x0005
        /*0012*/ 	.short	0x0020
        /*0014*/ 	.byte	0x00, 0xf0, 0x11, 0x00


	//----- nvinfo : EIATTR_KPARAM_INFO
	.align		4
.L_113:
        /*0018*/ 	.byte	0x04, 0x17
        /*001a*/ 	.short	(.L_115 - .L_114)
.L_114:
        /*001c*/ 	.word	0x00000000
        /*0020*/ 	.short	0x0004
        /*0022*/ 	.short	0x001c
        /*0024*/ 	.byte	0x00, 0xf0, 0x11, 0x00


	//----- nvinfo : EIATTR_KPARAM_INFO
	.align		4
.L_115:
        /*0028*/ 	.byte	0x04, 0x17
        /*002a*/ 	.short	(.L_117 - .L_116)
.L_116:
        /*002c*/ 	.word	0x00000000
        /*0030*/ 	.short	0x0003
        /*0032*/ 	.short	0x0018
        /*0034*/ 	.byte	0x00, 0xf0, 0x11, 0x00


	//----- nvinfo : EIATTR_KPARAM_INFO
	.align		4
.L_117:
        /*0038*/ 	.byte	0x04, 0x17
        /*003a*/ 	.short	(.L_119 - .L_118)
.L_118:
        /*003c*/ 	.word	0x00000000
        /*0040*/ 	.short	0x0002
        /*0042*/ 	.short	0x0010
        /*0044*/ 	.byte	0x00, 0xf5, 0x21, 0x00


	//----- nvinfo : EIATTR_KPARAM_INFO
	.align		4
.L_119:
        /*0048*/ 	.byte	0x04, 0x17
        /*004a*/ 	.short	(.L_121 - .L_120)
.L_120:
        /*004c*/ 	.word	0x00000000
        /*0050*/ 	.short	0x0001
        /*0052*/ 	.short	0x0008
        /*0054*/ 	.byte	0x00, 0xf5, 0x21, 0x00


	//----- nvinfo : EIATTR_KPARAM_INFO
	.align		4
.L_121:
        /*0058*/ 	.byte	0x04, 0x17
        /*005a*/ 	.short	(.L_123 - .L_122)
.L_122:
        /*005c*/ 	.word	0x00000000
        /*0060*/ 	.short	0x0000
        /*0062*/ 	.short	0x0000
        /*0064*/ 	.byte	0x00, 0xf5, 0x21, 0x00


	//----- nvinfo : EIATTR_SPARSE_MMA_MASK
	.align		4
.L_123:
        /*0068*/ 	.byte	0x03, 0x50
        /*006a*/ 	.short	0x0000


	//----- nvinfo : EIATTR_WMMA_USED
	.align		4
        /*006c*/ 	.byte	0x01, 0x2b
	.zero		2


	//----- nvinfo : EIATTR_MAXREG_COUNT
	.align		4
        /*0070*/ 	.byte	0x03, 0x1b
        /*0072*/ 	.short	0x00ff


	//----- nvinfo : EIATTR_NUM_BARRIERS
	.align		4
        /*0074*/ 	.byte	0x02, 0x4c
        /*0076*/ 	.byte	0x01
	.zero		1


	//----- nvinfo : EIATTR_MERCURY_ISA_VERSION
	.align		4
        /*0078*/ 	.byte	0x03, 0x5f
        /*007a*/ 	.short	0x0101


	//----- nvinfo : EIATTR_VRC_CTA_INIT_COUNT
	.align		4
        /*007c*/ 	.byte	0x02, 0x4a
	.zero		1
	.zero		1


	//----- nvinfo : EIATTR_EXIT_INSTR_OFFSETS
	.align		4
        /*0080*/ 	.byte	0x04, 0x1c
        /*0082*/ 	.short	(.L_125 - .L_124)


	//   ....[0]....
.L_124:
        /*0084*/ 	.word	0x000000f0


	//   ....[1]....
        /*0088*/ 	.word	0x0000f050


	//----- nvinfo : EIATTR_CBANK_PARAM_SIZE
	.align		4
.L_125:
        /*008c*/ 	.byte	0x03, 0x19
        /*008e*/ 	.short	0x0024


	//----- nvinfo : EIATTR_PARAM_CBANK
	.align		4
        /*0090*/ 	.byte	0x04, 0x0a
        /*0092*/ 	.short	(.L_127 - .L_126)
	.align		4
.L_126:
        /*0094*/ 	.word	index@(.nv.constant0._Z16myHGEMMAlignedV5P6__halfS0_S0_iii)
        /*0098*/ 	.short	0x0380
        /*009a*/ 	.short	0x0024


	//----- nvinfo : EIATTR_SW_WAR
	.align		4
.L_127:
        /*009c*/ 	.byte	0x04, 0x36
        /*009e*/ 	.short	(.L_129 - .L_128)
.L_128:
        /*00a0*/ 	.word	0x00000008
.L_129:


//--------------------- .nv.callgraph             --------------------------
	.section	.nv.callgraph,"",@"SHT_CUDA_CALLGRAPH"
	.align	4
	.sectionentsize	8
	.align		4
        /*0000*/ 	.word	0x00000000
	.align		4
        /*0004*/ 	.word	0xffffffff
	.align		4
        /*0008*/ 	.word	0x00000000
	.align		4
        /*000c*/ 	.word	0xfffffffe
	.align		4
        /*0010*/ 	.word	0x00000000
	.align		4
        /*0014*/ 	.word	0xfffffffd
	.align		4
        /*0018*/ 	.word	0x00000000
	.align		4
        /*001c*/ 	.word	0xfffffffc


//--------------------- .text._Z22eed_hgemm_m8n128k64_v4P6__halfS0_S0_iii --------------------------
	.section	.text._Z22eed_hgemm_m8n128k64_v4P6__halfS0_S0_iii,"ax",@progbits
	.align	128
        .global         _Z22eed_hgemm_m8n128k64_v4P6__halfS0_S0_iii
        .type           _Z22eed_hgemm_m8n128k64_v4P6__halfS0_S0_iii,@function
        .size           _Z22eed_hgemm_m8n128k64_v4P6__halfS0_S0_iii,(.L_x_25 - _Z22eed_hgemm_m8n128k64_v4P6__halfS0_S0_iii)
        .other          _Z22eed_hgemm_m8n128k64_v4P6__halfS0_S0_iii,@"STO_CUDA_ENTRY STV_DEFAULT"
_Z22eed_hgemm_m8n128k64_v4P6__halfS0_S0_iii:
.text._Z22eed_hgemm_m8n128k64_v4P6__halfS0_S0_iii:
[----:B------:R-:W-:Y:S08]  /*0000*/  LDC R1, c[0x0][0x37c] ;  /* 0x0000df00ff017b82 */ /* 0x000ff00000000800 */
[----:B------:R-:W1:Y:S01]  /*0010*/  LDC.64 R28, c[0x0][0x398] ;  /* 0x0000e600ff1c7b82 */ /* 0x000e620000000a00 */
[----:B------:R-:W2:Y:S07]  /*0020*/  LDCU UR5, c[0x0][0x370] ;  /* 0x00006e00ff0577ac */ /* 0x000eae0008000800 */
[----:B------:R-:W-:Y:S08]  /*0030*/  S2UR UR4, SR_CTAID.Z ;  /* 0x00000000000479c3 */ /* 0x000ff00000002700 */
[----:B------:R-:W2:Y:S08]  /*0040*/  S2UR UR6, SR_CTAID.X ;  /* 0x00000000000679c3 */ /* 0x000eb00000002500 */
[----:B------:R-:W3:Y:S01]  /*0050*/  S2UR UR7, SR_CTAID.Y ;  /* 0x00000000000779c3 */ /* 0x000ee20000002600 */
[----:B-1----:R-:W-:-:S02]  /*0060*/  SHF.R.S32.HI R0, RZ, 0x1f, R29 ;  /* 0x0000001fff007819 */ /* 0x002fc4000001141d */
[----:B------:R-:W-:Y:S02]  /*0070*/  SHF.R.S32.HI R3, RZ, 0x1f, R28 ;  /* 0x0000001fff037819 */ /* 0x000fe4000001141c */
[----:B------:R-:W-:Y:S02]  /*0080*/  LEA.HI R0, R0, R29, RZ, 0x7 ;  /* 0x0000001d00007211 */ /* 0x000fe400078f38ff */
[----:B------:R-:W-:Y:S02]  /*0090*/  LEA.HI R3, R3, R28, RZ, 0x3 ;  /* 0x0000001c03037211 */ /* 0x000fe400078f18ff */
[----:B------:R-:W-:Y:S02]  /*00a0*/  SHF.R.S32.HI R0, RZ, 0x7, R0 ;  /* 0x00000007ff007819 */ /* 0x000fe40000011400 */
[----:B------:R-:W-:Y:S01]  /*00b0*/  SHF.R.S32.HI R3, RZ, 0x3, R3 ;  /* 0x00000003ff037819 */ /* 0x000fe20000011403 */
[----:B--2---:R-:W-:-:S06]  /*00c0*/  UIMAD UR4, UR4, UR5, UR6 ;  /* 0x00000005040472a4 */ /* 0x004fcc000f8e0206 */
[----:B------:R-:W-:-:S04]  /*00d0*/  ISETP.LE.AND P0, PT, R0, UR4, PT ;  /* 0x0000000400007c0c */ /* 0x000fc8000bf03270 */
[----:B---3--:R-:W-:-:S13]  /*00e0*/  ISETP.LE.OR P0, PT, R3, UR7, P0 ;  /* 0x0000000703007c0c */ /* 0x008fda0008703670 */
[----:B------:R-:W-:Y:S05]  /*00f0*/  @P0 EXIT ;  /* 0x000000000000094d */ /* 0x000fea0003800000 */
[----:B------:R-:W1:Y:S01]  /*0100*/  S2R R65, SR_TID.X ;  /* 0x0000000000417919 */ /* 0x000e620000002100 */
[----:B------:R-:W2:Y:S01]  /*0110*/  LDC.64 R72, c[0x0][0x388] ;  /* 0x0000e200ff487b82 */ /* 0x000ea20000000a00 */
[----:B------:R-:W-:Y:S01]  /*0120*/  USHF.L.U32 UR5, UR4, 0x7, URZ ;  /* 0x0000000704057899 */ /* 0x000fe200080006ff */
[----:B------:R-:W-:Y:S01]  /*0130*/  MOV R64, 0x400 ;  /* 0x0000040000407802 */ /* 0x000fe20000000f00 */
[----:B------:R-:W3:Y:S01]  /*0140*/  S2R R3, SR_CgaCtaId ;  /* 0x0000000000037919 */ /* 0x000ee20000008800 */
[----:B------:R-:W-:Y:S01]  /*0150*/  USHF.L.U32 UR4, UR7, 0x3, URZ ;  /* 0x0000000307047899 */ /* 0x000fe200080006ff */
[----:B------:R-:W-:Y:S01]  /*0160*/  CS2R R40, SRZ ;  /* 0x0000000000287805 */ /* 0x000fe2000001ff00 */
[----:B------:R-:W4:Y:S01]  /*0170*/  LDCU.64 UR8, c[0x0][0x358] ;  /* 0x00006b00ff0877ac */ /* 0x000f220008000a00 */
[----:B------:R-:W-:Y:S01]  /*0180*/  CS2R R24, SRZ ;  /* 0x0000000000187805 */ /* 0x000fe2000001ff00 */
[----:B------:R-:W5:Y:S08]  /*0190*/  LDC R23, c[0x0][0x3a0] ;  /* 0x0000e800ff177b82 */ /* 0x000f700000000800 */
[----:B------:R-:W4:Y:S01]  /*01a0*/  LDC.64 R74, c[0x0][0x380] ;  /* 0x0000e000ff4a7b82 */ /* 0x000f220000000a00 */
[----:B-1----:R-:W-:-:S02]  /*01b0*/  SHF.L.U32 R15, R65, 0x3, RZ ;  /* 0x00000003410f7819 */ /* 0x002fc400000006ff */
[----:B------:R-:W-:Y:S02]  /*01c0*/  SHF.R.U32.HI R0, RZ, 0x1, R65 ;  /* 0x00000001ff007819 */ /* 0x000fe40000011641 */
[----:B------:R-:W-:Y:S02]  /*01d0*/  LOP3.LUT R15, R15, 0x78, RZ, 0xc0, !PT ;  /* 0x000000780f0f7812 */ /* 0x000fe400078ec0ff */
[----:B------:R-:W-:Y:S02]  /*01e0*/  LOP3.LUT R0, R0, 0x1f8, RZ, 0xc0, !PT ;  /* 0x000001f800007812 */ /* 0x000fe400078ec0ff */
[----:B------:R-:W-:Y:S02]  /*01f0*/  LOP3.LUT R2, R15, UR5, RZ, 0xfc, !PT ;  /* 0x000000050f027c12 */ /* 0x000fe4000f8efcff */
[----:B---3--:R-:W-:Y:S01]  /*0200*/  LEA R64, R3, R64, 0x18 ;  /* 0x0000004003407211 */ /* 0x008fe200078ec0ff */
[C---:B------:R-:W-:Y:S01]  /*0210*/  IMAD R19, R0.reuse, 0x88, R15 ;  /* 0x0000008800137824 */ /* 0x040fe200078e020f */
[----:B-----5:R-:W-:Y:S01]  /*0220*/  ISETP.GE.AND P0, PT, R23, 0x80, PT ;  /* 0x000000801700780c */ /* 0x020fe20003f06270 */
[----:B------:R-:W-:Y:S01]  /*0230*/  IMAD R59, R0, R29, R2 ;  /* 0x0000001d003b7224 */ /* 0x000fe200078e0202 */
[----:B------:R-:W-:-:S02]  /*0240*/  SHF.R.U32.HI R2, RZ, 0x4, R65 ;  /* 0x00000004ff027819 */ /* 0x000fc40000011641 */
[----:B------:R-:W-:Y:S01]  /*0250*/  LEA R62, R19, R64, 0x1 ;  /* 0x00000040133e7211 */ /* 0x000fe200078e08ff */
[----:B--2---:R-:W-:Y:S01]  /*0260*/  IMAD.WIDE R4, R59, 0x2, R72 ;  /* 0x000000023b047825 */ /* 0x004fe200078e0248 */
[C---:B------:R-:W-:Y:S02]  /*0270*/  IADD3 R14, PT, PT, R2.reuse, UR4, RZ ;  /* 0x00000004020e7c10 */ /* 0x040fe4000fffe0ff */
[----:B------:R-:W-:Y:S01]  /*0280*/  LOP3.LUT R65, R65, 0x3e0, RZ, 0xc0, !PT ;  /* 0x000003e041417812 */ /* 0x000fe200078ec0ff */
[----:B------:R-:W-:Y:S02]  /*0290*/  IMAD R63, R2, 0x88, R15 ;  /* 0x00000088023f7824 */ /* 0x000fe400078e020f */
[----:B------:R-:W-:-:S03]  /*02a0*/  IMAD.WIDE R6, R29, 0x2, R4 ;  /* 0x000000021d067825 */ /* 0x000fc600078e0204 */
[----:B------:R-:W-:Y:S01]  /*02b0*/  LEA R63, R63, R64, 0x1 ;  /* 0x000000403f3f7211 */ /* 0x000fe200078e08ff */
[----:B------:R-:W-:Y:S02]  /*02c0*/  IMAD R60, R14, R23, R15 ;  /* 0x000000170e3c7224 */ /* 0x000fe400078e020f */
[----:B------:R-:W-:-:S04]  /*02d0*/  IMAD.WIDE R8, R29, 0x2, R6 ;  /* 0x000000021d087825 */ /* 0x000fc800078e0206 */
[----:B----4-:R-:W-:-:S04]  /*02e0*/  IMAD.WIDE R2, R60, 0x2, R74 ;  /* 0x000000023c027825 */ /* 0x010fc800078e024a */
[C---:B------:R-:W-:Y:S01]  /*02f0*/  IMAD.WIDE R10, R29.reuse, 0x2, R8 ;  /* 0x000000021d0a7825 */ /* 0x040fe200078e0208 */
[----:B------:R-:W-:Y:S01]  /*0300*/  @!PT LDS RZ, [RZ] ;  /* 0x00000000fffff984 */ /* 0x000fe20000000800 */
[----:B------:R-:W-:Y:S01]  /*0310*/  @!PT LDS RZ, [RZ] ;  /* 0x00000000fffff984 */ /* 0x000fe20000000800 */
[----:B------:R-:W-:Y:S01]  /*0320*/  @!PT LDS RZ, [RZ] ;  /* 0x00000000fffff984 */ /* 0x000fe20000000800 */
[----:B------:R-:W-:Y:S04]  /*0330*/  LDGSTS.E.128 [R63], desc[UR8][R2.64] ;  /* 0x00000000023f7fae */ /* 0x000fe8000b9a1808 */
[----:B------:R1:W-:Y:S01]  /*0340*/  LDGSTS.E.128 [R63+0x880], desc[UR8][R2.64] ;  /* 0x00880000023f7fae */ /* 0x0003e2000b9a1808 */
[----:B------:R-:W-:-:S03]  /*0350*/  IMAD.WIDE R12, R29, 0x2, R10 ;  /* 0x000000021d0c7825 */ /* 0x000fc600078e020a */
[----:B------:R2:W-:Y:S01]  /*0360*/  LDGSTS.E.128 [R62+0x1100], desc[UR8][R4.64] ;  /* 0x01100000043e7fae */ /* 0x0005e2000b9a1808 */
[----:B------:R-:W-:-:S03]  /*0370*/  IMAD.WIDE R16, R29, 0x2, R12 ;  /* 0x000000021d107825 */ /* 0x000fc600078e020c */
[----:B------:R2:W-:Y:S04]  /*0380*/  LDGSTS.E.128 [R62+0x1210], desc[UR8][R6.64] ;  /* 0x01210000063e7fae */ /* 0x0005e8000b9a1808 */
[----:B------:R2:W-:Y:S01]  /*0390*/  LDGSTS.E.128 [R62+0x1320], desc[UR8][R8.64] ;  /* 0x01320000083e7fae */ /* 0x0005e2000b9a1808 */
[C---:B------:R-:W-:Y:S01]  /*03a0*/  IMAD.WIDE R18, R29.reuse, 0x2, R16 ;  /* 0x000000021d127825 */ /* 0x040fe200078e0210 */
[----:B-1----:R-:W-:Y:S02]  /*03b0*/  SHF.R.S32.HI R2, RZ, 0x1f, R23 ;  /* 0x0000001fff027819 */ /* 0x002fe40000011417 */
[----:B------:R2:W-:Y:S02]  /*03c0*/  LDGSTS.E.128 [R62+0x1430], desc[UR8][R10.64] ;  /* 0x014300000a3e7fae */ /* 0x0005e4000b9a1808 */
[----:B------:R-:W-:Y:S01]  /*03d0*/  LEA.HI R2, R2, R23, RZ, 0x6 ;  /* 0x0000001702027211 */ /* 0x000fe200078f30ff */
[----:B------:R-:W-:Y:S01]  /*03e0*/  IMAD.WIDE R20, R29, 0x2, R18 ;  /* 0x000000021d147825 */ /* 0x000fe200078e0212 */
[----:B------:R2:W-:Y:S02]  /*03f0*/  LDGSTS.E.128 [R62+0x1540], desc[UR8][R12.64] ;  /* 0x015400000c3e7fae */ /* 0x0005e4000b9a1808 */
[----:B------:R-:W-:-:S02]  /*0400*/  SHF.R.S32.HI R58, RZ, 0x6, R2 ;  /* 0x00000006ff3a7819 */ /* 0x000fc40000011402 */
[----:B------:R2:W-:Y:S04]  /*0410*/  LDGSTS.E.128 [R62+0x1650], desc[UR8][R16.64] ;  /* 0x01650000103e7fae */ /* 0x0005e8000b9a1808 */
[----:B------:R2:W-:Y:S04]  /*0420*/  LDGSTS.E.128 [R62+0x1760], desc[UR8][R18.64] ;  /* 0x01760000123e7fae */ /* 0x0005e8000b9a1808 */
[----:B------:R2:W-:Y:S04]  /*0430*/  LDGSTS.E.128 [R62+0x1870], desc[UR8][R20.64] ;  /* 0x01870000143e7fae */ /* 0x0005e8000b9a1808 */
[----:B------:R-:W0:Y:S01]  /*0440*/  LDGDEPBAR ;  /* 0x00000000000079af */ /* 0x000e220000000000 */
[----:B------:R-:W-:-:S04]  /*0450*/  DEPBAR.LE SB0, 0x0 ;  /* 0x000080000000791a */ /* 0x000fc80000000000 */
[----:B------:R-:W-:Y:S06]  /*0460*/  BAR.SYNC.DEFER_BLOCKING 0x0 ;  /* 0x0000000000007b1d */ /* 0x000fec0000010000 */
[----:B------:R-:W-:Y:S05]  /*0470*/  @!P0 BRA `(.L_x_0) ;  /* 0x00000068004c8947 */ /* 0x000fea0003800000 */
[----:B------:R-:W-:Y:S02]  /*0480*/  ISETP.GE.U32.AND P0, PT, R23, 0x840, PT ;  /* 0x000008401700780c */ /* 0x000fe40003f06070 */
[----:B------:R-:W-:Y:S02]  /*0490*/  CS2R R24, SRZ ;  /* 0x0000000000187805 */ /* 0x000fe4000001ff00 */
[----:B--2---:R-:W-:Y:S02]  /*04a0*/  VIMNMX R18, PT, PT, R58, 0x2, !PT ;  /* 0x000000023a127848 */ /* 0x004fe40007fe0100 */
[----:B------:R-:W-:Y:S02]  /*04b0*/  IADD3 R61, PT, PT, R62, 0x1100, RZ ;  /* 0x000011003e3d7810 */ /* 0x000fe40007ffe0ff */
[----:B------:R-:W-:Y:S02]  /*04c0*/  MOV R28, 0x1 ;  /* 0x00000001001c7802 */ /* 0x000fe40000000f00 */
[----:B------:R-:W-:-:S02]  /*04d0*/  MOV R40, RZ ;  /* 0x000000ff00287202 */ /* 0x000fc40000000f00 */
[----:B------:R-:W-:Y:S01]  /*04e0*/  IADD3 R18, PT, PT, R18, -0x1, RZ ;  /* 0xffffffff12127810 */ /* 0x000fe20007ffe0ff */
[----:B------:R-:W-:Y:S06]  /*04f0*/  @!P0 BRA `(.L_x_1) ;  /* 0x0000006000848947 */ /* 0x000fec0003800000 */
[----:B------:R-:W-:Y:S01]  /*0500*/  IADD3 R2, PT, PT, R0, 0x7c0, RZ ;  /* 0x000007c000027810 */ /* 0x000fe20007ffe0ff */
[----:B------:R-:W-:Y:S01]  /*0510*/  IMAD.WIDE.U32 R16, R60, 0x2, R74 ;  /* 0x000000023c107825 */ /* 0x000fe200078e004a */
[C---:B------:R-:W-:Y:S02]  /*0520*/  IADD3 R4, PT, PT, R0.reuse, 0x740, RZ ;  /* 0x0000074000047810 */ /* 0x040fe40007ffe0ff */
[C---:B------:R-:W-:Y:S02]  /*0530*/  IADD3 R6, PT, PT, R0.reuse, 0x6c0, RZ ;  /* 0x000006c000067810 */ /* 0x040fe40007ffe0ff */
[C---:B------:R-:W-:Y:S02]  /*0540*/  IADD3 R8, PT, PT, R0.reuse, 0x300, RZ ;  /* 0x0000030000087810 */ /* 0x040fe40007ffe0ff */
[C---:B------:R-:W-:Y:S02]  /*0550*/  LOP3.LUT R54, R0.reuse, 0x800, RZ, 0xfc, !PT ;  /* 0x0000080000367812 */ /* 0x040fe400078efcff */
[----:B------:R-:W-:Y:S01]  /*0560*/  IADD3 R52, PT, PT, R0, 0x780, RZ ;  /* 0x0000078000347810 */ /* 0x000fe20007ffe0ff */
[-C--:B------:R-:W-:Y:S01]  /*0570*/  IMAD R5, R8, R29.reuse, UR5 ;  /* 0x0000000508057e24 */ /* 0x080fe2000f8e021d */
[----:B------:R-:W-:Y:S01]  /*0580*/  IADD3 R50, PT, PT, R0, 0x700, RZ ;  /* 0x0000070000327810 */ /* 0x000fe20007ffe0ff */
[-C--:B------:R-:W-:Y:S01]  /*0590*/  IMAD R54, R54, R29.reuse, UR5 ;  /* 0x0000000536367e24 */ /* 0x080fe2000f8e021d */
[----:B------:R-:W-:Y:S01]  /*05a0*/  IADD3 R48, PT, PT, R0, 0x680, RZ ;  /* 0x0000068000307810 */ /* 0x000fe20007ffe0ff */
[-C--:B------:R-:W-:Y:S01]  /*05b0*/  IMAD R52, R52, R29.reuse, UR5 ;  /* 0x0000000534347e24 */ /* 0x080fe2000f8e021d */
[----:B------:R-:W-:Y:S01]  /*05c0*/  IADD3 R30, PT, PT, R0, 0x640, RZ ;  /* 0x00000640001e7810 */ /* 0x000fe20007ffe0ff */
[-C--:B------:R-:W-:Y:S01]  /*05d0*/  IMAD R50, R50, R29.reuse, UR5 ;  /* 0x0000000532327e24 */ /* 0x080fe2000f8e021d */
[----:B------:R-:W-:Y:S01]  /*05e0*/  LOP3.LUT R38, R0, 0x600, RZ, 0xfc, !PT ;  /* 0x0000060000267812 */ /* 0x000fe200078efcff */
[-C--:B------:R-:W-:Y:S01]  /*05f0*/  IMAD R48, R48, R29.reuse, UR5 ;  /* 0x0000000530307e24 */ /* 0x080fe2000f8e021d */
        /* <DEDUP_REMOVED lines=27> */
[----:B------:R-:W-:Y:S01]  /*07b0*/  IMAD R7, R10, R29, UR5 ;  /* 0x000000050a077e24 */ /* 0x000fe2000f8e021d */
[----:B------:R-:W-:-:S02]  /*07c0*/  LOP3.LUT R76, R0, 0x200, RZ, 0xfc, !PT ;  /* 0x00000200004c7812 */ /* 0x000fc400078efcff */
[----:B------:R-:W-:Y:S01]  /*07d0*/  IADD3 R3, PT, PT, R0, 0x1c0, RZ ;  /* 0x000001c000037810 */ /* 0x000fe20007ffe0ff */
[-C--:B------:R-:W-:Y:S01]  /*07e0*/  IMAD R28, R28, R29.reuse, UR5 ;  /* 0x000000051c1c7e24 */ /* 0x080fe2000f8e021d */
[----:B------:R-:W-:Y:S01]  /*07f0*/  IADD3 R9, PT, PT, R0, 0x180, RZ ;  /* 0x0000018000097810 */ /* 0x000fe20007ffe0ff */
[-C--:B------:R-:W-:Y:S01]  /*0800*/  IMAD R8, R76, R29.reuse, UR5 ;  /* 0x000000054c087e24 */ /* 0x080fe2000f8e021d */
[C---:B------:R-:W-:Y:S02]  /*0810*/  IADD3 R24, PT, PT, R0.reuse, 0x140, RZ ;  /* 0x0000014000187810 */ /* 0x040fe40007ffe0ff */
[C---:B------:R-:W-:Y:S01]  /*0820*/  IADD3 R12, PT, PT, R0.reuse, 0x100, RZ ;  /* 0x00000100000c7810 */ /* 0x040fe20007ffe0ff */
[-C--:B------:R-:W-:Y:S01]  /*0830*/  IMAD R10, R9, R29.reuse, UR5 ;  /* 0x00000005090a7e24 */ /* 0x080fe2000f8e021d */
[----:B------:R-:W-:Y:S01]  /*0840*/  IADD3 R22, PT, PT, R0, 0xc0, RZ ;  /* 0x000000c000167810 */ /* 0x000fe20007ffe0ff */
[-C--:B------:R-:W-:Y:S01]  /*0850*/  IMAD R24, R24, R29.reuse, UR5 ;  /* 0x0000000518187e24 */ /* 0x080fe2000f8e021d */
[----:B------:R-:W-:Y:S01]  /*0860*/  IADD3 R14, PT, PT, R0, 0x80, RZ ;  /* 0x00000080000e7810 */ /* 0x000fe20007ffe0ff */
[-C--:B------:R-:W-:Y:S01]  /*0870*/  IMAD R12, R12, R29.reuse, UR5 ;  /* 0x000000050c0c7e24 */ /* 0x080fe2000f8e021d */
[----:B------:R-:W-:Y:S01]  /*0880*/  IADD3 R20, PT, PT, R0, 0x40, RZ ;  /* 0x0000004000147810 */ /* 0x000fe20007ffe0ff */
[-C--:B------:R-:W-:Y:S01]  /*0890*/  IMAD R0, R2, R29.reuse, UR5 ;  /* 0x0000000502007e24 */ /* 0x080fe2000f8e021d */
[----:B------:R-:W-:Y:S01]  /*08a0*/  IADD3 R76, P0, PT, R16, 0x800, RZ ;  /* 0x00000800104c7810 */ /* 0x000fe20007f1e0ff */
[-C--:B------:R-:W-:Y:S01]  /*08b0*/  IMAD R2, R4, R29.reuse, UR5 ;  /* 0x0000000504027e24 */ /* 0x080fe2000f8e021d */
[----:B------:R-:W-:Y:S01]  /*08c0*/  LOP3.LUT R18, R18, 0xffffffe0, RZ, 0xc0, !PT ;  /* 0xffffffe012127812 */ /* 0x000fe200078ec0ff */
[-C--:B------:R-:W-:Y:S01]  /*08d0*/  IMAD R4, R6, R29.reuse, UR5 ;  /* 0x0000000506047e24 */ /* 0x080fe2000f8e021d */
[----:B------:R-:W-:Y:S01]  /*08e0*/  LEA R57, R65, R64, 0x1 ;  /* 0x0000004041397211 */ /* 0x000fe200078e08ff */
[-C--:B------:R-:W-:Y:S01]  /*08f0*/  IMAD R6, R26, R29.reuse, UR5 ;  /* 0x000000051a067e24 */ /* 0x080fe2000f8e021d */
[----:B------:R-:W-:Y:S01]  /*0900*/  IADD3 R53, PT, PT, R15, R0, RZ ;  /* 0x000000000f357210 */ /* 0x000fe20007ffe0ff */
[-C--:B------:R-:W-:Y:S01]  /*0910*/  IMAD R26, R3, R29.reuse, UR5 ;  /* 0x00000005031a7e24 */ /* 0x080fe2000f8e021d */
[C---:B------:R-:W-:Y:S01]  /*0920*/  IADD3 R49, PT, PT, R15.reuse, R4, RZ ;  /* 0x000000040f317210 */ /* 0x040fe20007ffe0ff */
[----:B------:R-:W-:Y:S01]  /*0930*/  IMAD R22, R22, R29, UR5 ;  /* 0x0000000516167e24 */ /* 0x000fe2000f8e021d */
[C---:B------:R-:W-:Y:S01]  /*0940*/  IADD3 R4, PT, PT, R15.reuse, R5, RZ ;  /* 0x000000050f047210 */ /* 0x040fe20007ffe0ff */
[-C--:B------:R-:W-:Y:S01]  /*0950*/  IMAD R14, R14, R29.reuse, UR5 ;  /* 0x000000050e0e7e24 */ /* 0x080fe2000f8e021d */
[C---:B------:R-:W-:Y:S01]  /*0960*/  IADD3 R51, PT, PT, R15.reuse, R2, RZ ;  /* 0x000000020f337210 */ /* 0x040fe20007ffe0ff */
[----:B------:R-:W-:Y:S01]  /*0970*/  IMAD R20, R20, R29, UR5 ;  /* 0x0000000514147e24 */ /* 0x000fe2000f8e021d */
[----:B------:R-:W-:-:S02]  /*0980*/  IADD3 R39, PT, PT, R15, R30, RZ ;  /* 0x0000001e0f277210 */ /* 0x000fc40007ffe0ff */
[C---:B------:R-:W-:Y:S02]  /*0990*/  IADD3 R37, PT, PT, R15.reuse, R32, RZ ;  /* 0x000000200f257210 */ /* 0x040fe40007ffe0ff */
[C---:B------:R-:W-:Y:S02]  /*09a0*/  IADD3 R35, PT, PT, R15.reuse, R34, RZ ;  /* 0x000000220f237210 */ /* 0x040fe40007ffe0ff */
[C---:B------:R-:W-:Y:S02]  /*09b0*/  IADD3 R5, PT, PT, R15.reuse, R7, RZ ;  /* 0x000000070f057210 */ /* 0x040fe40007ffe0ff */
[C---:B------:R-:W-:Y:S02]  /*09c0*/  IADD3 R54, PT, PT, R15.reuse, R54, RZ ;  /* 0x000000360f367210 */ /* 0x040fe40007ffe0ff */
[C---:B------:R-:W-:Y:S02]  /*09d0*/  IADD3 R52, PT, PT, R15.reuse, R52, RZ ;  /* 0x000000340f347210 */ /* 0x040fe40007ffe0ff */
        /* <DEDUP_REMOVED lines=17> */
[----:B------:R-:W-:Y:S02]  /*0af0*/  IADD3 R11, PT, PT, R15, R24, RZ ;  /* 0x000000180f0b7210 */ /* 0x000fe40007ffe0ff */
[----:B------:R-:W-:-:S02]  /*0b00*/  CS2R R24, SRZ ;  /* 0x0000000000187805 */ /* 0x000fc4000001ff00 */
[C---:B------:R-:W-:Y:S02]  /*0b10*/  IADD3 R12, PT, PT, R15.reuse, R12, RZ ;  /* 0x0000000c0f0c7210 */ /* 0x040fe40007ffe0ff */
[C---:B------:R-:W-:Y:S02]  /*0b20*/  IADD3 R13, PT, PT, R15.reuse, R22, RZ ;  /* 0x000000160f0d7210 */ /* 0x040fe40007ffe0ff */
[C---:B------:R-:W-:Y:S02]  /*0b30*/  IADD3 R14, PT, PT, R15.reuse, R14, RZ ;  /* 0x0000000e0f0e7210 */ /* 0x040fe40007ffe0ff */
[----:B------:R-:W-:Y:S02]  /*0b40*/  IADD3 R15, PT, PT, R15, R20, RZ ;  /* 0x000000140f0f7210 */ /* 0x000fe40007ffe0ff */
[----:B------:R-:W-:Y:S02]  /*0b50*/  IADD3.X R77, PT, PT, RZ, R17, RZ, P0, !PT ;  /* 0x00000011ff4d7210 */ /* 0x000fe400007fe4ff */
[----:B------:R-:W-:-:S02]  /*0b60*/  MOV R28, RZ ;  /* 0x000000ff001c7202 */ /* 0x000fc40000000f00 */
[----:B------:R-:W-:Y:S02]  /*0b70*/  MOV R40, RZ ;  /* 0x000000ff00287202 */ /* 0x000fe40000000f00 */
[----:B------:R-:W-:Y:S02]  /*0b80*/  IADD3 R55, PT, PT, -R18, RZ, RZ ;  /* 0x000000ff12377210 */ /* 0x000fe40007ffe1ff */
[----:B------:R-:W-:-:S07]  /*0b90*/  IADD3 R56, PT, PT, R57, 0x1100, RZ ;  /* 0x0000110039387810 */ /* 0x000fce0007ffe0ff */
.L_x_2:
[----:B-1----:R-:W1:Y:S01]  /*0ba0*/  S2R R20, SR_LANEID ;  /* 0x0000000000147919 */ /* 0x002e620000000000 */
[C---:B------:R-:W-:Y:S01]  /*0bb0*/  IADD3 R44, PT, PT, R64.reuse, 0x20, RZ ;  /* 0x00000020402c7810 */ /* 0x040fe20007ffe0ff */
[----:B------:R-:W-:Y:S01]  /*0bc0*/  IMAD.WIDE R66, R15, 0x2, R72 ;  /* 0x000000020f427825 */ /* 0x000fe200078e0248 */
[----:B------:R-:W-:Y:S02]  /*0bd0*/  IADD3 R43, PT, PT, R57, 0x3300, RZ ;  /* 0x00003300392b7810 */ /* 0x000fe40007ffe0ff */
[----:B------:R-:W-:Y:S02]  /*0be0*/  IADD3 R70, PT, PT, R64, 0x940, RZ ;  /* 0x0000094040467810 */ /* 0x000fe40007ffe0ff */
[----:B------:R-:W-:Y:S02]  /*0bf0*/  IADD3 R55, PT, PT, R55, 0x20, RZ ;  /* 0x0000002037377810 */ /* 0x000fe40007ffe0ff */
[----:B------:R-:W-:Y:S02]  /*0c00*/  IADD3 R60, PT, PT, R60, 0x800, RZ ;  /* 0x000008003c3c7810 */ /* 0x000fe40007ffe0ff */
[----:B------:R-:W-:-:S02]  /*0c10*/  IADD3 R28, PT, PT, R28, 0x20, RZ ;  /* 0x000000201c1c7810 */ /* 0x000fc40007ffe0ff */
[C---:B------:R-:W-:Y:S02]  /*0c20*/  LEA R59, R29.reuse, R59, 0xb ;  /* 0x0000003b1d3b7211 */ /* 0x040fe400078e58ff */
[----:B------:R-:W-:Y:S02]  /*0c30*/  LEA R15, R29, R15, 0xb ;  /* 0x0000000f1d0f7211 */ /* 0x000fe400078e58ff */
[C---:B-1----:R-:W-:Y:S02]  /*0c40*/  LOP3.LUT R16, R20.reuse, 0xf, RZ, 0xc0, !PT ;  /* 0x0000000f14107812 */ /* 0x042fe400078ec0ff */
[----:B------:R-:W-:Y:S02]  /*0c50*/  SHF.R.U32.HI R18, RZ, 0x3, R20 ;  /* 0x00000003ff127819 */ /* 0x000fe40000011614 */
[----:B------:R-:W-:Y:S02]  /*0c60*/  SHF.R.U32.HI R17, RZ, 0x3, R16 ;  /* 0x00000003ff117819 */ /* 0x000fe40000011610 */
[----:B------:R-:W-:-:S02]  /*0c70*/  LOP3.LUT R19, R20, 0x7, RZ, 0xc0, !PT ;  /* 0x0000000714137812 */ /* 0x000fc400078ec0ff */
[----:B------:R-:W-:Y:S02]  /*0c80*/  SHF.R.U32.HI R20, RZ, 0x4, R20 ;  /* 0x00000004ff147819 */ /* 0x000fe40000011614 */
[----:B------:R-:W-:Y:S02]  /*0c90*/  SHF.L.U32 R18, R18, 0x3, RZ ;  /* 0x0000000312127819 */ /* 0x000fe400000006ff */
[----:B------:R-:W-:Y:S02]  /*0ca0*/  SHF.L.U32 R17, R17, 0x3, RZ ;  /* 0x0000000311117819 */ /* 0x000fe400000006ff */
[----:B------:R-:W-:Y:S02]  /*0cb0*/  LOP3.LUT R71, R16, 0x7, RZ, 0xc0, !PT ;  /* 0x0000000710477812 */ /* 0x000fe400078ec0ff */
[----:B------:R-:W-:Y:S02]  /*0cc0*/  LEA R19, R20, R19, 0x3 ;  /* 0x0000001314137211 */ /* 0x000fe400078e18ff */
[----:B------:R-:W-:-:S02]  /*0cd0*/  LOP3.LUT R68, R18, 0x8, RZ, 0xe2, !PT ;  /* 0x0000000812447812 */ /* 0x000fc400078ee2ff */
[----:B------:R-:W-:-:S03]  /*0ce0*/  LOP3.LUT R16, R17, 0x8, RZ, 0xe2, !PT ;  /* 0x0000000811107812 */ /* 0x000fc600078ee2ff */
[----:B------:R-:W-:Y:S02]  /*0cf0*/  IMAD R68, R19, 0x88, R68 ;  /* 0x0000008813447824 */ /* 0x000fe400078e0244 */
[----:B------:R-:W-:-:S03]  /*0d00*/  IMAD R71, R71, 0x88, R16 ;  /* 0x0000008847477824 */ /* 0x000fc600078e0210 */
[C---:B------:R-:W-:Y:S02]  /*0d10*/  LEA R46, R68.reuse, R56, 0x1 ;  /* 0x00000038442e7211 */ /* 0x040fe400078e08ff */
[C---:B------:R-:W-:Y:S02]  /*0d20*/  LEA R47, R71.reuse, R64, 0x1 ;  /* 0x00000040472f7211 */ /* 0x040fe400078e08ff */
[C---:B------:R-:W-:Y:S01]  /*0d30*/  LEA R44, R71.reuse, R44, 0x1 ;  /* 0x0000002c472c7211 */ /* 0x040fe200078e08ff */
[----:B------:R-:W-:Y:S01]  /*0d40*/  LDSM.16.MT88.4 R16, [R46] ;  /* 0x000000002e10783b */ /* 0x000fe20000004200 */
[----:B------:R-:W-:Y:S02]  /*0d50*/  LEA R43, R68, R43, 0x1 ;  /* 0x0000002b442b7211 */ /* 0x000fe400078e08ff */
[----:B------:R-:W-:Y:S01]  /*0d60*/  LEA R70, R71, R70, 0x1 ;  /* 0x0000004647467211 */ /* 0x000fe200078e08ff */
[----:B------:R-:W1:Y:S04]  /*0d70*/  LDSM.16.M88.2 R26, [R47] ;  /* 0x000000002f1a783b */ /* 0x000e680000000100 */
[----:B------:R-:W2:Y:S01]  /*0d80*/  LDSM.16.MT88.4 R20, [R46+0x20] ;  /* 0x000020002e14783b */ /* 0x000ea20000004200 */
[----:B-1----:R-:W-:Y:S01]  /*0d90*/  HMMA.16816.F16 R24, R16, R26, R24 ;  /* 0x0000001a1018723c */ /* 0x002fe20000000818 */
[----:B------:R-:W-:-:S04]  /*0da0*/  IADD3 R17, PT, PT, R57, 0x2200, RZ ;  /* 0x0000220039117810 */ /* 0x000fc80007ffe0ff */
[----:B------:R-:W-:-:S03]  /*0db0*/  LEA R42, R68, R17, 0x1 ;  /* 0x00000011442a7211 */ /* 0x000fc600078e08ff */
[----:B--2---:R-:W-:Y:S01]  /*0dc0*/  HMMA.16816.F16 R26, R20, R26, R40 ;  /* 0x0000001a141a723c */ /* 0x004fe20000000828 */
[----:B------:R-:W-:Y:S04]  /*0dd0*/  LDSM.16.M88.2 R40, [R44] ;  /* 0x000000002c28783b */ /* 0x000fe80000000100 */
[----:B------:R-:W1:Y:S04]  /*0de0*/  LDSM.16.MT88.4 R16, [R42] ;  /* 0x000000002a10783b */ /* 0x000e680000004200 */
[----:B------:R-:W2:Y:S03]  /*0df0*/  LDSM.16.MT88.4 R20, [R42+0x20] ;  /* 0x000020002a14783b */ /* 0x000ea60000004200 */
[----:B-1----:R-:W-:Y:S01]  /*0e00*/  HMMA.16816.F16 R24, R16, R40, R24 ;  /* 0x000000281018723c */ /* 0x002fe20000000818 */
[----:B------:R-:W-:-:S04]  /*0e10*/  IADD3 R16, PT, PT, R64, 0x40, RZ ;  /* 0x0000004040107810 */ /* 0x000fc80007ffe0ff */
[----:B------:R-:W-:Y:S02]  /*0e20*/  LEA R45, R71, R16, 0x1 ;  /* 0x00000010472d7211 */ /* 0x000fe400078e08ff */
[----:B------:R-:W-:Y:S01]  /*0e30*/  LDSM.16.MT88.4 R16, [R43] ;  /* 0x000000002b10783b */ /* 0x000fe20000004200 */
[----:B--2---:R-:W-:Y:S03]  /*0e40*/  HMMA.16816.F16 R26, R20, R40, R26 ;  /* 0x00000028141a723c */ /* 0x004fe6000000081a */
[----:B------:R-:W1:Y:S04]  /*0e50*/  LDSM.16.M88.2 R40, [R45] ;  /* 0x000000002d28783b */ /* 0x000e680000000100 */
[----:B------:R-:W2:Y:S05]  /*0e60*/  LDSM.16.MT88.4 R20, [R43+0x20] ;  /* 0x000020002b14783b */ /* 0x000eaa0000004200 */
[----:B-1----:R-:W-:Y:S01]  /*0e70*/  HMMA.16816.F16 R24, R16, R40, R24 ;  /* 0x000000281018723c */ /* 0x002fe20000000818 */
[----:B------:R-:W-:-:S07]  /*0e80*/  IADD3 R17, PT, PT, R57, 0x4400, RZ ;  /* 0x0000440039117810 */ /* 0x000fce0007ffe0ff */
[----:B--2---:R-:W-:Y:S01]  /*0e90*/  HMMA.16816.F16 R20, R20, R40, R26 ;  /* 0x000000281414723c */ /* 0x004fe2000000081a */
[----:B------:R-:W-:Y:S02]  /*0ea0*/  IADD3 R40, PT, PT, R64, 0x60, RZ ;  /* 0x0000006040287810 */ /* 0x000fe40007ffe0ff */
[C---:B------:R-:W-:Y:S02]  /*0eb0*/  LEA R26, R68.reuse, R17, 0x1 ;  /* 0x00000011441a7211 */ /* 0x040fe400078e08ff */
[----:B------:R-:W-:Y:S02]  /*0ec0*/  LEA R40, R71, R40, 0x1 ;  /* 0x0000002847287211 */ /* 0x000fe400078e08ff */
[----:B------:R-:W-:Y:S01]  /*0ed0*/  IADD3 R27, PT, PT, R57, 0x5500, RZ ;  /* 0x00005500391b7810 */ /* 0x000fe20007ffe0ff */
[----:B------:R-:W-:Y:S03]  /*0ee0*/  LDSM.16.MT88.4 R16, [R26] ;  /* 0x000000001a10783b */ /* 0x000fe60000004200 */
[----:B------:R-:W-:Y:S01]  /*0ef0*/  LEA R27, R68, R27, 0x1 ;  /* 0x0000001b441b7211 */ /* 0x000fe200078e08ff */
[----:B------:R-:W1:Y:S02]  /*0f00*/  LDSM.16.M88.2 R22, [R40] ;  /* 0x000000002816783b */ /* 0x000e640000000100 */
[----:B-1----:R-:W-:Y:S02]  /*0f10*/  HMMA.16816.F16 R24, R16, R22, R24 ;  /* 0x000000161018723c */ /* 0x002fe40000000818 */
[----:B------:R-:W1:Y:S04]  /*0f20*/  LDSM.16.MT88.4 R16, [R26+0x20] ;  /* 0x000020001a10783b */ /* 0x000e680000004200 */
[----:B------:R-:W-:Y:S01]  /*0f30*/  @!PT LDS RZ, [RZ] ;  /* 0x00000000fffff984 */ /* 0x000fe20000000800 */
[----:B------:R-:W-:Y:S01]  /*0f40*/  @!PT LDS RZ, [RZ] ;  /* 0x00000000fffff984 */ /* 0x000fe20000000800 */
[----:B------:R-:W-:Y:S01]  /*0f50*/  @!PT LDS RZ, [RZ] ;  /* 0x00000000fffff984 */ /* 0x000fe20000000800 */
[----:B------:R2:W-:Y:S02]  /*0f60*/  LDGSTS.E.128 [R62+0x5500], desc[UR8][R66.64] ;  /* 0x05500000423e7fae */ /* 0x0005e4000b9a1808 */
[----:B--2---:R-:W-:-:S05]  /*0f70*/  IMAD.WIDE R66, R29, 0x2, R66 ;  /* 0x000000021d427825 */ /* 0x004fca00078e0242 */
[----:B------:R2:W-:Y:S02]  /*0f80*/  LDGSTS.E.128 [R62+0x5610], desc[UR8][R66.64] ;  /* 0x05610000423e7fae */ /* 0x0005e4000b9a1808 */
[----:B--2---:R-:W-:-:S05]  /*0f90*/  IMAD.WIDE R66, R29, 0x2, R66 ;  /* 0x000000021d427825 */ /* 0x004fca00078e0242 */
[----:B------:R2:W-:Y:S01]  /*0fa0*/  LDGSTS.E.128 [R62+0x5720], desc[UR8][R66.64] ;  /* 0x05720000423e7fae */ /* 0x0005e2000b9a1808 */
[----:B-1----:R-:W-:Y:S01]  /*0fb0*/  HMMA.16816.F16 R20, R16, R22, R20 ;  /* 0x000000161014723c */ /* 0x002fe20000000814 */
[----:B------:R-:W-:-:S04]  /*0fc0*/  IADD3 R16, PT, PT, R64, 0x900, RZ ;  /* 0x0000090040107810 */ /* 0x000fc80007ffe0ff */
[----:B------:R-:W-:Y:S01]  /*0fd0*/  LEA R41, R71, R16, 0x1 ;  /* 0x0000001047297211 */ /* 0x000fe200078e08ff */
[----:B--2---:R-:W-:-:S05]  /*0fe0*/  IMAD.WIDE R66, R29, 0x2, R66 ;  /* 0x000000021d427825 */ /* 0x004fca00078e0242 */
[----:B------:R1:W-:Y:S02]  /*0ff0*/  LDGSTS.E.128 [R62+0x5830], desc[UR8][R66.64] ;  /* 0x05830000423e7fae */ /* 0x0003e4000b9a1808 */
[----:B-1----:R-:W-:-:S05]  /*1000*/  IMAD.WIDE R66, R29, 0x2, R66 ;  /* 0x000000021d427825 */ /* 0x002fca00078e0242 */
[----:B------:R1:W-:Y:S02]  /*1010*/  LDGSTS.E.128 [R62+0x5940], desc[UR8][R66.64] ;  /* 0x05940000423e7fae */ /* 0x0003e4000b9a1808 */
[----:B-1----:R-:W-:-:S05]  /*1020*/  IMAD.WIDE R66, R29, 0x2, R66 ;  /* 0x000000021d427825 */ /* 0x002fca00078e0242 */
[----:B------:R1:W-:Y:S02]  /*1030*/  LDGSTS.E.128 [R62+0x5a50], desc[UR8][R66.64] ;  /* 0x05a50000423e7fae */ /* 0x0003e4000b9a1808 */
[----:B-1----:R-:W-:-:S05]  /*1040*/  IMAD.WIDE R66, R29, 0x2, R66 ;  /* 0x000000021d427825 */ /* 0x002fca00078e0242 */
[----:B------:R1:W-:Y:S02]  /*1050*/  LDGSTS.E.128 [R62+0x5b60], desc[UR8][R66.64] ;  /* 0x05b60000423e7fae */ /* 0x0003e4000b9a1808 */
[----:B-1----:R-:W-:-:S05]  /*1060*/  IMAD.WIDE R66, R29, 0x2, R66 ;  /* 0x000000021d427825 */ /* 0x002fca00078e0242 */
[----:B------:R1:W-:Y:S04]  /*1070*/  LDGSTS.E.128 [R62+0x5c70], desc[UR8][R66.64] ;  /* 0x05c70000423e7fae */ /* 0x0003e8000b9a1808 */
[----:B------:R-:W0:Y:S01]  /*1080*/  LDGDEPBAR ;  /* 0x00000000000079af */ /* 0x000e220000000000 */
[----:B-1----:R-:W-:-:S04]  /*1090*/  IADD3 R67, PT, PT, R57, 0x7700, RZ ;  /* 0x0000770039437810 */ /* 0x002fc80007ffe0ff */
[----:B------:R-:W-:Y:S01]  /*10a0*/  LEA R67, R68, R67, 0x1 ;  /* 0x0000004344437211 */ /* 0x000fe200078e08ff */
[----:B------:R-:W-:-:S04]  /*10b0*/  DEPBAR.LE SB0, 0x0 ;  /* 0x000080000000791a */ /* 0x000fc80000000000 */
[----:B------:R-:W-:Y:S06]  /*10c0*/  BAR.SYNC.DEFER_BLOCKING 0x0 ;  /* 0x0000000000007b1d */ /* 0x000fec0000010000 */
[----:B------:R-:W-:Y:S04]  /*10d0*/  LDSM.16.M88.2 R22, [R41] ;  /* 0x000000002916783b */ /* 0x000fe80000000100 */
[----:B------:R-:W1:Y:S02]  /*10e0*/  LDSM.16.MT88.4 R16, [R27] ;  /* 0x000000001b10783b */ /* 0x000e640000004200 */
[-C--:B-1----:R-:W-:Y:S02]  /*10f0*/  HMMA.16816.F16 R24, R16, R22.reuse, R24 ;  /* 0x000000161018723c */ /* 0x082fe40000000818 */
[----:B------:R-:W1:Y:S06]  /*1100*/  LDSM.16.MT88.4 R16, [R27+0x20] ;  /* 0x000020001b10783b */ /* 0x000e6c0000004200 */
[----:B-1----:R-:W-:Y:S01]  /*1110*/  HMMA.16816.F16 R20, R16, R22, R20 ;  /* 0x000000161014723c */ /* 0x002fe20000000814 */
[----:B------:R-:W-:-:S02]  /*1120*/  IADD3 R16, PT, PT, R64, 0x920, RZ ;  /* 0x0000092040107810 */ /* 0x000fc40007ffe0ff */
[----:B------:R-:W-:Y:S02]  /*1130*/  IADD3 R17, PT, PT, R57, 0x6600, RZ ;  /* 0x0000660039117810 */ /* 0x000fe40007ffe0ff */
[----:B------:R-:W-:Y:S02]  /*1140*/  LEA R69, R71, R16, 0x1 ;  /* 0x0000001047457211 */ /* 0x000fe400078e08ff */
[----:B------:R-:W-:-:S03]  /*1150*/  LEA R66, R68, R17, 0x1 ;  /* 0x0000001144427211 */ /* 0x000fc600078e08ff */
[----:B------:R-:W-:Y:S04]  /*1160*/  LDSM.16.M88.2 R22, [R69] ;  /* 0x000000004516783b */ /* 0x000fe80000000100 */
[----:B------:R-:W1:Y:S02]  /*1170*/  LDSM.16.MT88.4 R16, [R66] ;  /* 0x000000004210783b */ /* 0x000e640000004200 */
[-C--:B-1----:R-:W-:Y:S02]  /*1180*/  HMMA.16816.F16 R24, R16, R22.reuse, R24 ;  /* 0x000000161018723c */ /* 0x082fe40000000818 */
[----:B------:R-:W1:Y:S06]  /*1190*/  LDSM.16.MT88.4 R16, [R66+0x20] ;  /* 0x000020004210783b */ /* 0x000e6c0000004200 */
[----:B-1----:R-:W-:Y:S01]  /*11a0*/  HMMA.16816.F16 R20, R16, R22, R20 ;  /* 0x000000161014723c */ /* 0x002fe20000000814 */
[----:B------:R-:W-:Y:S04]  /*11b0*/  LDSM.16.M88.2 R22, [R70] ;  /* 0x000000004616783b */ /* 0x000fe80000000100 */
[----:B------:R-:W1:Y:S07]  /*11c0*/  LDSM.16.MT88.4 R16, [R67] ;  /* 0x000000004310783b */ /* 0x000e6e0000004200 */
[-C--:B-1----:R-:W-:Y:S01]  /*11d0*/  HMMA.16816.F16 R24, R16, R22.reuse, R24 ;  /* 0x000000161018723c */ /* 0x082fe20000000818 */
[----:B------:R-:W1:Y:S07]  /*11e0*/  LDSM.16.MT88.4 R16, [R67+0x20] ;  /* 0x000020004310783b */ /* 0x000e6e0000004200 */
        /* <DEDUP_REMOVED lines=8> */
[----:B------:R-:W1:Y:S04]  /*1270*/  LDSM.16.MT88.4 R16, [R68+0x20] ;  /* 0x000020004410783b */ /* 0x000e680000004200 */
[----:B------:R-:W-:Y:S01]  /*1280*/  @!PT LDS RZ, [RZ] ;  /* 0x00000000fffff984 */ /* 0x000fe20000000800 */
[----:B------:R-:W-:Y:S01]  /*1290*/  @!PT LDS RZ, [RZ] ;  /* 0x00000000fffff984 */ /* 0x000fe20000000800 */
[----:B------:R-:W-:Y:S01]  /*12a0*/  @!PT LDS RZ, [RZ] ;  /* 0x00000000fffff984 */ /* 0x000fe20000000800 */
[----:B------:R-:W-:Y:S04]  /*12b0*/  LDGSTS.E.128 [R63], desc[UR8][R76.64+-0x700] ;  /* 0x000009004c3f7fae */ /* 0x000fe8000b9a1808 */
[----:B------:R-:W-:Y:S01]  /*12c0*/  LDGSTS.E.128 [R63+0x880], desc[UR8][R76.64+-0x700] ;  /* 0x008809004c3f7fae */ /* 0x000fe2000b9a1808 */
[----:B-1----:R-:W-:Y:S01]  /*12d0*/  HMMA.16816.F16 R20, R16, R22, R20 ;  /* 0x000000161014723c */ /* 0x002fe20000000814 */
[----:B------:R-:W-:Y:S01]  /*12e0*/  IMAD.WIDE R16, R14, 0x2, R72 ;  /* 0x000000020e107825 */ /* 0x000fe200078e0248 */
[----:B------:R-:W-:-:S04]  /*12f0*/  LEA R14, R29, R14, 0xb ;  /* 0x0000000e1d0e7211 */ /* 0x000fc800078e58ff */
        /* <DEDUP_REMOVED lines=16> */
[----:B------:R-:W-:-:S04]  /*1400*/  DEPBAR.LE SB0, 0x0 ;  /* 0x000080000000791a */ /* 0x000fc80000000000 */
[----:B------:R-:W-:Y:S06]  /*1410*/  BAR.SYNC.DEFER_BLOCKING 0x0 ;  /* 0x0000000000007b1d */ /* 0x000fec0000010000 */
[----:B------:R-:W-:Y:S04]  /*1420*/  LDSM.16.M88.2 R22, [R47] ;  /* 0x000000002f16783b */ /* 0x000fe80000000100 */
[----:B-1----:R-:W1:Y:S02]  /*1430*/  LDSM.16.MT88.4 R16, [R46] ;  /* 0x000000002e10783b */ /* 0x002e640000004200 */
        /* <DEDUP_REMOVED lines=18> */
[----:B------:R-:W-:Y:S01]  /*1560*/  IMAD.WIDE R16, R13, 0x2, R72 ;  /* 0x000000020d107825 */ /* 0x000fe200078e0248 */
[----:B------:R-:W-:-:S04]  /*1570*/  LEA R13, R29, R13, 0xb ;  /* 0x0000000d1d0d7211 */ /* 0x000fc800078e58ff */
[----:B------:R-:W-:Y:S01]  /*1580*/  @!PT LDS RZ, [RZ] ;  /* 0x00000000fffff984 */ /* 0x000fe20000000800 */
[----:B------:R-:W-:Y:S01]  /*1590*/  @!PT LDS RZ, [RZ] ;  /* 0x00000000fffff984 */ /* 0x000fe20000000800 */
[----:B------:R-:W-:Y:S01]  /*15a0*/  @!PT LDS RZ, [RZ] ;  /* 0x00000000fffff984 */ /* 0x000fe20000000800 */
        /* <DEDUP_REMOVED lines=1210> */
[----:B------:R-:W1:Y:S04]  /*6150*/  LDSM.16.MT88.4 R16, [R46+0x20] ;  /* 0x000020002e10783b */ /* 0x000e680000004200 */
[----:B------:R-:W-:Y:S02]  /*6160*/  LDSM.16.M88.2 R46, [R40] ;  /* 0x00000000282e783b */ /* 0x000fe40000000100 */
[----:B-1----:R-:W-:Y:S02]  /*6170*/  HMMA.16816.F16 R20, R16, R22, R20 ;  /* 0x000000161014723c */ /* 0x002fe40000000814 */
[----:B------:R-:W-:Y:S04]  /*6180*/  LDSM.16.M88.2 R22, [R44] ;  /* 0x000000002c16783b */ /* 0x000fe80000000100 */
[----:B------:R-:W1:Y:S06]  /*6190*/  LDSM.16.MT88.4 R16, [R42] ;  /* 0x000000002a10783b */ /* 0x000e6c0000004200 */
        /* <DEDUP_REMOVED lines=8> */
[----:B------:R-:W1:Y:S01]  /*6220*/  LDSM.16.MT88.4 R16, [R26] ;  /* 0x000000001a10783b */ /* 0x000e620000004200 */
[----:B------:R-:W-:Y:S01]  /*6230*/  IMAD.WIDE R22, R53, 0x2, R72 ;  /* 0x0000000235167825 */ /* 0x000fe200078e0248 */
[----:B------:R-:W-:-:S09]  /*6240*/  LEA R53, R29, R53, 0xb ;  /* 0x000000351d357211 */ /* 0x000fd200078e58ff */
[----:B-1----:R-:W-:Y:S01]  /*6250*/  HMMA.16816.F16 R44, R16, R46, R24 ;  /* 0x0000002e102c723c */ /* 0x002fe20000000818 */
        /* <DEDUP_REMOVED lines=24> */
[----:B------:R-:W2:Y:S04]  /*63e0*/  LDSM.16.MT88.4 R16, [R27] ;  /* 0x000000001b10783b */ /* 0x000ea80000004200 */
[----:B-1----:R-:W1:Y:S04]  /*63f0*/  LDSM.16.MT88.4 R20, [R27+0x20] ;  /* 0x000020001b14783b */ /* 0x002e680000004200 */
[----:B------:R-:W-:Y:S04]  /*6400*/  LDSM.16.M88.2 R40, [R69] ;  /* 0x000000004528783b */ /* 0x000fe80000000100 */
[----:B------:R-:W-:Y:S01]  /*6410*/  LDSM.16.M88.2 R42, [R70] ;  /* 0x00000000462a783b */ /* 0x000fe20000000100 */
[-C--:B--2---:R-:W-:Y:S03]  /*6420*/  HMMA.16816.F16 R44, R16, R24.reuse, R44 ;  /* 0x00000018102c723c */ /* 0x084fe6000000082c */
[----:B------:R-:W2:Y:S05]  /*6430*/  LDSM.16.MT88.4 R16, [R66] ;  /* 0x000000004210783b */ /* 0x000eaa0000004200 */
[----:B-1----:R-:W-:Y:S01]  /*6440*/  HMMA.16816.F16 R46, R20, R24, R46 ;  /* 0x00000018142e723c */ /* 0x002fe2000000082e */
[----:B------:R-:W1:Y:S04]  /*6450*/  LDSM.16.MT88.4 R24, [R66+0x20] ;  /* 0x000020004218783b */ /* 0x000e680000004200 */
[----:B------:R-:W3:Y:S07]  /*6460*/  LDSM.16.MT88.4 R20, [R67+0x20] ;  /* 0x000020004314783b */ /* 0x000eee0000004200 */
[-C--:B--2---:R-:W-:Y:S01]  /*6470*/  HMMA.16816.F16 R44, R16, R40.reuse, R44 ;  /* 0x00000028102c723c */ /* 0x084fe2000000082c */
[----:B------:R-:W2:Y:S07]  /*6480*/  LDSM.16.MT88.4 R16, [R67] ;  /* 0x000000004310783b */ /* 0x000eae0000004200 */
[----:B-1----:R-:W-:Y:S01]  /*6490*/  HMMA.16816.F16 R46, R24, R40, R46 ;  /* 0x00000028182e723c */ /* 0x002fe2000000082e */
[----:B------:R-:W-:Y:S04]  /*64a0*/  LDSM.16.M88.2 R40, [R71] ;  /* 0x000000004728783b */ /* 0x000fe80000000100 */
[----:B------:R-:W1:-:S15]  /*64b0*/  LDSM.16.MT88.4 R24, [R68] ;  /* 0x000000004418783b */ /* 0x000e5e0000004200 */
[-C--:B---3--:R-:W-:Y:S08]  /*64c0*/  HMMA.16816.F16 R20, R20, R42.reuse, R46 ;  /* 0x0000002a1414723c */ /* 0x088ff0000000082e */
[----:B--2---:R-:W-:Y:S01]  /*64d0*/  HMMA.16816.F16 R44, R16, R42, R44 ;  /* 0x0000002a102c723c */ /* 0x004fe2000000082c */
[----:B------:R-:W2:Y:S01]  /*64e0*/  LDSM.16.MT88.4 R16, [R68+0x20] ;  /* 0x000020004410783b */ /* 0x000ea20000004200 */
[----:B------:R-:W-:Y:S01]  /*64f0*/  IMAD.WIDE R42, R54, 0x2, R72 ;  /* 0x00000002362a7825 */ /* 0x000fe200078e0248 */
[----:B------:R-:W-:-:S03]  /*6500*/  LEA R54, R29, R54, 0xb ;  /* 0x000000361d367211 */ /* 0x000fc600078e58ff */
[----:B------:R-:W-:-:S14]  /*6510*/  IMAD.WIDE R22, R29, 0x2, R42 ;  /* 0x000000021d167825 */ /* 0x000fdc00078e022a */
[----:B-1----:R-:W-:Y:S01]  /*6520*/  HMMA.16816.F16 R24, R24, R40, R44 ;  /* 0x000000281818723c */ /* 0x002fe2000000082c */
[----:B------:R-:W-:-:S04]  /*6530*/  IMAD.WIDE R44, R29, 0x2, R22 ;  /* 0x000000021d2c7825 */ /* 0x000fc800078e0216 */
[----:B------:R-:W-:-:S03]  /*6540*/  IMAD.WIDE R26, R29, 0x2, R44 ;  /* 0x000000021d1a7825 */ /* 0x000fc600078e022c */
[----:B--2---:R-:W-:Y:S01]  /*6550*/  HMMA.16816.F16 R40, R16, R40, R20 ;  /* 0x000000281028723c */ /* 0x004fe20000000814 */
[----:B------:R-:W-:Y:S01]  /*6560*/  IMAD.WIDE R18, R29, 0x2, R26 ;  /* 0x000000021d127825 */ /* 0x000fe200078e021a */
[----:B------:R-:W-:-:S04]  /*6570*/  IADD3 R20, P0, PT, R76, 0x1000, RZ ;  /* 0x000010004c147810 */ /* 0x000fc80007f1e0ff */
[----:B------:R-:W-:Y:S01]  /*6580*/  IADD3.X R21, PT, PT, RZ, R77, RZ, P0, !PT ;  /* 0x0000004dff157210 */ /* 0x000fe200007fe4ff */
[----:B------:R-:W-:Y:S01]  /*6590*/  IMAD.WIDE R16, R29, 0x2, R18 ;  /* 0x000000021d107825 */ /* 0x000fe200078e0212 */
[----:B------:R-:W-:-:S03]  /*65a0*/  IADD3 R76, P0, PT, R76, 0x1000, RZ ;  /* 0x000010004c4c7810 */ /* 0x000fc60007f1e0ff */
[----:B------:R-:W-:Y:S01]  /*65b0*/  @!PT LDS RZ, [RZ] ;  /* 0x00000000fffff984 */ /* 0x000fe20000000800 */
[----:B------:R-:W-:Y:S01]  /*65c0*/  @!PT LDS RZ, [RZ] ;  /* 0x00000000fffff984 */ /* 0x000fe20000000800 */
[----:B------:R-:W-:Y:S01]  /*65d0*/  @!PT LDS RZ, [RZ] ;  /* 0x00000000fffff984 */ /* 0x000fe20000000800 */
[----:B------:R-:W-:Y:S01]  /*65e0*/  LDGSTS.E.128 [R63], desc[UR8][R20.64+-0x800] ;  /* 0x00000800143f7fae */ /* 0x000fe2000b9a1808 */
[----:B------:R-:W-:Y:S02]  /*65f0*/  IADD3.X R77, PT, PT, RZ, R77, RZ, P0, !PT ;  /* 0x0000004dff4d7210 */ /* 0x000fe400007fe4ff */
[----:B------:R-:W-:Y:S01]  /*6600*/  ISETP.NE.AND P0, PT, R55, RZ, PT ;  /* 0x000000ff3700720c */ /* 0x000fe20003f05270 */
[----:B------:R1:W-:Y:S04]  /*6610*/  LDGSTS.E.128 [R63+0x880], desc[UR8][R20.64+-0x800] ;  /* 0x00880800143f7fae */ /* 0x0003e8000b9a1808 */
[----:B------:R-:W-:Y:S04]  /*6620*/  LDGSTS.E.128 [R62+0x1100], desc[UR8][R42.64] ;  /* 0x011000002a3e7fae */ /* 0x000fe8000b9a1808 */
[----:B------:R2:W-:Y:S01]  /*6630*/  LDGSTS.E.128 [R62+0x1210], desc[UR8][R22.64] ;  /* 0x01210000163e7fae */ /* 0x0005e2000b9a1808 */
[----:B-1----:R-:W-:-:S03]  /*6640*/  IMAD.WIDE R20, R29, 0x2, R16 ;  /* 0x000000021d147825 */ /* 0x002fc600078e0210 */
[----:B------:R1:W-:Y:S04]  /*6650*/  LDGSTS.E.128 [R62+0x1320], desc[UR8][R44.64] ;  /* 0x013200002c3e7fae */ /* 0x0003e8000b9a1808 */
[----:B------:R1:W-:Y:S01]  /*6660*/  LDGSTS.E.128 [R62+0x1430], desc[UR8][R26.64] ;  /* 0x014300001a3e7fae */ /* 0x0003e2000b9a1808 */
[----:B--2---:R-:W-:-:S03]  /*6670*/  IMAD.WIDE R22, R29, 0x2, R20 ;  /* 0x000000021d167825 */ /* 0x004fc600078e0214 */
[----:B------:R1:W-:Y:S04]  /*6680*/  LDGSTS.E.128 [R62+0x1540], desc[UR8][R18.64] ;  /* 0x01540000123e7fae */ /* 0x0003e8000b9a1808 */
[----:B------:R1:W-:Y:S04]  /*6690*/  LDGSTS.E.128 [R62+0x1650], desc[UR8][R16.64] ;  /* 0x01650000103e7fae */ /* 0x0003e8000b9a1808 */
[----:B------:R1:W-:Y:S04]  /*66a0*/  LDGSTS.E.128 [R62+0x1760], desc[UR8][R20.64] ;  /* 0x01760000143e7fae */ /* 0x0003e8000b9a1808 */
[----:B------:R1:W-:Y:S04]  /*66b0*/  LDGSTS.E.128 [R62+0x1870], desc[UR8][R22.64] ;  /* 0x01870000163e7fae */ /* 0x0003e8000b9a1808 */
[----:B------:R-:W0:Y:S01]  /*66c0*/  LDGDEPBAR ;  /* 0x00000000000079af */ /* 0x000e220000000000 */
[----:B------:R-:W-:-:S04]  /*66d0*/  DEPBAR.LE SB0, 0x0 ;  /* 0x000080000000791a */ /* 0x000fc80000000000 */
[----:B------:R-:W-:Y:S06]  /*66e0*/  BAR.SYNC.DEFER_BLOCKING 0x0 ;  /* 0x0000000000007b1d */ /* 0x000fec0000010000 */
[----:B------:R-:W-:Y:S05]  /*66f0*/  @P0 BRA `(.L_x_2) ;  /* 0xffffffa400280947 */ /* 0x000fea000383ffff */
[----:B------:R-:W-:-:S07]  /*6700*/  IADD3 R28, PT, PT, R28, 0x1, RZ ;  /* 0x000000011c1c7810 */ /* 0x000fce0007ffe0ff */
.L_x_1:
[----:B------:R-:W-:-:S04]  /*6710*/  VIMNMX R0, PT, PT, R58, 0x2, !PT ;  /* 0x000000023a007848 */ /* 0x000fc80007fe0100 */
[----:B------:R-:W-:-:S04]  /*6720*/  IADD3 R0, PT, PT, R0, -0x1, RZ ;  /* 0xffffffff00007810 */ /* 0x000fc80007ffe0ff */
[----:B------:R-:W-:-:S04]  /*6730*/  LOP3.LUT R38, R0, 0x1f, RZ, 0xc0, !PT ;  /* 0x0000001f00267812 */ /* 0x000fc800078ec0ff */
[----:B------:R-:W-:-:S13]  /*6740*/  ISETP.NE.AND P0, PT, R38, RZ, PT ;  /* 0x000000ff2600720c */ /* 0x000fda0003f05270 */
[----:B------:R-:W-:Y:S05]  /*6750*/  @!P0 BRA `(.L_x_0) ;  /* 0x0000000400948947 */ /* 0x000fea0003800000 */
[----:B------:R-:W2:Y:S01]  /*6760*/  S2R R0, SR_LANEID ;  /* 0x0000000000007919 */ /* 0x000ea20000000000 */
[----:B------:R-:W-:Y:S01]  /*6770*/  IMAD.WIDE.U32 R74, R60, 0x2, R74 ;  /* 0x000000023c4a7825 */ /* 0x000fe200078e004a */
[C---:B------:R-:W-:Y:S02]  /*6780*/  LEA R59, R29.reuse, R59, 0x6 ;  /* 0x0000003b1d3b7211 */ /* 0x040fe400078e30ff */
[----:B------:R-:W-:Y:S01]  /*6790*/  IADD3 R38, PT, PT, -R38, RZ, RZ ;  /* 0x000000ff26267210 */ /* 0x000fe20007ffe1ff */
[----:B-1----:R-:W-:Y:S01]  /*67a0*/  IMAD.WIDE R20, R29, 0x4, R72 ;  /* 0x000000041d147825 */ /* 0x002fe200078e0248 */
[----:B------:R-:W-:-:S03]  /*67b0*/  IADD3 R26, P0, PT, R74, 0x80, RZ ;  /* 0x000000804a1a7810 */ /* 0x000fc60007f1e0ff */
[----:B------:R-:W-:Y:S01]  /*67c0*/  IMAD.WIDE R22, R29, 0x6, R72 ;  /* 0x000000061d167825 */ /* 0x000fe200078e0248 */
[----:B------:R-:W-:-:S03]  /*67d0*/  IADD3.X R27, PT, PT, RZ, R75, RZ, P0, !PT ;  /* 0x0000004bff1b7210 */ /* 0x000fc600007fe4ff */
[----:B------:R-:W-:-:S04]  /*67e0*/  IMAD.WIDE R30, R29, 0x8, R72 ;  /* 0x000000081d1e7825 */ /* 0x000fc800078e0248 */
[----:B------:R-:W-:-:S04]  /*67f0*/  IMAD.WIDE R32, R29, 0xa, R72 ;  /* 0x0000000a1d207825 */ /* 0x000fc800078e0248 */
[----:B------:R-:W-:Y:S01]  /*6800*/  IMAD.WIDE R34, R29, 0xc, R72 ;  /* 0x0000000c1d227825 */ /* 0x000fe200078e0248 */
[C---:B--2---:R-:W-:Y:S02]  /*6810*/  LOP3.LUT R2, R0.reuse, 0xf, RZ, 0xc0, !PT ;  /* 0x0000000f00027812 */ /* 0x044fe400078ec0ff */
[----:B------:R-:W-:Y:S02]  /*6820*/  SHF.R.U32.HI R4, RZ, 0x3, R0 ;  /* 0x00000003ff047819 */ /* 0x000fe40000011600 */
[----:B------:R-:W-:Y:S02]  /*6830*/  SHF.R.U32.HI R3, RZ, 0x3, R2 ;  /* 0x00000003ff037819 */ /* 0x000fe40000011602 */
[----:B------:R-:W-:Y:S02]  /*6840*/  LOP3.LUT R5, R0, 0x7, RZ, 0xc0, !PT ;  /* 0x0000000700057812 */ /* 0x000fe400078ec0ff */
[----:B------:R-:W-:Y:S02]  /*6850*/  SHF.R.U32.HI R0, RZ, 0x4, R0 ;  /* 0x00000004ff007819 */ /* 0x000fe40000011600 */
[----:B------:R-:W-:-:S02]  /*6860*/  SHF.L.U32 R4, R4, 0x3, RZ ;  /* 0x0000000304047819 */ /* 0x000fc400000006ff */
[----:B------:R-:W-:Y:S02]  /*6870*/  SHF.L.U32 R3, R3, 0x3, RZ ;  /* 0x0000000303037819 */ /* 0x000fe400000006ff */
[----:B------:R-:W-:Y:S02]  /*6880*/  LEA R5, R0, R5, 0x3 ;  /* 0x0000000500057211 */ /* 0x000fe400078e18ff */
[----:B------:R-:W-:Y:S02]  /*6890*/  LOP3.LUT R2, R2, 0x7, RZ, 0xc0, !PT ;  /* 0x0000000702027812 */ /* 0x000fe400078ec0ff */
[----:B------:R-:W-:Y:S02]  /*68a0*/  LOP3.LUT R0, R4, 0x8, RZ, 0xe2, !PT ;  /* 0x0000000804007812 */ /* 0x000fe400078ee2ff */
[----:B------:R-:W-:-:S03]  /*68b0*/  LOP3.LUT R3, R3, 0x8, RZ, 0xe2, !PT ;  /* 0x0000000803037812 */ /* 0x000fc600078ee2ff */
[----:B------:R-:W-:Y:S02]  /*68c0*/  IMAD R0, R5, 0x88, R0 ;  /* 0x0000008805007824 */ /* 0x000fe400078e0200 */
[----:B------:R-:W-:Y:S02]  /*68d0*/  IMAD R39, R2, 0x88, R3 ;  /* 0x0000008802277824 */ /* 0x000fe400078e0203 */
[--C-:B------:R-:W-:Y:S01]  /*68e0*/  IMAD.WIDE R2, R29, 0x2, R72.reuse ;  /* 0x000000021d027825 */ /* 0x100fe200078e0248 */
[----:B------:R-:W-:Y:S02]  /*68f0*/  SHF.L.U32 R0, R0, 0x1, RZ ;  /* 0x0000000100007819 */ /* 0x000fe400000006ff */
[----:B------:R-:W-:Y:S01]  /*6900*/  SHF.L.U32 R39, R39, 0x1, RZ ;  /* 0x0000000127277819 */ /* 0x000fe200000006ff */
[----:B------:R-:W-:-:S07]  /*6910*/  IMAD.WIDE R72, R29, 0xe, R72 ;  /* 0x0000000e1d487825 */ /* 0x000fce00078e0248 */
.L_x_3:
[C---:B------:R-:W-:Y:S01]  /*6920*/  SHF.L.U32 R4, R28.reuse, 0x6, RZ ;  /* 0x000000061c047819 */ /* 0x040fe200000006ff */
[C---:B------:R-:W-:Y:S01]  /*6930*/  IMAD.WIDE R52, R59.reuse, 0x2, R34 ;  /* 0x000000023b347825 */ /* 0x040fe200078e0222 */
[----:B------:R-:W-:Y:S02]  /*6940*/  LOP3.LUT R42, R28, 0x1, RZ, 0xc0, !PT ;  /* 0x000000011c2a7812 */ /* 0x000fe400078ec0ff */
[----:B------:R-:W-:Y:S01]  /*6950*/  LOP3.LUT R5, R4, 0x40, RZ, 0xc, !PT ;  /* 0x0000004004057812 */ /* 0x000fe200078e0cff */
[----:B------:R-:W-:Y:S01]  /*6960*/  IMAD.WIDE R54, R59, 0x2, R72 ;  /* 0x000000023b367825 */ /* 0x000fe200078e0248 */
[C---:B------:R-:W-:Y:S02]  /*6970*/  LOP3.LUT R4, R42.reuse, 0x1, RZ, 0x3c, !PT ;  /* 0x000000012a047812 */ /* 0x040fe400078e3cff */
[C---:B------:R-:W-:Y:S01]  /*6980*/  ISETP.NE.U32.AND P0, PT, R42.reuse, 0x1, PT ;  /* 0x000000012a00780c */ /* 0x040fe20003f05070 */
[----:B------:R-:W-:Y:S01]  /*6990*/  IMAD R57, R42, 0x4400, R61 ;  /* 0x000044002a397824 */ /* 0x000fe200078e023d */
[----:B------:R-:W-:Y:S01]  /*69a0*/  IADD3 R38, PT, PT, R38, 0x1, RZ ;  /* 0x0000000126267810 */ /* 0x000fe20007ffe0ff */
[----:B------:R-:W-:Y:S01]  /*69b0*/  IMAD R5, R4, 0x440, R5 ;  /* 0x0000044004057824 */ /* 0x000fe200078e0205 */
[----:B------:R-:W-:Y:S01]  /*69c0*/  IADD3 R28, PT, PT, R28, 0x1, RZ ;  /* 0x000000011c1c7810 */ /* 0x000fe20007ffe0ff */
[----:B------:R-:W-:-:S03]  /*69d0*/  IMAD R29, R4, 0x2200, R65 ;  /* 0x00002200041d7824 */ /* 0x000fc600078e0241 */
[-C--:B------:R-:W-:Y:S02]  /*69e0*/  LEA R48, R5, R64.reuse, 0x1 ;  /* 0x0000004005307211 */ /* 0x080fe400078e08ff */
[----:B------:R-:W-:Y:S02]  /*69f0*/  LEA R29, R29, R64, 0x1 ;  /* 0x000000401d1d7211 */ /* 0x000fe400078e08ff */
[----:B------:R-:W-:Y:S02]  /*6a00*/  IADD3 R46, PT, PT, R48, R39, RZ ;  /* 0x00000027302e7210 */ /* 0x000fe40007ffe0ff */
[C-C-:B------:R-:W-:Y:S02]  /*6a10*/  IADD3 R50, PT, PT, R0.reuse, 0x1100, R29.reuse ;  /* 0x0000110000327810 */ /* 0x140fe40007ffe01d */
[----:B------:R-:W-:Y:S02]  /*6a20*/  IADD3 R44, PT, PT, R39, 0x20, R48 ;  /* 0x00000020272c7810 */ /* 0x000fe40007ffe030 */
[----:B------:R-:W-:Y:S01]  /*6a30*/  LDSM.16.M88.2 R46, [R46] ;  /* 0x000000002e2e783b */ /* 0x000fe20000000100 */
[----:B------:R-:W-:-:S02]  /*6a40*/  IADD3 R49, PT, PT, R0, 0x2200, R29 ;  /* 0x0000220000317810 */ /* 0x000fc40007ffe01d */
[----:B------:R-:W-:Y:S01]  /*6a50*/  IADD3 R36, PT, PT, R39, 0x40, R48 ;  /* 0x0000004027247810 */ /* 0x000fe20007ffe030 */
[----:B------:R-:W1:Y:S01]  /*6a60*/  LDSM.16.MT88.4 R16, [R50] ;  /* 0x000000003210783b */ /* 0x000e620000004200 */
[C-C-:B------:R-:W-:Y:S02]  /*6a70*/  IADD3 R43, PT, PT, R0.reuse, 0x3300, R29.reuse ;  /* 0x00003300002b7810 */ /* 0x140fe40007ffe01d */
[----:B------:R-:W-:Y:S01]  /*6a80*/  IADD3 R29, PT, PT, R0, 0x4400, R29 ;  /* 0x00004400001d7810 */ /* 0x000fe20007ffe01d */
[----:B------:R2:W3:Y:S04]  /*6a90*/  LDSM.16.MT88.4 R4, [R50+0x20] ;  /* 0x000020003204783b */ /* 0x0004e80000004200 */
[----:B------:R-:W-:Y:S04]  /*6aa0*/  LDSM.16.M88.2 R44, [R44] ;  /* 0x000000002c2c783b */ /* 0x000fe80000000100 */
[----:B------:R-:W4:Y:S01]  /*6ab0*/  LDSM.16.MT88.4 R8, [R49] ;  /* 0x000000003108783b */ /* 0x000f220000004200 */
[----:B--2---:R-:W-:-:S03]  /*6ac0*/  IMAD.WIDE R50, R59, 0x2, R32 ;  /* 0x000000023b327825 */ /* 0x004fc600078e0220 */
[----:B------:R2:W5:Y:S04]  /*6ad0*/  LDSM.16.MT88.4 R12, [R49+0x20] ;  /* 0x00002000310c783b */ /* 0x0005680000004200 */
[----:B------:R-:W-:Y:S01]  /*6ae0*/  LDSM.16.M88.2 R36, [R36] ;  /* 0x000000002424783b */ /* 0x000fe20000000100 */
[-C--:B-1----:R-:W-:Y:S03]  /*6af0*/  HMMA.16816.F16 R24, R16, R46.reuse, R24 ;  /* 0x0000002e1018723c */ /* 0x082fe60000000818 */
[----:B------:R-:W1:Y:S05]  /*6b00*/  LDSM.16.MT88.4 R16, [R43] ;  /* 0x000000002b10783b */ /* 0x000e6a0000004200 */
[----:B---3--:R-:W-:Y:S01]  /*6b10*/  HMMA.16816.F16 R4, R4, R46, R40 ;  /* 0x0000002e0404723c */ /* 0x008fe20000000828 */
[----:B------:R-:W3:Y:S01]  /*6b20*/  LDC.64 R40, c[0x0][0x388] ;  /* 0x0000e200ff287b82 */ /* 0x000ee20000000a00 */
[----:B------:R-:W-:-:S10]  /*6b30*/  IMAD.WIDE R46, R59, 0x2, R22 ;  /* 0x000000023b2e7825 */ /* 0x000fd400078e0216 */
[----:B----4-:R-:W-:Y:S01]  /*6b40*/  HMMA.16816.F16 R8, R8, R44, R24 ;  /* 0x0000002c0808723c */ /* 0x010fe20000000818 */
[----:B------:R-:W-:Y:S01]  /*6b50*/  IADD3 R10, PT, PT, R39, 0x60, R48 ;  /* 0x00000060270a7810 */ /* 0x000fe20007ffe030 */
[----:B--2---:R-:W-:-:S05]  /*6b60*/  IMAD.WIDE R48, R59, 0x2, R30 ;  /* 0x000000023b307825 */ /* 0x004fca00078e021e */
[----:B------:R-:W-:Y:S01]  /*6b70*/  LDSM.16.M88.2 R10, [R10] ;  /* 0x000000000a0a783b */ /* 0x000fe20000000100 */
[----:B-----5:R-:W-:Y:S01]  /*6b80*/  HMMA.16816.F16 R12, R12, R44, R4 ;  /* 0x0000002c0c0c723c */ /* 0x020fe20000000804 */
[C---:B------:R-:W-:Y:S02]  /*6b90*/  IMAD.WIDE R44, R59.reuse, 0x2, R20 ;  /* 0x000000023b2c7825 */ /* 0x040fe400078e0214 */
[----:B------:R-:W2:Y:S02]  /*6ba0*/  LDSM.16.MT88.4 R4, [R43+0x20] ;  /* 0x000020002b04783b */ /* 0x000ea40000004200 */
[C---:B---3--:R-:W-:Y:S02]  /*6bb0*/  IMAD.WIDE R14, R59.reuse, 0x2, R40 ;  /* 0x000000023b0e7825 */ /* 0x048fe400078e0228 */
[----:B------:R-:W-:Y:S05]  /*6bc0*/  LDSM.16.MT88.4 R40, [R29+0x20] ;  /* 0x000020001d28783b */ /* 0x000fea0000004200 */
[----:B-1----:R-:W-:Y:S01]  /*6bd0*/  HMMA.16816.F16 R16, R16, R36, R8 ;  /* 0x000000241010723c */ /* 0x002fe20000000808 */
[----:B------:R-:W-:Y:S01]  /*6be0*/  MOV R8, R26 ;  /* 0x0000001a00087202 */ /* 0x000fe20000000f00 */
[----:B------:R-:W-:Y:S01]  /*6bf0*/  IMAD.WIDE R18, R59, 0x2, R2 ;  /* 0x000000023b127825 */ /* 0x000fe200078e0202 */
[----:B------:R-:W-:-:S02]  /*6c00*/  MOV R9, R27 ;  /* 0x0000001b00097202 */ /* 0x000fc40000000f00 */
[----:B------:R1:W3:Y:S04]  /*6c10*/  LDSM.16.MT88.4 R24, [R29] ;  /* 0x000000001d18783b */ /* 0x0002e80000004200 */
[----:B------:R-:W-:Y:S01]  /*6c20*/  @!PT LDS RZ, [RZ] ;  /* 0x00000000fffff984 */ /* 0x000fe20000000800 */
[----:B------:R-:W-:Y:S01]  /*6c30*/  @!PT LDS RZ, [RZ] ;  /* 0x00000000fffff984 */ /* 0x000fe20000000800 */
[----:B------:R-:W-:Y:S01]  /*6c40*/  @!PT LDS RZ, [RZ] ;  /* 0x00000000fffff984 */ /* 0x000fe20000000800 */
[----:B------:R4:W-:Y:S04]  /*6c50*/  @P0 LDGSTS.E.128 [R63], desc[UR8][R8.64] ;  /* 0x00000000083f0fae */ /* 0x0009e8000b9a1808 */
[----:B------:R4:W-:Y:S01]  /*6c60*/  @P0 LDGSTS.E.128 [R63+0x880], desc[UR8][R8.64] ;  /* 0x00880000083f0fae */ /* 0x0009e2000b9a1808 */
[----:B-1----:R-:W1:Y:S01]  /*6c70*/  LDC R29, c[0x0][0x39c] ;  /* 0x0000e700ff1d7b82 */ /* 0x002e620000000800 */
[----:B------:R-:W-:-:S02]  /*6c80*/  ISETP.NE.AND P0, PT, R38, RZ, PT ;  /* 0x000000ff2600720c */ /* 0x000fc40003f05270 */
[----:B------:R4:W-:Y:S04]  /*6c90*/  LDGSTS.E.128 [R57], desc[UR8][R14.64] ;  /* 0x000000000e397fae */ /* 0x0009e8000b9a1808 */
[----:B------:R4:W-:Y:S04]  /*6ca0*/  LDGSTS.E.128 [R57+0x110], desc[UR8][R18.64] ;  /* 0x0011000012397fae */ /* 0x0009e8000b9a1808 */
[----:B------:R4:W-:Y:S04]  /*6cb0*/  LDGSTS.E.128 [R57+0x220], desc[UR8][R44.64] ;  /* 0x002200002c397fae */ /* 0x0009e8000b9a1808 */
[----:B------:R4:W-:Y:S01]  /*6cc0*/  LDGSTS.E.128 [R57+0x330], desc[UR8][R46.64] ;  /* 0x003300002e397fae */ /* 0x0009e2000b9a1808 */
[----:B--2---:R-:W-:Y:S03]  /*6cd0*/  HMMA.16816.F16 R4, R4, R36, R12 ;  /* 0x000000240404723c */ /* 0x004fe6000000080c */
[----:B------:R4:W-:Y:S04]  /*6ce0*/  LDGSTS.E.128 [R57+0x440], desc[UR8][R48.64] ;  /* 0x0044000030397fae */ /* 0x0009e8000b9a1808 */
[----:B------:R4:W-:Y:S01]  /*6cf0*/  LDGSTS.E.128 [R57+0x550], desc[UR8][R50.64] ;  /* 0x0055000032397fae */ /* 0x0009e2000b9a1808 */
[----:B-1----:R-:W-:-:S03]  /*6d00*/  LEA R59, R29, R59, 0x6 ;  /* 0x0000003b1d3b7211 */ /* 0x002fc600078e30ff */
[----:B------:R4:W-:Y:S04]  /*6d10*/  LDGSTS.E.128 [R57+0x660], desc[UR8][R52.64] ;  /* 0x0066000034397fae */ /* 0x0009e8000b9a1808 */
[----:B------:R4:W-:Y:S01]  /*6d20*/  LDGSTS.E.128 [R57+0x770], desc[UR8][R54.64] ;  /* 0x0077000036397fae */ /* 0x0009e2000b9a1808 */
[----:B---3--:R-:W-:Y:S01]  /*6d30*/  HMMA.16816.F16 R24, R24, R10, R16 ;  /* 0x0000000a1818723c */ /* 0x008fe20000000810 */
[----:B------:R-:W-:Y:S02]  /*6d40*/  IADD3 R26, P1, PT, R8, 0x80, RZ ;  /* 0x00000080081a7810 */ /* 0x000fe40007f3e0ff */
[----:B------:R-:W0:Y:S02]  /*6d50*/  LDGDEPBAR ;  /* 0x00000000000079af */ /* 0x000e240000000000 */
[----:B------:R-:W-:-:S03]  /*6d60*/  IADD3.X R27, PT, PT, RZ, R9, RZ, P1, !PT ;  /* 0x00000009ff1b7210 */ /* 0x000fc60000ffe4ff */
[----:B------:R-:W-:Y:S01]  /*6d70*/  HMMA.16816.F16 R40, R40, R10, R4 ;  /* 0x0000000a2828723c */ /* 0x000fe20000000804 */
[----:B------:R-:W-:-:S04]  /*6d80*/  DEPBAR.LE SB0, 0x0 ;  /* 0x000080000000791a */ /* 0x000fc80000000000 */
[----:B------:R-:W-:Y:S06]  /*6d90*/  BAR.SYNC.DEFER_BLOCKING 0x0 ;  /* 0x0000000000007b1d */ /* 0x000fec0000010000 */
[----:B----4-:R-:W-:Y:S09]  /*6da0*/  @P0 BRA `(.L_x_3) ;  /* 0xfffffff800dc0947 */ /* 0x010ff2000383ffff */
.L_x_0:
[----:B------:R-:W2:Y:S01]  /*6db0*/  S2R R0, SR_LANEID ;  /* 0x0000000000007919 */ /* 0x000ea20000000000 */
[----:B------:R-:W-:Y:S02]  /*6dc0*/  MOV R2, 0x400 ;  /* 0x0000040000027802 */ /* 0x000fe40000000f00 */
[----:B------:R-:W-:Y:S01]  /*6dd0*/  LOP3.LUT R58, R58, 0x1, RZ, 0xc, !PT ;  /* 0x000000013a3a7812 */ /* 0x000fe200078e0cff */
[----:B------:R-:W3:Y:S01]  /*6de0*/  S2R R3, SR_CgaCtaId ;  /* 0x0000000000037919 */ /* 0x000ee20000008800 */
[----:B--2---:R-:W-:Y:S02]  /*6df0*/  LOP3.LUT R4, R0, 0xf, RZ, 0xc0, !PT ;  /* 0x0000000f00047812 */ /* 0x004fe400078ec0ff */
[----:B------:R-:W-:Y:S02]  /*6e00*/  SHF.R.U32.HI R6, RZ, 0x3, R0 ;  /* 0x00000003ff067819 */ /* 0x000fe40000011600 */
[----:B------:R-:W-:Y:S02]  /*6e10*/  SHF.R.U32.HI R5, RZ, 0x3, R4 ;  /* 0x00000003ff057819 */ /* 0x000fe40000011604 */
[----:B---3--:R-:W-:Y:S01]  /*6e20*/  LEA R3, R3, R2, 0x18 ;  /* 0x0000000203037211 */ /* 0x008fe200078ec0ff */
[----:B------:R-:W-:Y:S01]  /*6e30*/  IMAD R2, R58, 0x2200, R65 ;  /* 0x000022003a027824 */ /* 0x000fe200078e0241 */
[----:B------:R-:W-:-:S02]  /*6e40*/  SHF.L.U32 R5, R5, 0x3, RZ ;  /* 0x0000000305057819 */ /* 0x000fc400000006ff */
[----:B------:R-:W-:Y:S01]  /*6e50*/  LOP3.LUT R7, R0, 0x7, RZ, 0xc0, !PT ;  /* 0x0000000700077812 */ /* 0x000fe200078ec0ff */
[----:B------:R-:W-:Y:S01]  /*6e60*/  IMAD R58, R58, 0x880, R3 ;  /* 0x000008803a3a7824 */ /* 0x000fe200078e0203 */
[----:B------:R-:W-:Y:S02]  /*6e70*/  SHF.R.U32.HI R8, RZ, 0x4, R0 ;  /* 0x00000004ff087819 */ /* 0x000fe40000011600 */
[----:B------:R-:W-:Y:S02]  /*6e80*/  SHF.L.U32 R6, R6, 0x3, RZ ;  /* 0x0000000306067819 */ /* 0x000fe400000006ff */
[----:B------:R-:W-:Y:S02]  /*6e90*/  LOP3.LUT R4, R4, 0x7, RZ, 0xc0, !PT ;  /* 0x0000000704047812 */ /* 0x000fe400078ec0ff */
[----:B------:R-:W-:Y:S02]  /*6ea0*/  LOP3.LUT R5, R5, 0x8, RZ, 0xe2, !PT ;  /* 0x0000000805057812 */ /* 0x000fe400078ee2ff */
[----:B------:R-:W-:-:S02]  /*6eb0*/  LEA R7, R8, R7, 0x3 ;  /* 0x0000000708077211 */ /* 0x000fc400078e18ff */
[----:B------:R-:W-:Y:S01]  /*6ec0*/  LOP3.LUT R6, R6, 0x8, RZ, 0xe2, !PT ;  /* 0x0000000806067812 */ /* 0x000fe200078ee2ff */
[----:B------:R-:W-:Y:S01]  /*6ed0*/  IMAD R31, R4, 0x88, R5 ;  /* 0x00000088041f7824 */ /* 0x000fe200078e0205 */
[----:B-1----:R-:W-:Y:S02]  /*6ee0*/  LEA R26, R2, R3, 0x1 ;  /* 0x00000003021a7211 */ /* 0x002fe400078e08ff */
[----:B------:R-:W-:Y:S01]  /*6ef0*/  IADD3 R2, PT, PT, R58, 0x80, RZ ;  /* 0x000000803a027810 */ /* 0x000fe20007ffe0ff */
[----:B------:R-:W-:Y:S01]  /*6f00*/  IMAD R32, R7, 0x88, R6 ;  /* 0x0000008807207824 */ /* 0x000fe200078e0206 */
[----:B------:R-:W-:Y:S02]  /*6f10*/  IADD3 R3, PT, PT, R26, 0x1100, RZ ;  /* 0x000011001a037810 */ /* 0x000fe40007ffe0ff */
[----:B------:R-:W-:Y:S02]  /*6f20*/  LEA R20, R31, R2, 0x1 ;  /* 0x000000021f147211 */ /* 0x000fe400078e08ff */
[----:B------:R-:W-:-:S02]  /*6f30*/  LEA R28, R32, R3, 0x1 ;  /* 0x00000003201c7211 */ /* 0x000fc400078e08ff */
[----:B------:R-:W-:Y:S02]  /*6f40*/  IADD3 R2, PT, PT, R58, 0xa0, RZ ;  /* 0x000000a03a027810 */ /* 0x000fe40007ffe0ff */
[----:B------:R-:W-:Y:S01]  /*6f50*/  LDSM.16.M88.2 R20, [R20] ;  /* 0x000000001414783b */ /* 0x000fe20000000100 */
[----:B------:R-:W-:Y:S02]  /*6f60*/  IADD3 R3, PT, PT, R26, 0x2200, RZ ;  /* 0x000022001a037810 */ /* 0x000fe40007ffe0ff */
[----:B------:R-:W-:Y:S01]  /*6f70*/  LEA R2, R31, R2, 0x1 ;  /* 0x000000021f027211 */ /* 0x000fe200078e08ff */
[----:B------:R-:W1:Y:S01]  /*6f80*/  LDSM.16.MT88.4 R16, [R28] ;  /* 0x000000001c10783b */ /* 0x000e620000004200 */
[----:B------:R-:W-:Y:S02]  /*6f90*/  LEA R27, R32, R3, 0x1 ;  /* 0x00000003201b7211 */ /* 0x000fe400078e08ff */
[----:B------:R-:W-:Y:S01]  /*6fa0*/  IADD3 R22, PT, PT, R58, 0xc0, RZ ;  /* 0x000000c03a167810 */ /* 0x000fe20007ffe0ff */
[----:B------:R2:W3:Y:S01]  /*6fb0*/  LDSM.16.MT88.4 R12, [R28+0x20] ;  /* 0x000020001c0c783b */ /* 0x0004e20000004200 */
[----:B------:R-:W-:-:S02]  /*6fc0*/  IADD3 R23, PT, PT, R26, 0x3300, RZ ;  /* 0x000033001a177810 */ /* 0x000fc40007ffe0ff */
[----:B------:R-:W-:Y:S01]  /*6fd0*/  LEA R22, R31, R22, 0x1 ;  /* 0x000000161f167211 */ /* 0x000fe200078e08ff */
[----:B------:R-:W-:Y:S01]  /*6fe0*/  LDSM.16.MT88.4 R8, [R27] ;  /* 0x000000001b08783b */ /* 0x000fe20000004200 */
[----:B------:R-:W-:Y:S02]  /*6ff0*/  LEA R30, R32, R23, 0x1 ;  /* 0x00000017201e7211 */ /* 0x000fe400078e08ff */
[----:B------:R-:W-:Y:S01]  /*7000*/  IADD3 R58, PT, PT, R58, 0xe0, RZ ;  /* 0x000000e03a3a7810 */ /* 0x000fe20007ffe0ff */
[----:B------:R-:W4:Y:S01]  /*7010*/  LDSM.16.M88.2 R2, [R2] ;  /* 0x000000000202783b */ /* 0x000f220000000100 */
[----:B------:R-:W-:-:S03]  /*7020*/  IADD3 R26, PT, PT, R26, 0x4400, RZ ;  /* 0x000044001a1a7810 */ /* 0x000fc60007ffe0ff */
[----:B------:R-:W5:Y:S01]  /*7030*/  LDSM.16.MT88.4 R4, [R27+0x20] ;  /* 0x000020001b04783b */ /* 0x000f620000004200 */
[----:B--2---:R-:W-:-:S03]  /*7040*/  LEA R28, R32, R26, 0x1 ;  /* 0x0000001a201c7211 */ /* 0x004fc600078e08ff */
[----:B------:R-:W-:Y:S01]  /*7050*/  LDSM.16.M88.2 R22, [R22] ;  /* 0x000000001616783b */ /* 0x000fe20000000100 */
[-C--:B-1----:R-:W-:Y:S03]  /*7060*/  HMMA.16816.F16 R24, R16, R20.reuse, R24 ;  /* 0x000000141018723c */ /* 0x082fe60000000818 */
[----:B------:R-:W1:Y:S05]  /*7070*/  LDSM.16.MT88.4 R16, [R30] ;  /* 0x000000001e10783b */ /* 0x000e6a0000004200 */
[----:B---3--:R-:W-:Y:S01]  /*7080*/  HMMA.16816.F16 R20, R12, R20, R40 ;  /* 0x000000140c14723c */ /* 0x008fe20000000828 */
[----:B------:R-:W2:Y:S11]  /*7090*/  LDSM.16.MT88.4 R12, [R30+0x20] ;  /* 0x000020001e0c783b */ /* 0x000eb60000004200 */
[-C--:B----4-:R-:W-:Y:S01]  /*70a0*/  HMMA.16816.F16 R10, R8, R2.reuse, R24 ;  /* 0x00000002080a723c */ /* 0x090fe20000000818 */
[----:B------:R-:W-:Y:S01]  /*70b0*/  LEA R8, R31, R58, 0x1 ;  /* 0x0000003a1f087211 */ /* 0x000fe200078e08ff */
[----:B------:R-:W-:Y:S05]  /*70c0*/  LDSM.16.MT88.4 R24, [R28] ;  /* 0x000000001c18783b */ /* 0x000fea0000004200 */
[----:B------:R-:W3:Y:S01]  /*70d0*/  LDSM.16.M88.2 R8, [R8] ;  /* 0x000000000808783b */ /* 0x000ee20000000100 */
[----:B-----5:R-:W-:Y:S01]  /*70e0*/  HMMA.16816.F16 R20, R4, R2, R20 ;  /* 0x000000020414723c */ /* 0x020fe20000000814 */
[----:B------:R-:W-:-:S02]  /*70f0*/  LOP3.LUT R2, R0, 0x3, RZ, 0xc0, !PT ;  /* 0x0000000300027812 */ /* 0x000fc400078ec0ff */
[----:B------:R-:W4:Y:S01]  /*7100*/  LDSM.16.MT88.4 R4, [R28+0x20] ;  /* 0x000020001c04783b */ /* 0x000f220000004200 */
[----:B------:R-:W-:-:S08]  /*7110*/  MOV R3, RZ ;  /* 0x000000ff00037202 */ /* 0x000fd00000000f00 */
[-C--:B-1----:R-:W-:Y:S08]  /*7120*/  HMMA.16816.F16 R10, R16, R22.reuse, R10 ;  /* 0x00000016100a723c */ /* 0x082ff0000000080a */
[----:B--2---:R-:W-:-:S12]  /*7130*/  HMMA.16816.F16 R12, R12, R22, R20 ;  /* 0x000000160c0c723c */ /* 0x004fd80000000814 */
[-C--:B---3--:R-:W-:Y:S08]  /*7140*/  HMMA.16816.F16 R10, R24, R8.reuse, R10 ;  /* 0x00000008180a723c */ /* 0x088ff0000000080a */
[----:B----4-:R-:W-:Y:S01]  /*7150*/  HMMA.16816.F16 R12, R4, R8, R12 ;  /* 0x00000008040c723c */ /* 0x010fe2000000080c */
[----:B------:R-:W1:Y:S01]  /*7160*/  LDC.64 R6, c[0x0][0x390] ;  /* 0x0000e400ff067b82 */ /* 0x000e620000000a00 */
[----:B------:R-:W-:-:S02]  /*7170*/  IADD3 R4, PT, PT, R65, UR5, RZ ;  /* 0x0000000541047c10 */ /* 0x000fc4000fffe0ff */
[----:B------:R-:W-:Y:S02]  /*7180*/  SHF.R.U32.HI R8, RZ, 0x1, R29 ;  /* 0x00000001ff087819 */ /* 0x000fe4000001161d */
[----:B------:R-:W-:Y:S01]  /*7190*/  SHF.R.U32.HI R5, RZ, 0x2, R0 ;  /* 0x00000002ff057819 */ /* 0x000fe20000011600 */
[----:B------:R-:W-:-:S04]  /*71a0*/  IMAD R29, R29, UR4, R4 ;  /* 0x000000041d1d7c24 */ /* 0x000fc8000f8e0204 */
[----:B------:R-:W2:Y:S01]  /*71b0*/  MOVM.16.MT88 R9, R10 ;  /* 0x000000000a09723a */ /* 0x000ea20000000000 */
[----:B------:R-:W-:-:S03]  /*71c0*/  IMAD.WIDE.U32 R4, R5, R8, R2 ;  /* 0x0000000805047225 */ /* 0x000fc600078e0002 */
[----:B------:R-:W3:Y:S04]  /*71d0*/  MOVM.16.MT88 R11, R11 ;  /* 0x000000000b0b723a */ /* 0x000ee80000000000 */
[----:B------:R-:W4:Y:S04]  /*71e0*/  MOVM.16.MT88 R15, R12 ;  /* 0x000000000c0f723a */ /* 0x000f280000000000 */
[----:B------:R-:W5:Y:S01]  /*71f0*/  MOVM.16.MT88 R13, R13 ;  /* 0x000000000d0d723a */ /* 0x000f620000000000 */
[----:B-1----:R-:W-:-:S03]  /*7200*/  IMAD.WIDE R2, R29, 0x2, R6 ;  /* 0x000000021d027825 */ /* 0x002fc600078e0206 */
[----:B------:R-:W-:-:S04]  /*7210*/  LEA R2, P0, R4, R2, 0x2 ;  /* 0x0000000204027211 */ /* 0x000fc800078010ff */
[----:B------:R-:W-:-:S05]  /*7220*/  LEA.HI.X R3, R4, R3, R5, 0x2, P0 ;  /* 0x0000000304037211 */ /* 0x000fca00000f1405 */
[----:B--2---:R-:W-:Y:S04]  /*7230*/  STG.E desc[UR8][R2.64], R9 ;  /* 0x0000000902007986 */ /* 0x004fe8000c101908 */
[----:B---3--:R-:W-:Y:S04]  /*7240*/  STG.E desc[UR8][R2.64+0x10], R11 ;  /* 0x0000100b02007986 */ /* 0x008fe8000c101908 */
[----:B----4-:R-:W-:Y:S04]  /*7250*/  STG.E desc[UR8][R2.64+0x20], R15 ;  /* 0x0000200f02007986 */ /* 0x010fe8000c101908 */
[----:B-----5:R-:W-:Y:S01]  /*7260*/  STG.E desc[UR8][R2.64+0x30], R13 ;  /* 0x0000300d02007986 */ /* 0x020fe2000c101908 */
[----:B------:R-:W-:Y:S05]  /*7270*/  EXIT ;  /* 0x000000000000794d */ /* 0x000fea0003800000 */
.L_x_4:
[----:B------:R-:W-:-:S00]  /*7280*/  BRA `(.L_x_4) ;  /* 0xfffffffc00fc7947 */ /* 0x000fc0000383ffff */
[----:B------:R-:W-:-:S00]  /*7290*/  NOP ;  /* 0x0000000000007918 */ /* 0x000fc00000000000 */
        /* <DEDUP_REMOVED lines=14> */
.L_x_25:


//--------------------- .text._Z22eed_hgemm_m8n256k64_v3P6__halfS0_S0_iii --------------------------
	.section	.text._Z22eed_hgemm_m8n256k64_v3P6__halfS0_S0_iii,"ax",@progbits
	.align	128
        .global         _Z22eed_hgemm_m8n256k64_v3P6__halfS0_S0_iii
        .type           _Z22eed_hgemm_m8n256k64_v3P6__halfS0_S0_iii,@function
        .size           _Z22eed_hgemm_m8n256k64_v3P6__halfS0_S0_iii,(.L_x_26 - _Z22eed_hgemm_m8n256k64_v3P6__halfS0_S0_iii)
        .other          _Z22eed_hgemm_m8n256k64_v3P6__halfS0_S0_iii,@"STO_CUDA_ENTRY STV_DEFAULT"
_Z22eed_hgemm_m8n256k64_v3P6__halfS0_S0_iii:
.text._Z22eed_hgemm_m8n256k64_v3P6__halfS0_S0_iii:
[----:B------:R-:W-:Y:S01]  /*0000*/  LDC R1, c[0x0][0x37c] ;  /* 0x0000df00ff017b82 */ /* 0x000fe20000000800 */
[----:B------:R-:W1:Y:S07]  /*0010*/  S2R R4, SR_CTAID.X ;  /* 0x0000000000047919 */ /* 0x000e6e0000002500 */
[----:B------:R-:W2:Y:S08]  /*0020*/  LDC.64 R2, c[0x0][0x398] ;  /* 0x0000e600ff027b82 */ /* 0x000eb00000000a00 */
[----:B------:R-:W1:Y:S08]  /*0030*/  S2UR UR4, SR_CTAID.Z ;  /* 0x00000000000479c3 */ /* 0x000e700000002700 */
[----:B------:R-:W1:Y:S08]  /*0040*/  LDC R31, c[0x0][0x370] ;  /* 0x0000dc00ff1f7b82 */ /* 0x000e700000000800 */
[----:B------:R-:W3:Y:S01]  /*0050*/  S2UR UR5, SR_CTAID.Y ;  /* 0x00000000000579c3 */ /* 0x000ee20000002600 */
[----:B--2---:R-:W-:-:S02]  /*0060*/  SHF.R.S32.HI R0, RZ, 0x1f, R3 ;  /* 0x0000001fff007819 */ /* 0x004fc40000011403 */
[----:B------:R-:W-:Y:S02]  /*0070*/  SHF.R.S32.HI R5, RZ, 0x1f, R2 ;  /* 0x0000001fff057819 */ /* 0x000fe40000011402 */
[----:B------:R-:W-:Y:S02]  /*0080*/  LEA.HI R0, R0, R3, RZ, 0x8 ;  /* 0x0000000300007211 */ /* 0x000fe400078f40ff */
[----:B------:R-:W-:Y:S02]  /*0090*/  LEA.HI R5, R5, R2, RZ, 0x3 ;  /* 0x0000000205057211 */ /* 0x000fe400078f18ff */
[----:B------:R-:W-:Y:S02]  /*00a0*/  SHF.R.S32.HI R0, RZ, 0x8, R0 ;  /* 0x00000008ff007819 */ /* 0x000fe40000011400 */
[----:B------:R-:W-:Y:S01]  /*00b0*/  SHF.R.S32.HI R5, RZ, 0x3, R5 ;  /* 0x00000003ff057819 */ /* 0x000fe20000011405 */
[----:B-1----:R-:W-:-:S05]  /*00c0*/  IMAD R31, R31, UR4, R4 ;  /* 0x000000041f1f7c24 */ /* 0x002fca000f8e0204 */
[----:B------:R-:W-:-:S04]  /*00d0*/  ISETP.GE.AND P0, PT, R31, R0, PT ;  /* 0x000000001f00720c */ /* 0x000fc80003f06270 */
[----:B---3--:R-:W-:-:S13]  /*00e0*/  ISETP.LE.OR P0, PT, R5, UR5, P0 ;  /* 0x0000000505007c0c */ /* 0x008fda0008703670 */
[----:B------:R-:W-:Y:S05]  /*00f0*/  @P0 EXIT ;  /* 0x000000000000094d */ /* 0x000fea0003800000 */
[----:B------:R-:W1:Y:S01]  /*0100*/  S2R R20, SR_TID.X ;  /* 0x0000000000147919 */ /* 0x000e620000002100 */
[----:B------:R-:W2:Y:S01]  /*0110*/  LDC.64 R96, c[0x0][0x388] ;  /* 0x0000e200ff607b82 */ /* 0x000ea20000000a00 */
[----:B------:R-:W-:Y:S01]  /*0120*/  USHF.L.U32 UR5, UR5, 0x3, URZ ;  /* 0x0000000305057899 */ /* 0x000fe200080006ff */
[----:B------:R-:W-:Y:S01]  /*0130*/  MOV R25, 0x400 ;  /* 0x0000040000197802 */ /* 0x000fe20000000f00 */
[----:B------:R-:W3:Y:S01]  /*0140*/  S2R R4, SR_CgaCtaId ;  /* 0x0000000000047919 */ /* 0x000ee20000008800 */
[----:B------:R-:W4:Y:S01]  /*0150*/  LDCU.64 UR6, c[0x0][0x358] ;  /* 0x00006b00ff0677ac */ /* 0x000f220008000a00 */
[----:B------:R-:W-:Y:S02]  /*0160*/  SHF.L.U32 R92, R31, 0x8, RZ ;  /* 0x000000081f5c7819 */ /* 0x000fe400000006ff */
[----:B------:R-:W-:Y:S02]  /*0170*/  CS2R R74, SRZ ;  /* 0x00000000004a7805 */ /* 0x000fe4000001ff00 */
[----:B------:R-:W-:Y:S01]  /*0180*/  CS2R R70, SRZ ;  /* 0x0000000000467805 */ /* 0x000fe2000001ff00 */
[----:B------:R-:W5:Y:S08]  /*0190*/  LDC R35, c[0x0][0x3a0] ;  /* 0x0000e800ff237b82 */ /* 0x000f700000000800 */
[----:B------:R-:W4:Y:S01]  /*01a0*/  LDC.64 R28, c[0x0][0x380] ;  /* 0x0000e000ff1c7b82 */ /* 0x000f220000000a00 */
[----:B-1----:R-:W-:-:S02]  /*01b0*/  SHF.L.U32 R30, R20, 0x3, RZ ;  /* 0x00000003141e7819 */ /* 0x002fc400000006ff */
[--C-:B------:R-:W-:Y:S02]  /*01c0*/  SHF.R.U32.HI R0, RZ, 0x2, R20.reuse ;  /* 0x00000002ff007819 */ /* 0x100fe40000011614 */
[----:B------:R-:W-:Y:S02]  /*01d0*/  LOP3.LUT R30, R30, 0xf8, RZ, 0xc0, !PT ;  /* 0x000000f81e1e7812 */ /* 0x000fe400078ec0ff */
[----:B------:R-:W-:Y:S02]  /*01e0*/  LOP3.LUT R2, R0, 0xf8, RZ, 0xc0, !PT ;  /* 0x000000f800027812 */ /* 0x000fe400078ec0ff */
[----:B------:R-:W-:Y:S02]  /*01f0*/  PRMT R0, R30, 0x6540, R31 ;  /* 0x000065401e007816 */ /* 0x000fe4000000001f */
[----:B------:R-:W-:Y:S01]  /*0200*/  SHF.R.U32.HI R5, RZ, 0x5, R20 ;  /* 0x00000005ff057819 */ /* 0x000fe20000011614 */
[----:B------:R-:W-:Y:S01]  /*0210*/  IMAD R18, R2, 0x108, R30 ;  /* 0x0000010802127824 */ /* 0x000fe200078e021e */
[----:B---3--:R-:W-:Y:S01]  /*0220*/  LEA R25, R4, R25, 0x18 ;  /* 0x0000001904197211 */ /* 0x008fe200078ec0ff */
[----:B------:R-:W-:Y:S01]  /*0230*/  IMAD R90, R2, R3, R0 ;  /* 0x00000003025a7224 */ /* 0x000fe200078e0200 */
[C---:B------:R-:W-:Y:S01]  /*0240*/  IADD3 R17, PT, PT, R5.reuse, UR5, RZ ;  /* 0x0000000505117c10 */ /* 0x040fe2000fffe0ff */
[----:B------:R-:W-:Y:S01]  /*0250*/  IMAD R0, R5, 0x108, R30 ;  /* 0x0000010805007824 */ /* 0x000fe200078e021e */
[----:B------:R-:W-:Y:S01]  /*0260*/  LEA R21, R18, R25, 0x1 ;  /* 0x0000001912157211 */ /* 0x000fe200078e08ff */
[----:B--2---:R-:W-:Y:S01]  /*0270*/  IMAD.WIDE R6, R90, 0x2, R96 ;  /* 0x000000025a067825 */ /* 0x004fe200078e0260 */
[----:B-----5:R-:W-:-:S02]  /*0280*/  ISETP.GE.AND P0, PT, R35, 0x80, PT ;  /* 0x000000802300780c */ /* 0x020fc40003f06270 */
[----:B------:R-:W-:Y:S01]  /*0290*/  LEA R23, R0, R25, 0x1 ;  /* 0x0000001900177211 */ /* 0x000fe200078e08ff */
[----:B------:R-:W-:Y:S01]  /*02a0*/  IMAD R33, R17, R35, R30 ;  /* 0x0000002311217224 */ /* 0x000fe200078e021e */
[----:B------:R-:W-:Y:S01]  /*02b0*/  SHF.R.S32.HI R0, RZ, 0x1f, R35 ;  /* 0x0000001fff007819 */ /* 0x000fe20000011423 */
[----:B------:R-:W-:-:S03]  /*02c0*/  IMAD.WIDE R8, R3, 0x2, R6 ;  /* 0x0000000203087825 */ /* 0x000fc600078e0206 */
[----:B------:R-:W-:Y:S01]  /*02d0*/  LEA.HI R0, R0, R35, RZ, 0x6 ;  /* 0x0000002300007211 */ /* 0x000fe200078f30ff */
[----:B----4-:R-:W-:-:S04]  /*02e0*/  IMAD.WIDE R4, R33, 0x2, R28 ;  /* 0x0000000221047825 */ /* 0x010fc800078e021c */
[C---:B------:R-:W-:Y:S01]  /*02f0*/  IMAD.WIDE R10, R3.reuse, 0x2, R8 ;  /* 0x00000002030a7825 */ /* 0x040fe200078e0208 */
[----:B------:R-:W-:Y:S01]  /*0300*/  @!PT LDS RZ, [RZ] ;  /* 0x00000000fffff984 */ /* 0x000fe20000000800 */
[----:B------:R-:W-:Y:S01]  /*0310*/  @!PT LDS RZ, [RZ] ;  /* 0x00000000fffff984 */ /* 0x000fe20000000800 */
[----:B------:R-:W-:Y:S01]  /*0320*/  @!PT LDS RZ, [RZ] ;  /* 0x00000000fffff984 */ /* 0x000fe20000000800 */
[----:B------:R-:W-:Y:S04]  /*0330*/  LDGSTS.E.128 [R23], desc[UR6][R4.64] ;  /* 0x0000000004177fae */ /* 0x000fe8000b9a1806 */
[----:B------:R-:W-:Y:S01]  /*0340*/  LDGSTS.E.128 [R23+0x1080], desc[UR6][R4.64] ;  /* 0x0108000004177fae */ /* 0x000fe2000b9a1806 */
[----:B------:R-:W-:-:S03]  /*0350*/  IMAD.WIDE R12, R3, 0x2, R10 ;  /* 0x00000002030c7825 */ /* 0x000fc600078e020a */
[----:B------:R-:W-:Y:S01]  /*0360*/  LDGSTS.E.128 [R21+0x2100], desc[UR6][R6.64] ;  /* 0x0210000006157fae */ /* 0x000fe2000b9a1806 */
[----:B------:R-:W-:-:S03]  /*0370*/  IMAD.WIDE R14, R3, 0x2, R12 ;  /* 0x00000002030e7825 */ /* 0x000fc600078e020c */
[----:B------:R-:W-:Y:S04]  /*0380*/  LDGSTS.E.128 [R21+0x2310], desc[UR6][R8.64] ;  /* 0x0231000008157fae */ /* 0x000fe8000b9a1806 */
[----:B------:R-:W-:Y:S01]  /*0390*/  LDGSTS.E.128 [R21+0x2520], desc[UR6][R10.64] ;  /* 0x025200000a157fae */ /* 0x000fe2000b9a1806 */
[----:B------:R-:W-:-:S03]  /*03a0*/  IMAD.WIDE R16, R3, 0x2, R14 ;  /* 0x0000000203107825 */ /* 0x000fc600078e020e */
[----:B------:R-:W-:Y:S01]  /*03b0*/  LDGSTS.E.128 [R21+0x2730], desc[UR6][R12.64] ;  /* 0x027300000c157fae */ /* 0x000fe2000b9a1806 */
[----:B------:R-:W-:-:S03]  /*03c0*/  IMAD.WIDE R18, R3, 0x2, R16 ;  /* 0x0000000203127825 */ /* 0x000fc600078e0210 */
[----:B------:R1:W-:Y:S04]  /*03d0*/  LDGSTS.E.128 [R21+0x2940], desc[UR6][R14.64] ;  /* 0x029400000e157fae */ /* 0x0003e8000b9a1806 */
[----:B------:R-:W-:Y:S01]  /*03e0*/  LDGSTS.E.128 [R21+0x2b50], desc[UR6][R16.64] ;  /* 0x02b5000010157fae */ /* 0x000fe2000b9a1806 */
[----:B------:R-:W-:-:S03]  /*03f0*/  IMAD.WIDE R26, R3, 0x2, R18 ;  /* 0x00000002031a7825 */ /* 0x000fc600078e0212 */
[----:B------:R-:W-:Y:S04]  /*0400*/  LDGSTS.E.128 [R21+0x2d60], desc[UR6][R18.64] ;  /* 0x02d6000012157fae */ /* 0x000fe8000b9a1806 */
[----:B------:R2:W-:Y:S01]  /*0410*/  LDGSTS.E.128 [R21+0x2f70], desc[UR6][R26.64] ;  /* 0x02f700001a157fae */ /* 0x0005e2000b9a1806 */
[----:B-1----:R-:W-:-:S03]  /*0420*/  SHF.R.S32.HI R15, RZ, 0x6, R0 ;  /* 0x00000006ff0f7819 */ /* 0x002fc60000011400 */
[----:B------:R-:W0:Y:S01]  /*0430*/  LDGDEPBAR ;  /* 0x00000000000079af */ /* 0x000e220000000000 */
[----:B--2---:R-:W-:Y:S01]  /*0440*/  LOP3.LUT R27, R20, 0x3e0, RZ, 0xc0, !PT ;  /* 0x000003e0141b7812 */ /* 0x004fe200078ec0ff */
[----:B------:R-:W-:-:S04]  /*0450*/  DEPBAR.LE SB0, 0x0 ;  /* 0x000080000000791a */ /* 0x000fc80000000000 */
[----:B------:R-:W-:Y:S06]  /*0460*/  BAR.SYNC.DEFER_BLOCKING 0x0 ;  /* 0x0000000000007b1d */ /* 0x000fec0000010000 */
[----:B------:R-:W-:Y:S05]  /*0470*/  @!P0 BRA `(.L_x_5) ;  /* 0x0000006800188947 */ /* 0x000fea0003800000 */
[----:B------:R-:W-:Y:S02]  /*0480*/  ISETP.GE.U32.AND P0, PT, R35, 0x840, PT ;  /* 0x000008402300780c */ /* 0x000fe40003f06070 */
[----:B------:R-:W-:Y:S02]  /*0490*/  CS2R R70, SRZ ;  /* 0x0000000000467805 */ /* 0x000fe4000001ff00 */
[----:B------:R-:W-:Y:S02]  /*04a0*/  VIMNMX R7, PT, PT, R15, 0x2, !PT ;  /* 0x000000020f077848 */ /* 0x000fe40007fe0100 */
[----:B------:R-:W-:Y:S02]  /*04b0*/  MOV R17, R33 ;  /* 0x0000002100117202 */ /* 0x000fe40000000f00 */
[----:B------:R-:W-:Y:S02]  /*04c0*/  IADD3 R7, PT, PT, R7, -0x1, RZ ;  /* 0xffffffff07077810 */ /* 0x000fe40007ffe0ff */
[----:B------:R-:W-:-:S02]  /*04d0*/  IADD3 R19, PT, PT, R21, 0x2100, RZ ;  /* 0x0000210015137810 */ /* 0x000fc40007ffe0ff */
[----:B------:R-:W-:Y:S02]  /*04e0*/  MOV R0, 0x1 ;  /* 0x0000000100007802 */ /* 0x000fe40000000f00 */
[----:B------:R-:W-:Y:S02]  /*04f0*/  MOV R74, RZ ;  /* 0x000000ff004a7202 */ /* 0x000fe40000000f00 */
[----:B------:R-:W-:Y:S01]  /*0500*/  LOP3.LUT R13, R7, 0x1f, RZ, 0xc0, !PT ;  /* 0x0000001f070d7812 */ /* 0x000fe200078ec0ff */
[----:B------:R-:W-:Y:S06]  /*0510*/  @!P0 BRA `(.L_x_6) ;  /* 0x0000006000848947 */ /* 0x000fec0003800000 */
[C---:B------:R-:W-:Y:S01]  /*0520*/  IADD3 R6, PT, PT, R2.reuse, 0x7c0, RZ ;  /* 0x000007c002067810 */ /* 0x040fe20007ffe0ff */
[----:B------:R-:W-:Y:S01]  /*0530*/  IMAD.WIDE.U32 R4, R17, 0x2, R28 ;  /* 0x0000000211047825 */ /* 0x000fe200078e001c */
[C---:B------:R-:W-:Y:S02]  /*0540*/  LOP3.LUT R0, R2.reuse, 0x800, RZ, 0xfc, !PT ;  /* 0x0000080002007812 */ /* 0x040fe400078efcff */
[----:B------:R-:W-:Y:S01]  /*0550*/  IADD3 R8, PT, PT, R2, 0x780, RZ ;  /* 0x0000078002087810 */ /* 0x000fe20007ffe0ff */
[-CC-:B------:R-:W-:Y:S01]  /*0560*/  IMAD R11, R6, R3.reuse, R92.reuse ;  /* 0x00000003060b7224 */ /* 0x180fe200078e025c */
[----:B------:R-:W-:Y:S01]  /*0570*/  IADD3 R10, PT, PT, R2, 0x740, RZ ;  /* 0x00000740020a7810 */ /* 0x000fe20007ffe0ff */
[-CC-:B------:R-:W-:Y:S01]  /*0580*/  IMAD R9, R0, R3.reuse, R92.reuse ;  /* 0x0000000300097224 */ /* 0x180fe200078e025c */
[----:B------:R-:W-:Y:S01]  /*0590*/  LOP3.LUT R12, R2, 0x700, RZ, 0xfc, !PT ;  /* 0x00000700020c7812 */ /* 0x000fe200078efcff */
[-CC-:B------:R-:W-:Y:S01]  /*05a0*/  IMAD R29, R8, R3.reuse, R92.reuse ;  /* 0x00000003081d7224 */ /* 0x180fe200078e025c */
[----:B------:R-:W-:Y:S01]  /*05b0*/  IADD3 R14, PT, PT, R2, 0x6c0, RZ ;  /* 0x000006c0020e7810 */ /* 0x000fe20007ffe0ff */
[-CC-:B------:R-:W-:Y:S01]  /*05c0*/  IMAD R31, R10, R3.reuse, R92.reuse ;  /* 0x000000030a1f7224 */ /* 0x180fe200078e025c */
        /* <DEDUP_REMOVED lines=52> */
[----:B------:R-:W-:Y:S01]  /*0910*/  IADD3 R98, P0, PT, R4, 0x800, RZ ;  /* 0x0000080004627810 */ /* 0x000fe20007f1e0ff */
[--C-:B------:R-:W-:Y:S01]  /*0920*/  IMAD R87, R66, R3, R92.reuse ;  /* 0x0000000342577224 */ /* 0x100fe200078e025c */
[----:B------:R-:W-:Y:S01]  /*0930*/  IADD3 R86, PT, PT, R30, R11, RZ ;  /* 0x0000000b1e567210 */ /* 0x000fe20007ffe0ff */
[----:B------:R-:W-:Y:S01]  /*0940*/  IMAD R89, R2, R3, R92 ;  /* 0x0000000302597224 */ /* 0x000fe200078e025c */
[----:B------:R-:W-:-:S02]  /*0950*/  LOP3.LUT R7, R7, 0xffffffe0, RZ, 0xc0, !PT ;  /* 0xffffffe007077812 */ /* 0x000fc400078ec0ff */
[----:B------:R-:W-:Y:S02]  /*0960*/  LEA R11, R27, R25, 0x1 ;  /* 0x000000191b0b7211 */ /* 0x000fe400078e08ff */
        /* <DEDUP_REMOVED lines=23> */
[----:B------:R-:W-:Y:S02]  /*0ae0*/  CS2R R70, SRZ ;  /* 0x0000000000467805 */ /* 0x000fe4000001ff00 */
[C---:B------:R-:W-:Y:S02]  /*0af0*/  IADD3 R16, PT, PT, R30.reuse, R73, RZ ;  /* 0x000000491e107210 */ /* 0x040fe40007ffe0ff */
[C---:B------:R-:W-:Y:S02]  /*0b00*/  IADD3 R18, PT, PT, R30.reuse, R77, RZ ;  /* 0x0000004d1e127210 */ /* 0x040fe40007ffe0ff */
[C---:B------:R-:W-:Y:S02]  /*0b10*/  IADD3 R20, PT, PT, R30.reuse, R79, RZ ;  /* 0x0000004f1e147210 */ /* 0x040fe40007ffe0ff */
[C---:B------:R-:W-:Y:S02]  /*0b20*/  IADD3 R22, PT, PT, R30.reuse, R81, RZ ;  /* 0x000000511e167210 */ /* 0x040fe40007ffe0ff */
[----:B------:R-:W-:-:S02]  /*0b30*/  IADD3 R24, PT, PT, R30, R83, RZ ;  /* 0x000000531e187210 */ /* 0x000fc40007ffe0ff */
[C---:B------:R-:W-:Y:S02]  /*0b40*/  IADD3 R26, PT, PT, R30.reuse, R85, RZ ;  /* 0x000000551e1a7210 */ /* 0x040fe40007ffe0ff */
[C---:B------:R-:W-:Y:S02]  /*0b50*/  IADD3 R28, PT, PT, R30.reuse, R87, RZ ;  /* 0x000000571e1c7210 */ /* 0x040fe40007ffe0ff */
[----:B------:R-:W-:Y:S02]  /*0b60*/  IADD3.X R99, PT, PT, RZ, R5, RZ, P0, !PT ;  /* 0x00000005ff637210 */ /* 0x000fe400007fe4ff */
[----:B------:R-:W-:Y:S02]  /*0b70*/  IADD3 R30, PT, PT, R30, R89, RZ ;  /* 0x000000591e1e7210 */ /* 0x000fe40007ffe0ff */
[----:B------:R-:W-:Y:S02]  /*0b80*/  MOV R5, RZ ;  /* 0x000000ff00057202 */ /* 0x000fe40000000f00 */
[----:B------:R-:W-:-:S02]  /*0b90*/  MOV R74, RZ ;  /* 0x000000ff004a7202 */ /* 0x000fc40000000f00 */
[----:B------:R-:W-:Y:S02]  /*0ba0*/  IADD3 R7, PT, PT, -R7, RZ, RZ ;  /* 0x000000ff07077210 */ /* 0x000fe40007ffe1ff */
[----:B------:R-:W-:-:S07]  /*0bb0*/  IADD3 R9, PT, PT, R11, 0x2100, RZ ;  /* 0x000021000b097810 */ /* 0x000fce0007ffe0ff */
.L_x_7:
[----:B-----5:R-:W1:Y:S01]  /*0bc0*/  S2R R34, SR_LANEID ;  /* 0x0000000000227919 */ /* 0x020e620000000000 */
[C---:B------:R-:W-:Y:S02]  /*0bd0*/  IADD3 R63, PT, PT, R25.reuse, 0x20, RZ ;  /* 0x00000020193f7810 */ /* 0x040fe40007ffe0ff */
[----:B------:R-:W-:Y:S02]  /*0be0*/  IADD3 R61, PT, PT, R25, 0x40, RZ ;  /* 0x00000040193d7810 */ /* 0x000fe40007ffe0ff */
[C---:B------:R-:W-:Y:S02]  /*0bf0*/  IADD3 R49, PT, PT, R11.reuse, 0x8400, RZ ;  /* 0x000084000b317810 */ /* 0x040fe40007ffe0ff */
[----:B------:R-:W-:Y:S02]  /*0c00*/  IADD3 R55, PT, PT, R11, 0xa500, RZ ;  /* 0x0000a5000b377810 */ /* 0x000fe40007ffe0ff */
[----:B------:R-:W-:Y:S02]  /*0c10*/  IADD3 R65, PT, PT, R25, 0x1120, RZ ;  /* 0x0000112019417810 */ /* 0x000fe40007ffe0ff */
[----:B------:R-:W-:-:S02]  /*0c20*/  IADD3 R51, PT, PT, R11, 0xc600, RZ ;  /* 0x0000c6000b337810 */ /* 0x000fc40007ffe0ff */
[----:B------:R-:W-:Y:S02]  /*0c30*/  IADD3 R67, PT, PT, R25, 0x1140, RZ ;  /* 0x0000114019437810 */ /* 0x000fe40007ffe0ff */
[C---:B------:R-:W-:Y:S02]  /*0c40*/  IADD3 R53, PT, PT, R11.reuse, 0xe700, RZ ;  /* 0x0000e7000b357810 */ /* 0x040fe40007ffe0ff */
[----:B------:R-:W-:Y:S02]  /*0c50*/  IADD3 R57, PT, PT, R11, 0x10800, RZ ;  /* 0x000108000b397810 */ /* 0x000fe40007ffe0ff */
[C---:B------:R-:W-:Y:S02]  /*0c60*/  IADD3 R79, PT, PT, R25.reuse, 0x100, RZ ;  /* 0x00000100194f7810 */ /* 0x040fe40007ffe0ff */
[C---:B------:R-:W-:Y:S02]  /*0c70*/  IADD3 R73, PT, PT, R25.reuse, 0x120, RZ ;  /* 0x0000012019497810 */ /* 0x040fe40007ffe0ff */
[----:B------:R-:W-:-:S02]  /*0c80*/  IADD3 R77, PT, PT, R25, 0x140, RZ ;  /* 0x00000140194d7810 */ /* 0x000fc40007ffe0ff */
[C---:B------:R-:W-:Y:S02]  /*0c90*/  IADD3 R93, PT, PT, R25.reuse, 0x160, RZ ;  /* 0x00000160195d7810 */ /* 0x040fe40007ffe0ff */
[C---:B------:R-:W-:Y:S02]  /*0ca0*/  IADD3 R85, PT, PT, R25.reuse, 0x1220, RZ ;  /* 0x0000122019557810 */ /* 0x040fe40007ffe0ff */
[C---:B------:R-:W-:Y:S02]  /*0cb0*/  IADD3 R87, PT, PT, R25.reuse, 0x1240, RZ ;  /* 0x0000124019577810 */ /* 0x040fe40007ffe0ff */
[----:B------:R-:W-:Y:S02]  /*0cc0*/  IADD3 R89, PT, PT, R25, 0x1260, RZ ;  /* 0x0000126019597810 */ /* 0x000fe40007ffe0ff */
[----:B-1----:R-:W-:Y:S02]  /*0cd0*/  LOP3.LUT R29, R34, 0xf, RZ, 0xc0, !PT ;  /* 0x0000000f221d7812 */ /* 0x002fe400078ec0ff */
[----:B------:R-:W-:-:S02]  /*0ce0*/  SHF.R.U32.HI R32, RZ, 0x3, R34 ;  /* 0x00000003ff207819 */ /* 0x000fc40000011622 */
[----:B------:R-:W-:Y:S02]  /*0cf0*/  SHF.R.U32.HI R31, RZ, 0x3, R29 ;  /* 0x00000003ff1f7819 */ /* 0x000fe4000001161d */
[----:B------:R-:W-:Y:S02]  /*0d00*/  LOP3.LUT R33, R34, 0x7, RZ, 0xc0, !PT ;  /* 0x0000000722217812 */ /* 0x000fe400078ec0ff */
[----:B------:R-:W-:Y:S02]  /*0d10*/  SHF.R.U32.HI R34, RZ, 0x4, R34 ;  /* 0x00000004ff227819 */ /* 0x000fe40000011622 */
[----:B------:R-:W-:Y:S02]  /*0d20*/  SHF.L.U32 R32, R32, 0x3, RZ ;  /* 0x0000000320207819 */ /* 0x000fe400000006ff */
[----:B------:R-:W-:Y:S02]  /*0d30*/  SHF.L.U32 R31, R31, 0x3, RZ ;  /* 0x000000031f1f7819 */ /* 0x000fe400000006ff */
[----:B------:R-:W-:-:S02]  /*0d40*/  LOP3.LUT R100, R29, 0x7, RZ, 0xc0, !PT ;  /* 0x000000071d647812 */ /* 0x000fc400078ec0ff */
[----:B------:R-:W-:Y:S02]  /*0d50*/  LEA R33, R34, R33, 0x3 ;  /* 0x0000002122217211 */ /* 0x000fe400078e18ff */
[----:B------:R-:W-:Y:S02]  /*0d60*/  LOP3.LUT R94, R32, 0x8, RZ, 0xe2, !PT ;  /* 0x00000008205e7812 */ /* 0x000fe400078ee2ff */
[----:B------:R-:W-:Y:S02]  /*0d70*/  LOP3.LUT R29, R31, 0x8, RZ, 0xe2, !PT ;  /* 0x000000081f1d7812 */ /* 0x000fe400078ee2ff */
[----:B------:R-:W-:Y:S01]  /*0d80*/  IADD3 R31, PT, PT, R11, 0x4200, RZ ;  /* 0x000042000b1f7810 */ /* 0x000fe20007ffe0ff */
[----:B------:R-:W-:Y:S01]  /*0d90*/  IMAD R94, R33, 0x108, R94 ;  /* 0x00000108215e7824 */ /* 0x000fe200078e025e */
[----:B------:R-:W-:Y:S01]  /*0da0*/  IADD3 R7, PT, PT, R7, 0x20, RZ ;  /* 0x0000002007077810 */ /* 0x000fe20007ffe0ff */
[----:B------:R-:W-:Y:S01]  /*0db0*/  IMAD R100, R100, 0x108, R29 ;  /* 0x0000010864647824 */ /* 0x000fe200078e021d */
[----:B------:R-:W-:-:S02]  /*0dc0*/  IADD3 R29, PT, PT, R11, 0x6300, RZ ;  /* 0x000063000b1d7810 */ /* 0x000fc40007ffe0ff */
[----:B------:R-:W-:Y:S02]  /*0dd0*/  LEA R59, R94, R9, 0x1 ;  /* 0x000000095e3b7211 */ /* 0x000fe400078e08ff */
[----:B------:R-:W-:Y:S02]  /*0de0*/  LEA R91, R100, R25, 0x1 ;  /* 0x00000019645b7211 */ /* 0x000fe400078e08ff */
[----:B------:R-:W-:Y:S01]  /*0df0*/  LEA R31, R94, R31, 0x1 ;  /* 0x0000001f5e1f7211 */ /* 0x000fe200078e08ff */
[----:B------:R-:W-:Y:S01]  /*0e00*/  LDSM.16.MT88.4 R44, [R59] ;  /* 0x000000003b2c783b */ /* 0x000fe20000004200 */
[----:B------:R-:W-:Y:S02]  /*0e10*/  LEA R63, R100, R63, 0x1 ;  /* 0x0000003f643f7211 */ /* 0x000fe400078e08ff */
[----:B------:R-:W-:Y:S01]  /*0e20*/  LEA R29, R94, R29, 0x1 ;  /* 0x0000001d5e1d7211 */ /* 0x000fe200078e08ff */
[----:B------:R-:W1:Y:S01]  /*0e30*/  LDSM.16.M88.2 R80, [R91] ;  /* 0x000000005b50783b */ /* 0x000e620000000100 */
[----:B------:R-:W-:-:S02]  /*0e40*/  LEA R61, R100, R61, 0x1 ;  /* 0x0000003d643d7211 */ /* 0x000fc400078e08ff */
[C---:B------:R-:W-:Y:S01]  /*0e50*/  LEA R49, R94.reuse, R49, 0x1 ;  /* 0x000000315e317211 */ /* 0x040fe200078e08ff */
[----:B------:R-:W2:Y:S01]  /*0e60*/  LDSM.16.MT88.4 R40, [R59+0x20] ;  /* 0x000020003b28783b */ /* 0x000ea20000004200 */
[----:B------:R-:W-:Y:S02]  /*0e70*/  LEA R55, R94, R55, 0x1 ;  /* 0x000000375e377211 */ /* 0x000fe400078e08ff */
[----:B------:R-:W-:Y:S01]  /*0e80*/  LEA R65, R100, R65, 0x1 ;  /* 0x0000004164417211 */ /* 0x000fe200078e08ff */
[----:B------:R-:W-:Y:S01]  /*0e90*/  LDSM.16.MT88.4 R36, [R31] ;  /* 0x000000001f24783b */ /* 0x000fe20000004200 */
[----:B------:R-:W-:Y:S02]  /*0ea0*/  LEA R51, R94, R51, 0x1 ;  /* 0x000000335e337211 */ /* 0x000fe400078e08ff */
[----:B------:R-:W-:Y:S01]  /*0eb0*/  LEA R67, R100, R67, 0x1 ;  /* 0x0000004364437211 */ /* 0x000fe200078e08ff */
[----:B------:R-:W3:Y:S01]  /*0ec0*/  LDSM.16.M88.2 R82, [R63] ;  /* 0x000000003f52783b */ /* 0x000ee20000000100 */
[----:B------:R-:W-:-:S02]  /*0ed0*/  LEA R53, R94, R53, 0x1 ;  /* 0x000000355e357211 */ /* 0x000fc400078e08ff */
[----:B------:R-:W-:Y:S01]  /*0ee0*/  LEA R57, R94, R57, 0x1 ;  /* 0x000000395e397211 */ /* 0x000fe200078e08ff */
[----:B------:R-:W4:Y:S01]  /*0ef0*/  LDSM.16.MT88.4 R32, [R31+0x20] ;  /* 0x000020001f20783b */ /* 0x000f220000004200 */
[C---:B------:R-:W-:Y:S02]  /*0f00*/  LEA R79, R100.reuse, R79, 0x1 ;  /* 0x0000004f644f7211 */ /* 0x040fe400078e08ff */
[C---:B------:R-:W-:Y:S01]  /*0f10*/  LEA R73, R100.reuse, R73, 0x1 ;  /* 0x0000004964497211 */ /* 0x040fe200078e08ff */
[----:B------:R-:W-:Y:S01]  /*0f20*/  LDSM.16.M88.2 R68, [R61] ;  /* 0x000000003d44783b */ /* 0x000fe20000000100 */
[C---:B------:R-:W-:Y:S02]  /*0f30*/  LEA R77, R100.reuse, R77, 0x1 ;  /* 0x0000004d644d7211 */ /* 0x040fe400078e08ff */
[C---:B------:R-:W-:Y:S02]  /*0f40*/  LEA R93, R100.reuse, R93, 0x1 ;  /* 0x0000005d645d7211 */ /* 0x040fe400078e08ff */
[----:B------:R-:W-:-:S02]  /*0f50*/  LEA R85, R100, R85, 0x1 ;  /* 0x0000005564557211 */ /* 0x000fc400078e08ff */
[C---:B------:R-:W-:Y:S02]  /*0f60*/  LEA R87, R100.reuse, R87, 0x1 ;  /* 0x0000005764577211 */ /* 0x040fe400078e08ff */
[----:B------:R-:W-:Y:S02]  /*0f70*/  LEA R89, R100, R89, 0x1 ;  /* 0x0000005964597211 */ /* 0x000fe400078e08ff */
[----:B------:R-:W-:Y:S02]  /*0f80*/  IADD3 R17, PT, PT, R17, 0x800, RZ ;  /* 0x0000080011117810 */ /* 0x000fe40007ffe0ff */
[----:B------:R-:W-:Y:S02]  /*0f90*/  IADD3 R5, PT, PT, R5, 0x20, RZ ;  /* 0x0000002005057810 */ /* 0x000fe40007ffe0ff */
[----:B------:R-:W-:Y:S01]  /*0fa0*/  LEA R90, R3, R90, 0xb ;  /* 0x0000005a035a7211 */ /* 0x000fe200078e58ff */
[-C--:B-1----:R-:W-:Y:S01]  /*0fb0*/  HMMA.16816.F16 R70, R44, R80.reuse, R70 ;  /* 0x000000502c46723c */ /* 0x082fe20000000846 */
[----:B------:R-:W1:Y:S07]  /*0fc0*/  LDSM.16.MT88.4 R44, [R29] ;  /* 0x000000001d2c783b */ /* 0x000e6e0000004200 */
[----:B--2---:R-:W-:Y:S01]  /*0fd0*/  HMMA.16816.F16 R40, R40, R80, R74 ;  /* 0x000000502828723c */ /* 0x004fe2000000084a */
[----:B------:R-:W-:Y:S01]  /*0fe0*/  IMAD.WIDE R80, R30, 0x2, R96 ;  /* 0x000000021e507825 */ /* 0x000fe200078e0260 */
[----:B------:R-:W-:-:S02]  /*0ff0*/  IADD3 R75, PT, PT, R25, 0x1100, RZ ;  /* 0x00001100194b7810 */ /* 0x000fc40007ffe0ff */
[----:B------:R-:W-:Y:S02]  /*1000*/  LEA R30, R3, R30, 0xb ;  /* 0x0000001e031e7211 */ /* 0x000fe400078e58ff */
[----:B------:R-:W-:-:S06]  /*1010*/  LEA R75, R100, R75, 0x1 ;  /* 0x0000004b644b7211 */ /* 0x000fcc00078e08ff */
[-C--:B---3--:R-:W-:Y:S08]  /*1020*/  HMMA.16816.F16 R36, R36, R82.reuse, R70 ;  /* 0x000000522424723c */ /* 0x088ff00000000846 */
[----:B----4-:R-:W-:Y:S01]  /*1030*/  HMMA.16816.F16 R70, R32, R82, R40 ;  /* 0x000000522046723c */ /* 0x010fe20000000828 */
[----:B------:R-:W-:Y:S01]  /*1040*/  IMAD.WIDE R82, R3, 0x2, R80 ;  /* 0x0000000203527825 */ /* 0x000fe200078e0250 */
[----:B------:R-:W-:Y:S01]  /*1050*/  IADD3 R33, PT, PT, R25, 0x60, RZ ;  /* 0x0000006019217810 */ /* 0x000fe20007ffe0ff */
[----:B------:R-:W-:Y:S03]  /*1060*/  LDSM.16.MT88.4 R40, [R49+0x20] ;  /* 0x000020003128783b */ /* 0x000fe60000004200 */
[----:B------:R-:W-:Y:S01]  /*1070*/  LEA R74, R100, R33, 0x1 ;  /* 0x00000021644a7211 */ /* 0x000fe200078e08ff */
[C---:B------:R-:W-:Y:S01]  /*1080*/  IMAD.WIDE R102, R3.reuse, 0x2, R82 ;  /* 0x0000000203667825 */ /* 0x040fe200078e0252 */
[----:B------:R-:W2:Y:S03]  /*1090*/  LDSM.16.MT88.4 R32, [R29+0x20] ;  /* 0x000020001d20783b */ /* 0x000ea60000004200 */
[C---:B------:R-:W-:Y:S01]  /*10a0*/  IMAD.WIDE R104, R3.reuse, 0x2, R102 ;  /* 0x0000000203687825 */ /* 0x040fe200078e0266 */
[----:B-1----:R-:W-:Y:S01]  /*10b0*/  HMMA.16816.F16 R46, R44, R68, R36 ;  /* 0x000000442c2e723c */ /* 0x002fe20000000824 */
[----:B------:R-:W-:Y:S02]  /*10c0*/  LDSM.16.MT88.4 R36, [R49] ;  /* 0x000000003124783b */ /* 0x000fe40000004200 */
[----:B------:R-:W-:-:S02]  /*10d0*/  IMAD.WIDE R106, R3, 0x2, R104 ;  /* 0x00000002036a7825 */ /* 0x000fc400078e0268 */
[----:B------:R-:W1:Y:S04]  /*10e0*/  LDSM.16.M88.2 R44, [R74] ;  /* 0x000000004a2c783b */ /* 0x000e680000000100 */
[----:B------:R-:W-:Y:S01]  /*10f0*/  @!PT LDS RZ, [RZ] ;  /* 0x00000000fffff984 */ /* 0x000fe20000000800 */
[----:B------:R-:W-:Y:S01]  /*1100*/  @!PT LDS RZ, [RZ] ;  /* 0x00000000fffff984 */ /* 0x000fe20000000800 */
[----:B------:R-:W-:Y:S01]  /*1110*/  @!PT LDS RZ, [RZ] ;  /* 0x00000000fffff984 */ /* 0x000fe20000000800 */
[----:B------:R3:W-:Y:S01]  /*1120*/  LDGSTS.E.128 [R21+0xa500], desc[UR6][R80.64] ;  /* 0x0a50000050157fae */ /* 0x0007e2000b9a1806 */
[----:B------:R-:W-:-:S03]  /*1130*/  IMAD.WIDE R108, R3, 0x2, R106 ;  /* 0x00000002036c7825 */ /* 0x000fc600078e026a */
[----:B------:R4:W-:Y:S01]  /*1140*/  LDGSTS.E.128 [R21+0xa710], desc[UR6][R82.64] ;  /* 0x0a71000052157fae */ /* 0x0009e2000b9a1806 */
[----:B------:R-:W-:-:S03]  /*1150*/  IMAD.WIDE R110, R3, 0x2, R108 ;  /* 0x00000002036e7825 */ /* 0x000fc600078e026c */
[----:B------:R-:W-:Y:S04]  /*1160*/  LDGSTS.E.128 [R21+0xa920], desc[UR6][R102.64] ;  /* 0x0a92000066157fae */ /* 0x000fe8000b9a1806 */
[----:B------:R5:W-:Y:S01]  /*1170*/  LDGSTS.E.128 [R21+0xab30], desc[UR6][R104.64] ;  /* 0x0ab3000068157fae */ /* 0x000be2000b9a1806 */
[----:B---3--:R-:W-:-:S03]  /*1180*/  IMAD.WIDE R80, R3, 0x2, R110 ;  /* 0x0000000203507825 */ /* 0x008fc600078e026e */
[----:B------:R-:W-:Y:S04]  /*1190*/  LDGSTS.E.128 [R21+0xad40], desc[UR6][R106.64] ;  /* 0x0ad400006a157fae */ /* 0x000fe8000b9a1806 */
[----:B------:R-:W-:Y:S04]  /*11a0*/  LDGSTS.E.128 [R21+0xaf50], desc[UR6][R108.64] ;  /* 0x0af500006c157fae */ /* 0x000fe8000b9a1806 */
[----:B------:R-:W-:Y:S01]  /*11b0*/  LDGSTS.E.128 [R21+0xb160], desc[UR6][R110.64] ;  /* 0x0b1600006e157fae */ /* 0x000fe2000b9a1806 */
[----:B--2---:R-:W-:Y:S03]  /*11c0*/  HMMA.16816.F16 R70, R32, R68, R70 ;  /* 0x000000442046723c */ /* 0x004fe60000000846 */
[----:B------:R2:W-:Y:S04]  /*11d0*/  LDGSTS.E.128 [R21+0xb370], desc[UR6][R80.64] ;  /* 0x0b37000050157fae */ /* 0x0005e8000b9a1806 */
[----:B------:R-:W0:Y:S01]  /*11e0*/  LDGDEPBAR ;  /* 0x00000000000079af */ /* 0x000e220000000000 */
[----:B-1----:R-:W-:-:S12]  /*11f0*/  HMMA.16816.F16 R46, R36, R44, R46 ;  /* 0x0000002c242e723c */ /* 0x002fd8000000082e */
[----:B------:R-:W-:Y:S01]  /*1200*/  HMMA.16816.F16 R70, R40, R44, R70 ;  /* 0x0000002c2846723c */ /* 0x000fe20000000846 */
[----:B------:R-:W-:-:S04]  /*1210*/  DEPBAR.LE SB0, 0x0 ;  /* 0x000080000000791a */ /* 0x000fc80000000000 */
[----:B------:R-:W-:Y:S06]  /*1220*/  BAR.SYNC.DEFER_BLOCKING 0x0 ;  /* 0x0000000000007b1d */ /* 0x000fec0000010000 */
[----:B------:R-:W-:Y:S04]  /*1230*/  LDSM.16.M88.2 R68, [R75] ;  /* 0x000000004b44783b */ /* 0x000fe80000000100 */
[----:B------:R-:W1:Y:S04]  /*1240*/  LDSM.16.MT88.4 R32, [R55] ;  /* 0x000000003720783b */ /* 0x000e680000004200 */
[----:B------:R-:W3:Y:S04]  /*1250*/  LDSM.16.MT88.4 R36, [R55+0x20] ;  /* 0x000020003724783b */ /* 0x000ee80000004200 */
[----:B------:R-:W-:Y:S04]  /*1260*/  LDSM.16.M88.2 R44, [R65] ;  /* 0x00000000412c783b */ /* 0x000fe80000000100 */
[----:B------:R-:W4:Y:S01]  /*1270*/  LDSM.16.MT88.4 R40, [R51] ;  /* 0x000000003328783b */ /* 0x000f220000004200 */
[-C--:B-1----:R-:W-:Y:S03]  /*1280*/  HMMA.16816.F16 R46, R32, R68.reuse, R46 ;  /* 0x00000044202e723c */ /* 0x082fe6000000082e */
[----:B------:R-:W-:Y:S05]  /*1290*/  LDSM.16.MT88.4 R32, [R53] ;  /* 0x000000003520783b */ /* 0x000fea0000004200 */
[----:B---3--:R-:W-:Y:S01]  /*12a0*/  HMMA.16816.F16 R68, R36, R68, R70 ;  /* 0x000000442444723c */ /* 0x008fe20000000846 */
[----:B------:R-:W1:Y:S04]  /*12b0*/  LDSM.16.MT88.4 R36, [R51+0x20] ;  /* 0x000020003324783b */ /* 0x000e680000004200 */
[----:B------:R-:W3:Y:S07]  /*12c0*/  LDSM.16.M88.2 R70, [R67] ;  /* 0x000000004346783b */ /* 0x000eee0000000100 */
[-C--:B----4-:R-:W-:Y:S01]  /*12d0*/  HMMA.16816.F16 R46, R40, R44.reuse, R46 ;  /* 0x0000002c282e723c */ /* 0x090fe2000000082e */
[----:B------:R-:W4:Y:S07]  /*12e0*/  LDSM.16.MT88.4 R40, [R53+0x20] ;  /* 0x000020003528783b */ /* 0x000f2e0000004200 */
[----:B-1----:R-:W-:Y:S01]  /*12f0*/  HMMA.16816.F16 R36, R36, R44, R68 ;  /* 0x0000002c2424723c */ /* 0x002fe20000000844 */
[----:B------:R-:W-:Y:S01]  /*1300*/  IMAD.WIDE R68, R28, 0x2, R96 ;  /* 0x000000021c447825 */ /* 0x000fe200078e0260 */
[----:B------:R-:W-:-:S03]  /*1310*/  LEA R28, R3, R28, 0xb ;  /* 0x0000001c031c7211 */ /* 0x000fc600078e58ff */
[----:B------:R-:W-:-:S07]  /*1320*/  IMAD.WIDE R82, R3, 0x2, R68 ;  /* 0x0000000203527825 */ /* 0x000fce00078e0244 */
[----:B---3--:R-:W-:Y:S01]  /*1330*/  HMMA.16816.F16 R46, R32, R70, R46 ;  /* 0x00000046202e723c */ /* 0x008fe2000000082e */
[----:B------:R-:W-:Y:S01]  /*1340*/  IADD3 R33, PT, PT, R25, 0x1160, RZ ;  /* 0x0000116019217810 */ /* 0x000fe20007ffe0ff */
[----:B-----5:R-:W-:-:S03]  /*1350*/  IMAD.WIDE R104, R3, 0x2, R82 ;  /* 0x0000000203687825 */ /* 0x020fc600078e0252 */
[----:B--2---:R-:W-:Y:S02]  /*1360*/  LEA R80, R100, R33, 0x1 ;  /* 0x0000002164507211 */ /* 0x004fe400078e08ff */
[----:B------:R-:W-:Y:S01]  /*1370*/  LDSM.16.MT88.4 R32, [R57+0x20] ;  /* 0x000020003920783b */ /* 0x000fe20000004200 */
[C---:B------:R-:W-:Y:S01]  /*1380*/  IMAD.WIDE R102, R3.reuse, 0x2, R104 ;  /* 0x0000000203667825 */ /* 0x040fe200078e0268 */
[----:B----4-:R-:W-:Y:S02]  /*1390*/  HMMA.16816.F16 R70, R40, R70, R36 ;  /* 0x000000462846723c */ /* 0x010fe40000000824 */
[----:B------:R-:W1:Y:S01]  /*13a0*/  LDSM.16.M88.2 R44, [R80] ;  /* 0x00000000502c783b */ /* 0x000e620000000100 */
[----:B------:R-:W-:-:S03]  /*13b0*/  IMAD.WIDE R94, R3, 0x2, R102 ;  /* 0x00000002035e7825 */ /* 0x000fc600078e0266 */
[----:B------:R-:W2:Y:S04]  /*13c0*/  LDSM.16.MT88.4 R36, [R57] ;  /* 0x000000003924783b */ /* 0x000ea80000004200 */
[----:B------:R-:W-:Y:S01]  /*13d0*/  @!PT LDS RZ, [RZ] ;  /* 0x00000000fffff984 */ /* 0x000fe20000000800 */
[----:B------:R-:W-:Y:S01]  /*13e0*/  @!PT LDS RZ, [RZ] ;  /* 0x00000000fffff984 */ /* 0x000fe20000000800 */
[----:B------:R-:W-:Y:S01]  /*13f0*/  @!PT LDS RZ, [RZ] ;  /* 0x00000000fffff984 */ /* 0x000fe20000000800 */
[----:B------:R-:W-:Y:S01]  /*1400*/  LDGSTS.E.128 [R21+0x2100], desc[UR6][R68.64] ;  /* 0x0210000044157fae */ /* 0x000fe2000b9a1806 */
[----:B------:R-:W-:-:S03]  /*1410*/  IMAD.WIDE R42, R3, 0x2, R94 ;  /* 0x00000002032a7825 */ /* 0x000fc600078e025e */
[----:B------:R3:W-:Y:S01]  /*1420*/  LDGSTS.E.128 [R21+0x2310], desc[UR6][R82.64] ;  /* 0x0231000052157fae */ /* 0x0007e2000b9a1806 */
[----:B------:R-:W-:-:S03]  /*1430*/  IMAD.WIDE R40, R3, 0x2, R42 ;  /* 0x0000000203287825 */ /* 0x000fc600078e022a */
[----:B------:R-:W-:Y:S04]  /*1440*/  LDGSTS.E.128 [R21+0x2520], desc[UR6][R104.64] ;  /* 0x0252000068157fae */ /* 0x000fe8000b9a1806 */
[----:B------:R-:W-:Y:S01]  /*1450*/  LDGSTS.E.128 [R21+0x2730], desc[UR6][R102.64] ;  /* 0x0273000066157fae */ /* 0x000fe2000b9a1806 */
[----:B---3--:R-:W-:-:S03]  /*1460*/  IMAD.WIDE R82, R3, 0x2, R40 ;  /* 0x0000000203527825 */ /* 0x008fc600078e0228 */
[----:B------:R-:W-:Y:S04]  /*1470*/  LDGSTS.E.128 [R21+0x2940], desc[UR6][R94.64] ;  /* 0x029400005e157fae */ /* 0x000fe8000b9a1806 */
[----:B------:R-:W-:Y:S04]  /*1480*/  LDGSTS.E.128 [R21+0x2b50], desc[UR6][R42.64] ;  /* 0x02b500002a157fae */ /* 0x000fe8000b9a1806 */
[----:B------:R3:W-:Y:S04]  /*1490*/  LDGSTS.E.128 [R21+0x2d60], desc[UR6][R40.64] ;  /* 0x02d6000028157fae */ /* 0x0007e8000b9a1806 */
[----:B------:R4:W-:Y:S01]  /*14a0*/  LDGSTS.E.128 [R21+0x2f70], desc[UR6][R82.64] ;  /* 0x02f7000052157fae */ /* 0x0009e2000b9a1806 */
[-C--:B-1----:R-:W-:Y:S03]  /*14b0*/  HMMA.16816.F16 R70, R32, R44.reuse, R70 ;  /* 0x0000002c2046723c */ /* 0x082fe60000000846 */
[----:B------:R-:W0:Y:S05]  /*14c0*/  LDGDEPBAR ;  /* 0x00000000000079af */ /* 0x000e2a0000000000 */
[----:B--2---:R-:W-:Y:S01]  /*14d0*/  HMMA.16816.F16 R68, R36, R44, R46 ;  /* 0x0000002c2444723c */ /* 0x004fe2000000082e */
[----:B------:R-:W-:-:S04]  /*14e0*/  DEPBAR.LE SB0, 0x0 ;  /* 0x000080000000791a */ /* 0x000fc80000000000 */
[----:B------:R-:W-:Y:S06]  /*14f0*/  BAR.SYNC.DEFER_BLOCKING 0x0 ;  /* 0x0000000000007b1d */ /* 0x000fec0000010000 */
[----:B------:R-:W-:Y:S04]  /*1500*/  LDSM.16.M88.2 R46, [R79] ;  /* 0x000000004f2e783b */ /* 0x000fe80000000100 */
[----:B------:R-:W1:Y:S04]  /*1510*/  LDSM.16.MT88.4 R36, [R59] ;  /* 0x000000003b24783b */ /* 0x000e680000004200 */
[----:B---3--:R-:W2:Y:S04]  /*1520*/  LDSM.16.MT88.4 R40, [R59+0x20] ;  /* 0x000020003b28783b */ /* 0x008ea80000004200 */
[----:B------:R-:W-:Y:S04]  /*1530*/  LDSM.16.M88.2 R44, [R73] ;  /* 0x00000000492c783b */ /* 0x000fe80000000100 */
[----:B------:R-:W3:Y:S01]  /*1540*/  LDSM.16.MT88.4 R32, [R31] ;  /* 0x000000001f20783b */ /* 0x000ee20000004200 */
[-C--:B-1----:R-:W-:Y:S03]  /*1550*/  HMMA.16816.F16 R68, R36, R46.reuse, R68 ;  /* 0x0000002e2444723c */ /* 0x082fe60000000844 */
[----:B------:R-:W1:Y:S05]  /*1560*/  LDSM.16.MT88.4 R36, [R31+0x20] ;  /* 0x000020001f24783b */ /* 0x000e6a0000004200 */
[----:B--2---:R-:W-:Y:S01]  /*1570*/  HMMA.16816.F16 R42, R40, R46, R70 ;  /* 0x0000002e282a723c */ /* 0x004fe20000000846 */
[----:B------:R-:W-:Y:S01]  /*1580*/  LDSM.16.M88.2 R40, [R77] ;  /* 0x000000004d28783b */ /* 0x000fe20000000100 */
[----:B------:R-:W-:Y:S01]  /*1590*/  IMAD.WIDE R46, R26, 0x2, R96 ;  /* 0x000000021a2e7825 */ /* 0x000fe200078e0260 */
[----:B------:R-:W-:-:S09]  /*15a0*/  LEA R26, R3, R26, 0xb ;  /* 0x0000001a031a7211 */ /* 0x000fd200078e58ff */
[-C--:B---3--:R-:W-:Y:S01]  /*15b0*/  HMMA.16816.F16 R68, R32, R44.reuse, R68 ;  /* 0x0000002c2044723c */ /* 0x088fe20000000844 */
[----:B------:R-:W2:Y:S07]  /*15c0*/  LDSM.16.MT88.4 R32, [R29] ;  /* 0x000000001d20783b */ /* 0x000eae0000004200 */
[----:B-1----:R-:W-:Y:S01]  /*15d0*/  HMMA.16816.F16 R42, R36, R44, R42 ;  /* 0x0000002c242a723c */ /* 0x002fe2000000082a */
[----:B------:R-:W1:Y:S01]  /*15e0*/  LDSM.16.MT88.4 R36, [R29+0x20] ;  /* 0x000020001d24783b */ /* 0x000e620000004200 */
[----:B------:R-:W-:-:S04]  /*15f0*/  IMAD.WIDE R44, R3, 0x2, R46 ;  /* 0x00000002032c7825 */ /* 0x000fc800078e022e */
[----:B------:R-:W-:-:S04]  /*1600*/  IMAD.WIDE R102, R3, 0x2, R44 ;  /* 0x0000000203667825 */ /* 0x000fc800078e022c */
[----:B------:R-:W-:-:S04]  /*1610*/  IMAD.WIDE R94, R3, 0x2, R102 ;  /* 0x00000002035e7825 */ /* 0x000fc800078e0266 */
[C---:B----4-:R-:W-:Y:S01]  /*1620*/  IMAD.WIDE R82, R3.reuse, 0x2, R94 ;  /* 0x0000000203527825 */ /* 0x050fe200078e025e */
[----:B--2---:R-:W-:Y:S01]  /*1630*/  HMMA.16816.F16 R68, R32, R40, R68 ;  /* 0x000000282044723c */ /* 0x004fe20000000844 */
[----:B------:R-:W-:Y:S02]  /*1640*/  LDSM.16.MT88.4 R32, [R49] ;  /* 0x000000003120783b */ /* 0x000fe40000004200 */
[----:B------:R-:W-:-:S05]  /*1650*/  IMAD.WIDE R70, R3, 0x2, R82 ;  /* 0x0000000203467825 */ /* 0x000fca00078e0252 */
[----:B-1----:R-:W-:Y:S01]  /*1660*/  HMMA.16816.F16 R42, R36, R40, R42 ;  /* 0x00000028242a723c */ /* 0x002fe2000000082a */
[----:B------:R-:W1:Y:S04]  /*1670*/  LDSM.16.M88.2 R40, [R93] ;  /* 0x000000005d28783b */ /* 0x000e680000000100 */
[----:B------:R-:W2:Y:S04]  /*1680*/  LDSM.16.MT88.4 R36, [R49+0x20] ;  /* 0x000020003124783b */ /* 0x000ea80000004200 */
[----:B------:R-:W-:Y:S01]  /*1690*/  @!PT LDS RZ, [RZ] ;  /* 0x00000000fffff984 */ /* 0x000fe20000000800 */
[----:B------:R-:W-:Y:S01]  /*16a0*/  @!PT LDS RZ, [RZ] ;  /* 0x00000000fffff984 */ /* 0x000fe20000000800 */
[----:B------:R-:W-:Y:S01]  /*16b0*/  @!PT LDS RZ, [RZ] ;  /* 0x00000000fffff984 */ /* 0x000fe20000000800 */
[----:B------:R3:W-:Y:S04]  /*16c0*/  LDGSTS.E.128 [R21+0xa500], desc[UR6][R46.64] ;  /* 0x0a5000002e157fae */ /* 0x0007e8000b9a1806 */
[----:B------:R4:W-:Y:S04]  /*16d0*/  LDGSTS.E.128 [R21+0xa710], desc[UR6][R44.64] ;  /* 0x0a7100002c157fae */ /* 0x0009e8000b9a1806 */
[----:B------:R-:W-:Y:S01]  /*16e0*/  LDGSTS.E.128 [R21+0xa920], desc[UR6][R102.64] ;  /* 0x0a92000066157fae */ /* 0x000fe2000b9a1806 */
[----:B---3--:R-:W-:-:S03]  /*16f0*/  IMAD.WIDE R46, R3, 0x2, R70 ;  /* 0x00000002032e7825 */ /* 0x008fc600078e0246 */
[----:B------:R-:W-:Y:S04]  /*1700*/  LDGSTS.E.128 [R21+0xab30], desc[UR6][R94.64] ;  /* 0x0ab300005e157fae */ /* 0x000fe8000b9a1806 */
[----:B------:R-:W-:Y:S01]  /*1710*/  LDGSTS.E.128 [R21+0xad40], desc[UR6][R82.64] ;  /* 0x0ad4000052157fae */ /* 0x000fe2000b9a1806 */
[----:B----4-:R-:W-:-:S03]  /*1720*/  IMAD.WIDE R44, R3, 0x2, R46 ;  /* 0x00000002032c7825 */ /* 0x010fc600078e022e */
[----:B------:R-:W-:Y:S04]  /*1730*/  LDGSTS.E.128 [R21+0xaf50], desc[UR6][R70.64] ;  /* 0x0af5000046157fae */ /* 0x000fe8000b9a1806 */
[----:B------:R3:W-:Y:S04]  /*1740*/  LDGSTS.E.128 [R21+0xb160], desc[UR6][R46.64] ;  /* 0x0b1600002e157fae */ /* 0x0007e8000b9a1806 */
[----:B------:R4:W-:Y:S01]  /*1750*/  LDGSTS.E.128 [R21+0xb370], desc[UR6][R44.64] ;  /* 0x0b3700002c157fae */ /* 0x0009e2000b9a1806 */
[----:B-1----:R-:W-:Y:S03]  /*1760*/  HMMA.16816.F16 R68, R32, R40, R68 ;  /* 0x000000282044723c */ /* 0x002fe60000000844 */
[----:B------:R-:W0:Y:S01]  /*1770*/  LDGDEPBAR ;  /* 0x00000000000079af */ /* 0x000e220000000000 */
[----:B------:R-:W-:Y:S01]  /*1780*/  IADD3 R33, PT, PT, R25, 0x1200, RZ ;  /* 0x0000120019217810 */ /* 0x000fe20007ffe0ff */
[----:B---3--:R-:W-:-:S03]  /*1790*/  IMAD.WIDE R46, R24, 0x2, R96 ;  /* 0x00000002182e7825 */ /* 0x008fc600078e0260 */
[----:B------:R-:W-:Y:S01]  /*17a0*/  LEA R94, R100, R33, 0x1 ;  /* 0x00000021645e7211 */ /* 0x000fe200078e08ff */
[----:B--2---:R-:W-:Y:S01]  /*17b0*/  HMMA.16816.F16 R42, R36, R40, R42 ;  /* 0x00000028242a723c */ /* 0x004fe2000000082a */
[C---:B------:R-:W-:Y:S01]  /*17c0*/  LEA R24, R3.reuse, R24, 0xb ;  /* 0x0000001803187211 */ /* 0x040fe200078e58ff */
[----:B----4-:R-:W-:Y:S01]  /*17d0*/  IMAD.WIDE R44, R3, 0x2, R46 ;  /* 0x00000002032c7825 */ /* 0x010fe200078e022e */
[----:B------:R-:W-:-:S04]  /*17e0*/  DEPBAR.LE SB0, 0x0 ;  /* 0x000080000000791a */ /* 0x000fc80000000000 */
[----:B------:R-:W-:Y:S06]  /*17f0*/  BAR.SYNC.DEFER_BLOCKING 0x0 ;  /* 0x0000000000007b1d */ /* 0x000fec0000010000 */
[----:B------:R-:W-:Y:S04]  /*1800*/  LDSM.16.M88.2 R40, [R94] ;  /* 0x000000005e28783b */ /* 0x000fe80000000100 */
[----:B------:R-:W1:Y:S04]  /*1810*/  LDSM.16.MT88.4 R32, [R55] ;  /* 0x000000003720783b */ /* 0x000e680000004200 */
[----:B------:R-:W2:Y:S01]  /*1820*/  LDSM.16.MT88.4 R36, [R55+0x20] ;  /* 0x000020003724783b */ /* 0x000ea20000004200 */
[-C--:B-1----:R-:W-:Y:S03]  /*1830*/  HMMA.16816.F16 R68, R32, R40.reuse, R68 ;  /* 0x000000282044723c */ /* 0x082fe60000000844 */
[----:B------:R-:W-:Y:S05]  /*1840*/  LDSM.16.MT88.4 R32, [R51] ;  /* 0x000000003320783b */ /* 0x000fea0000004200 */
[----:B--2---:R-:W-:Y:S01]  /*1850*/  HMMA.16816.F16 R42, R36, R40, R42 ;  /* 0x00000028242a723c */ /* 0x004fe2000000082a */
[----:B------:R-:W1:Y:S04]  /*1860*/  LDSM.16.M88.2 R40, [R85] ;  /* 0x000000005528783b */ /* 0x000e680000000100 */
[----:B------:R-:W2:Y:S07]  /*1870*/  LDSM.16.MT88.4 R36, [R51+0x20] ;  /* 0x000020003324783b */ /* 0x000eae0000004200 */
[-C--:B-1----:R-:W-:Y:S01]  /*1880*/  HMMA.16816.F16 R68, R32, R40.reuse, R68 ;  /* 0x000000282044723c */ /* 0x082fe20000000844 */
[----:B------:R-:W-:Y:S07]  /*1890*/  LDSM.16.MT88.4 R32, [R53] ;  /* 0x000000003520783b */ /* 0x000fee0000004200 */
[----:B--2---:R-:W-:Y:S01]  /*18a0*/  HMMA.16816.F16 R42, R36, R40, R42 ;  /* 0x00000028242a723c */ /* 0x004fe2000000082a */
[----:B------:R-:W1:Y:S04]  /*18b0*/  LDSM.16.M88.2 R40, [R87] ;  /* 0x000000005728783b */ /* 0x000e680000000100 */
[----:B------:R-:W2:Y:S07]  /*18c0*/  LDSM.16.MT88.4 R36, [R53+0x20] ;  /* 0x000020003524783b */ /* 0x000eae0000004200 */
[-C--:B-1----:R-:W-:Y:S01]  /*18d0*/  HMMA.16816.F16 R68, R32, R40.reuse, R68 ;  /* 0x000000282044723c */ /* 0x082fe20000000844 */
[----:B------:R-:W-:Y:S07]  /*18e0*/  LDSM.16.MT88.4 R32, [R57] ;  /* 0x000000003920783b */ /* 0x000fee0000004200 */
[----:B--2---:R-:W-:Y:S01]  /*18f0*/  HMMA.16816.F16 R36, R36, R40, R42 ;  /* 0x000000282424723c */ /* 0x004fe2000000082a */
[----:B------:R-:W1:Y:S01]  /*1900*/  LDSM.16.M88.2 R38, [R89] ;  /* 0x000000005926783b */ /* 0x000e620000000100 */
[----:B------:R-:W-:-:S04]  /*1910*/  IMAD.WIDE R40, R3, 0x2, R44 ;  /* 0x0000000203287825 */ /* 0x000fc800078e022c */
[----:B------:R-:W-:-:S04]  /*1920*/  IMAD.WIDE R82, R3, 0x2, R40 ;  /* 0x0000000203527825 */ /* 0x000fc800078e0228 */
[----:B------:R-:W-:-:S04]  /*1930*/  IMAD.WIDE R42, R3, 0x2, R82 ;  /* 0x00000002032a7825 */ /* 0x000fc800078e0252 */
[C---:B------:R-:W-:Y:S01]  /*1940*/  IMAD.WIDE R70, R3.reuse, 0x2, R42 ;  /* 0x0000000203467825 */ /* 0x040fe200078e022a */
[----:B-1----:R-:W-:Y:S01]  /*1950*/  HMMA.16816.F16 R68, R32, R38, R68 ;  /* 0x000000262044723c */ /* 0x002fe20000000844 */
[----:B------:R-:W1:Y:S04]  /*1960*/  LDSM.16.MT88.4 R32, [R57+0x20] ;  /* 0x000020003920783b */ /* 0x000e680000004200 */
[----:B------:R-:W-:Y:S01]  /*1970*/  @!PT LDS RZ, [RZ] ;  /* 0x00000000fffff984 */ /* 0x000fe20000000800 */
[----:B------:R-:W-:Y:S01]  /*1980*/  @!PT LDS RZ, [RZ] ;  /* 0x00000000fffff984 */ /* 0x000fe20000000800 */
[----:B------:R-:W-:Y:S01]  /*1990*/  @!PT LDS RZ, [RZ] ;  /* 0x00000000fffff984 */ /* 0x000fe20000000800 */
[----:B------:R-:W-:Y:S04]  /*19a0*/  LDGSTS.E.128 [R23], desc[UR6][R98.64+-0x600] ;  /* 0x00000a0062177fae */ /* 0x000fe8000b9a1806 */
[----:B------:R-:W-:Y:S04]  /*19b0*/  LDGSTS.E.128 [R23+0x1080], desc[UR6][R98.64+-0x600] ;  /* 0x01080a0062177fae */ /* 0x000fe8000b9a1806 */
[----:B------:R2:W-:Y:S04]  /*19c0*/  LDGSTS.E.128 [R21+0x2100], desc[UR6][R46.64] ;  /* 0x021000002e157fae */ /* 0x0005e8000b9a1806 */
[----:B------:R3:W-:Y:S04]  /*19d0*/  LDGSTS.E.128 [R21+0x2310], desc[UR6][R44.64] ;  /* 0x023100002c157fae */ /* 0x0007e8000b9a1806 */
[----:B------:R1:W-:Y:S01]  /*19e0*/  LDGSTS.E.128 [R21+0x2520], desc[UR6][R40.64] ;  /* 0x0252000028157fae */ /* 0x0003e2000b9a1806 */
[----:B--2---:R-:W-:-:S03]  /*19f0*/  IMAD.WIDE R46, R3, 0x2, R70 ;  /* 0x00000002032e7825 */ /* 0x004fc600078e0246 */
[----:B------:R-:W-:Y:S04]  /*1a00*/  LDGSTS.E.128 [R21+0x2730], desc[UR6][R82.64] ;  /* 0x0273000052157fae */ /* 0x000fe8000b9a1806 */
[----:B------:R-:W-:Y:S01]  /*1a10*/  LDGSTS.E.128 [R21+0x2940], desc[UR6][R42.64] ;  /* 0x029400002a157fae */ /* 0x000fe2000b9a1806 */
[----:B---3--:R-:W-:-:S03]  /*1a20*/  IMAD.WIDE R44, R3, 0x2, R46 ;  /* 0x00000002032c7825 */ /* 0x008fc600078e022e */
[----:B------:R-:W-:Y:S04]  /*1a30*/  LDGSTS.E.128 [R21+0x2b50], desc[UR6][R70.64] ;  /* 0x02b5000046157fae */ /* 0x000fe8000b9a1806 */
[----:B------:R2:W-:Y:S01]  /*1a40*/  LDGSTS.E.128 [R21+0x2d60], desc[UR6][R46.64] ;  /* 0x02d600002e157fae */ /* 0x0005e2000b9a1806 */
[----:B-1----:R-:W-:Y:S03]  /*1a50*/  HMMA.16816.F16 R40, R32, R38, R36 ;  /* 0x000000262028723c */ /* 0x002fe60000000824 */
[----:B------:R1:W-:Y:S04]  /*1a60*/  LDGSTS.E.128 [R21+0x2f70], desc[UR6][R44.64] ;  /* 0x02f700002c157fae */ /* 0x0003e8000b9a1806 */
[----:B------:R-:W0:Y:S01]  /*1a70*/  LDGDEPBAR ;  /* 0x00000000000079af */ /* 0x000e220000000000 */
[----:B--2---:R-:W-:Y:S01]  /*1a80*/  IMAD.WIDE R46, R22, 0x2, R96 ;  /* 0x00000002162e7825 */ /* 0x004fe200078e0260 */
[----:B------:R-:W-:-:S03]  /*1a90*/  LEA R22, R3, R22, 0xb ;  /* 0x0000001603167211 */ /* 0x000fc600078e58ff */
[----:B-1----:R-:W-:Y:S01]  /*1aa0*/  IMAD.WIDE R44, R3, 0x2, R46 ;  /* 0x00000002032c7825 */ /* 0x002fe200078e022e */
        /* <DEDUP_REMOVED lines=36> */
[----:B------:R2:W-:Y:S04]  /*1cf0*/  LDGSTS.E.128 [R21+0xb160], desc[UR6][R46.64] ;  /* 0x0b1600002e157fae */ /* 0x0005e8000b9a1806 */
[----:B------:R3:W-:Y:S04]  /*1d00*/  LDGSTS.E.128 [R21+0xb370], desc[UR6][R44.64] ;  /* 0x0b3700002c157fae */ /* 0x0007e8000b9a1806 */
[----:B------:R-:W0:Y:S01]  /*1d10*/  LDGDEPBAR ;  /* 0x00000000000079af */ /* 0x000e220000000000 */
[----:B-1----:R-:W-:Y:S01]  /*1d20*/  HMMA.16816.F16 R40, R32, R38, R36 ;  /* 0x000000262028723c */ /* 0x002fe20000000824 */
[----:B--2---:R-:W-:Y:S01]  /*1d30*/  IMAD.WIDE R46, R20, 0x2, R96 ;  /* 0x00000002142e7825 */ /* 0x004fe200078e0260 */
[----:B------:R-:W-:-:S03]  /*1d40*/  LEA R20, R3, R20, 0xb ;  /* 0x0000001403147211 */ /* 0x000fc600078e58ff */
[----:B---3--:R-:W-:Y:S01]  /*1d50*/  IMAD.WIDE R44, R3, 0x2, R46 ;  /* 0x00000002032c7825 */ /* 0x008fe200078e022e */
        /* <DEDUP_REMOVED lines=991> */
[----:B------:R2:W-:Y:S01]  /*5b50*/  LDGSTS.E.128 [R21+0x2940], desc[UR6][R42.64] ;  /* 0x029400002a157fae */ /* 0x0005e2000b9a1806 */
[----:B---3--:R-:W-:-:S03]  /*5b60*/  IMAD.WIDE R44, R3, 0x2, R46 ;  /* 0x00000002032c7825 */ /* 0x008fc600078e022e */
[----:B------:R-:W-:Y:S04]  /*5b70*/  LDGSTS.E.128 [R21+0x2b50], desc[UR6][R70.64] ;  /* 0x02b5000046157fae */ /* 0x000fe8000b9a1806 */
[----:B------:R-:W-:Y:S01]  /*5b80*/  LDGSTS.E.128 [R21+0x2d60], desc[UR6][R46.64] ;  /* 0x02d600002e157fae */ /* 0x000fe2000b9a1806 */
[----:B-1----:R-:W-:Y:S03]  /*5b90*/  HMMA.16816.F16 R40, R32, R38, R36 ;  /* 0x000000262028723c */ /* 0x002fe60000000824 */
[----:B------:R1:W-:Y:S04]  /*5ba0*/  LDGSTS.E.128 [R21+0x2f70], desc[UR6][R44.64] ;  /* 0x02f700002c157fae */ /* 0x0003e8000b9a1806 */
[----:B------:R-:W0:Y:S01]  /*5bb0*/  LDGDEPBAR ;  /* 0x00000000000079af */ /* 0x000e220000000000 */
[----:B------:R-:W-:-:S04]  /*5bc0*/  DEPBAR.LE SB0, 0x0 ;  /* 0x000080000000791a */ /* 0x000fc80000000000 */
[----:B------:R-:W-:Y:S06]  /*5bd0*/  BAR.SYNC.DEFER_BLOCKING 0x0 ;  /* 0x0000000000007b1d */ /* 0x000fec0000010000 */
[----:B--2---:R-:W-:Y:S04]  /*5be0*/  LDSM.16.M88.2 R42, [R91] ;  /* 0x000000005b2a783b */ /* 0x004fe80000000100 */
[----:B------:R-:W2:Y:S04]  /*5bf0*/  LDSM.16.MT88.4 R32, [R59] ;  /* 0x000000003b20783b */ /* 0x000ea80000004200 */
[----:B------:R-:W3:Y:S04]  /*5c00*/  LDSM.16.MT88.4 R36, [R59+0x20] ;  /* 0x000020003b24783b */ /* 0x000ee80000004200 */
[----:B-1----:R-:W-:Y:S01]  /*5c10*/  LDSM.16.M88.2 R44, [R74] ;  /* 0x000000004a2c783b */ /* 0x002fe20000000100 */
[-C--:B--2---:R-:W-:Y:S03]  /*5c20*/  HMMA.16816.F16 R68, R32, R42.reuse, R68 ;  /* 0x0000002a2044723c */ /* 0x084fe60000000844 */
[----:B------:R-:W-:Y:S05]  /*5c30*/  LDSM.16.MT88.4 R32, [R31] ;  /* 0x000000001f20783b */ /* 0x000fea0000004200 */
[----:B---3--:R-:W-:Y:S01]  /*5c40*/  HMMA.16816.F16 R40, R36, R42, R40 ;  /* 0x0000002a2428723c */ /* 0x008fe20000000828 */
        /* <DEDUP_REMOVED lines=8> */
[----:B------:R-:W1:Y:S07]  /*5cd0*/  LDSM.16.MT88.4 R32, [R49] ;  /* 0x000000003120783b */ /* 0x000e6e0000004200 */
[----:B--2---:R-:W-:Y:S01]  /*5ce0*/  HMMA.16816.F16 R42, R36, R40, R42 ;  /* 0x00000028242a723c */ /* 0x004fe2000000082a */
[----:B------:R-:W-:Y:S01]  /*5cf0*/  IMAD.WIDE R40, R78, 0x2, R96 ;  /* 0x000000024e287825 */ /* 0x000fe200078e0260 */
[----:B------:R-:W2:Y:S01]  /*5d00*/  LDSM.16.MT88.4 R36, [R49+0x20] ;  /* 0x000020003124783b */ /* 0x000ea20000004200 */
[----:B------:R-:W-:-:S03]  /*5d10*/  LEA R78, R3, R78, 0xb ;  /* 0x0000004e034e7211 */ /* 0x000fc600078e58ff */
[----:B------:R-:W-:Y:S01]  /*5d20*/  @!PT LDS RZ, [RZ] ;  /* 0x00000000fffff984 */ /* 0x000fe20000000800 */
[----:B------:R-:W-:Y:S01]  /*5d30*/  @!PT LDS RZ, [RZ] ;  /* 0x00000000fffff984 */ /* 0x000fe20000000800 */
[----:B------:R-:W-:Y:S01]  /*5d40*/  @!PT LDS RZ, [RZ] ;  /* 0x00000000fffff984 */ /* 0x000fe20000000800 */
[----:B------:R-:W-:Y:S01]  /*5d50*/  LDGSTS.E.128 [R21+0xa500], desc[UR6][R40.64] ;  /* 0x0a50000028157fae */ /* 0x000fe2000b9a1806 */
[----:B------:R-:W-:-:S05]  /*5d60*/  IMAD.WIDE R70, R3, 0x2, R40 ;  /* 0x0000000203467825 */ /* 0x000fca00078e0228 */
[----:B------:R3:W-:Y:S01]  /*5d70*/  LDGSTS.E.128 [R21+0xa710], desc[UR6][R70.64] ;  /* 0x0a71000046157fae */ /* 0x0007e2000b9a1806 */
[----:B------:R-:W-:-:S05]  /*5d80*/  IMAD.WIDE R104, R3, 0x2, R70 ;  /* 0x0000000203687825 */ /* 0x000fca00078e0246 */
[----:B------:R-:W-:Y:S01]  /*5d90*/  LDGSTS.E.128 [R21+0xa920], desc[UR6][R104.64] ;  /* 0x0a92000068157fae */ /* 0x000fe2000b9a1806 */
[----:B------:R-:W-:-:S05]  /*5da0*/  IMAD.WIDE R102, R3, 0x2, R104 ;  /* 0x0000000203667825 */ /* 0x000fca00078e0268 */
[----:B------:R-:W-:Y:S01]  /*5db0*/  LDGSTS.E.128 [R21+0xab30], desc[UR6][R102.64] ;  /* 0x0ab3000066157fae */ /* 0x000fe2000b9a1806 */
[----:B------:R-:W-:-:S05]  /*5dc0*/  IMAD.WIDE R100, R3, 0x2, R102 ;  /* 0x0000000203647825 */ /* 0x000fca00078e0266 */
[----:B------:R-:W-:Y:S01]  /*5dd0*/  LDGSTS.E.128 [R21+0xad40], desc[UR6][R100.64] ;  /* 0x0ad4000064157fae */ /* 0x000fe2000b9a1806 */
[C---:B------:R-:W-:Y:S01]  /*5de0*/  IMAD.WIDE R82, R3.reuse, 0x2, R100 ;  /* 0x0000000203527825 */ /* 0x040fe200078e0264 */
[----:B-1----:R-:W-:Y:S04]  /*5df0*/  HMMA.16816.F16 R46, R32, R44, R46 ;  /* 0x0000002c202e723c */ /* 0x002fe8000000082e */
[----:B------:R-:W-:Y:S01]  /*5e00*/  LDGSTS.E.128 [R21+0xaf50], desc[UR6][R82.64] ;  /* 0x0af5000052157fae */ /* 0x000fe2000b9a1806 */
[----:B------:R-:W-:-:S05]  /*5e10*/  IMAD.WIDE R68, R3, 0x2, R82 ;  /* 0x0000000203447825 */ /* 0x000fca00078e0252 */
[----:B------:R1:W-:Y:S01]  /*5e20*/  LDGSTS.E.128 [R21+0xb160], desc[UR6][R68.64] ;  /* 0x0b16000044157fae */ /* 0x0003e2000b9a1806 */
[----:B---3--:R-:W-:Y:S01]  /*5e30*/  IMAD.WIDE R70, R3, 0x2, R68 ;  /* 0x0000000203467825 */ /* 0x008fe200078e0244 */
[----:B--2---:R-:W-:Y:S04]  /*5e40*/  HMMA.16816.F16 R42, R36, R44, R42 ;  /* 0x0000002c242a723c */ /* 0x004fe8000000082a */
[----:B------:R2:W-:Y:S04]  /*5e50*/  LDGSTS.E.128 [R21+0xb370], desc[UR6][R70.64] ;  /* 0x0b37000046157fae */ /* 0x0005e8000b9a1806 */
[----:B------:R-:W0:Y:S01]  /*5e60*/  LDGDEPBAR ;  /* 0x00000000000079af */ /* 0x000e220000000000 */
[----:B------:R-:W-:-:S04]  /*5e70*/  DEPBAR.LE SB0, 0x0 ;  /* 0x000080000000791a */ /* 0x000fc80000000000 */
[----:B------:R-:W-:Y:S06]  /*5e80*/  BAR.SYNC.DEFER_BLOCKING 0x0 ;  /* 0x0000000000007b1d */ /* 0x000fec0000010000 */
[----:B------:R3:W-:Y:S04]  /*5e90*/  LDSM.16.M88.2 R40, [R75] ;  /* 0x000000004b28783b */ /* 0x0007e80000000100 */
[----:B------:R-:W4:Y:S04]  /*5ea0*/  LDSM.16.MT88.4 R32, [R55] ;  /* 0x000000003720783b */ /* 0x000f280000004200 */
[----:B------:R-:W2:Y:S01]  /*5eb0*/  LDSM.16.MT88.4 R36, [R55+0x20] ;  /* 0x000020003724783b */ /* 0x000ea20000004200 */
[----:B---3--:R-:W-:Y:S01]  /*5ec0*/  IMAD.WIDE R74, R84, 0x2, R96 ;  /* 0x00000002544a7825 */ /* 0x008fe200078e0260 */
[----:B------:R-:W-:-:S02]  /*5ed0*/  LEA R84, R3, R84, 0xb ;  /* 0x0000005403547211 */ /* 0x000fc400078e58ff */
[----:B-1----:R-:W-:Y:S01]  /*5ee0*/  LDSM.16.M88.2 R68, [R65] ;  /* 0x000000004144783b */ /* 0x002fe20000000100 */
[----:B------:R-:W-:-:S03]  /*5ef0*/  IMAD.WIDE R82, R3, 0x2, R74 ;  /* 0x0000000203527825 */ /* 0x000fc600078e024a */
[----:B------:R-:W-:Y:S01]  /*5f00*/  LDSM.16.M88.2 R44, [R67] ;  /* 0x00000000432c783b */ /* 0x000fe20000000100 */
[----:B------:R-:W-:-:S04]  /*5f10*/  IMAD.WIDE R104, R3, 0x2, R82 ;  /* 0x0000000203687825 */ /* 0x000fc800078e0252 */
[----:B------:R-:W-:-:S04]  /*5f20*/  IMAD.WIDE R102, R3, 0x2, R104 ;  /* 0x0000000203667825 */ /* 0x000fc800078e0268 */
[C---:B------:R-:W-:Y:S01]  /*5f30*/  IMAD.WIDE R100, R3.reuse, 0x2, R102 ;  /* 0x0000000203647825 */ /* 0x040fe200078e0266 */
[-C--:B----4-:R-:W-:Y:S01]  /*5f40*/  HMMA.16816.F16 R46, R32, R40.reuse, R46 ;  /* 0x00000028202e723c */ /* 0x090fe2000000082e */
[----:B------:R-:W1:Y:S07]  /*5f50*/  LDSM.16.MT88.4 R32, [R51] ;  /* 0x000000003320783b */ /* 0x000e6e0000004200 */
[----:B--2---:R-:W-:Y:S01]  /*5f60*/  HMMA.16816.F16 R70, R36, R40, R42 ;  /* 0x000000282446723c */ /* 0x004fe2000000082a */
[----:B------:R-:W2:Y:S04]  /*5f70*/  LDSM.16.MT88.4 R36, [R51+0x20] ;  /* 0x000020003324783b */ /* 0x000ea80000004200 */
[----:B------:R-:W3:Y:S07]  /*5f80*/  LDSM.16.MT88.4 R40, [R53] ;  /* 0x000000003528783b */ /* 0x000eee0000004200 */
[-C--:B-1----:R-:W-:Y:S01]  /*5f90*/  HMMA.16816.F16 R32, R32, R68.reuse, R46 ;  /* 0x000000442020723c */ /* 0x082fe2000000082e */
[----:B------:R1:W-:Y:S07]  /*5fa0*/  LDSM.16.M88.2 R46, [R80] ;  /* 0x00000000502e783b */ /* 0x0003ee0000000100 */
[----:B--2---:R-:W-:Y:S01]  /*5fb0*/  HMMA.16816.F16 R68, R36, R68, R70 ;  /* 0x000000442444723c */ /* 0x004fe20000000846 */
[C---:B-1----:R-:W-:Y:S01]  /*5fc0*/  IMAD.WIDE R80, R3.reuse, 0x2, R100 ;  /* 0x0000000203507825 */ /* 0x042fe200078e0264 */
[----:B------:R-:W-:Y:S10]  /*5fd0*/  LDSM.16.MT88.4 R36, [R57] ;  /* 0x000000003924783b */ /* 0x000ff40000004200 */
[----:B---3--:R-:W-:Y:S01]  /*5fe0*/  HMMA.16816.F16 R70, R40, R44, R32 ;  /* 0x0000002c2846723c */ /* 0x008fe20000000820 */
[----:B------:R-:W1:Y:S04]  /*5ff0*/  LDSM.16.MT88.4 R32, [R53+0x20] ;  /* 0x000020003520783b */ /* 0x000e680000004200 */
        /* <DEDUP_REMOVED lines=15> */
[----:B------:R-:W0:Y:S05]  /*60f0*/  LDGDEPBAR ;  /* 0x00000000000079af */ /* 0x000e2a0000000000 */
[----:B------:R-:W-:-:S12]  /*6100*/  HMMA.16816.F16 R68, R36, R46, R70 ;  /* 0x0000002e2444723c */ /* 0x000fd80000000846 */
[----:B--2---:R-:W-:Y:S01]  /*6110*/  HMMA.16816.F16 R74, R40, R46, R44 ;  /* 0x0000002e284a723c */ /* 0x004fe2000000082c */
[----:B------:R-:W-:-:S04]  /*6120*/  DEPBAR.LE SB0, 0x0 ;  /* 0x000080000000791a */ /* 0x000fc80000000000 */
[----:B------:R-:W-:Y:S06]  /*6130*/  BAR.SYNC.DEFER_BLOCKING 0x0 ;  /* 0x0000000000007b1d */ /* 0x000fec0000010000 */
[----:B------:R-:W-:Y:S04]  /*6140*/  LDSM.16.M88.2 R70, [R79] ;  /* 0x000000004f46783b */ /* 0x000fe80000000100 */
[----:B------:R-:W1:Y:S04]  /*6150*/  LDSM.16.MT88.4 R32, [R59] ;  /* 0x000000003b20783b */ /* 0x000e680000004200 */
[----:B------:R-:W2:Y:S04]  /*6160*/  LDSM.16.MT88.4 R36, [R59+0x20] ;  /* 0x000020003b24783b */ /* 0x000ea80000004200 */
[----:B------:R-:W-:Y:S04]  /*6170*/  LDSM.16.M88.2 R80, [R73] ;  /* 0x000000004950783b */ /* 0x000fe80000000100 */
[----:B------:R-:W3:Y:S04]  /*6180*/  LDSM.16.MT88.4 R40, [R31] ;  /* 0x000000001f28783b */ /* 0x000ee80000004200 */
[----:B------:R-:W4:Y:S01]  /*6190*/  LDSM.16.MT88.4 R44, [R31+0x20] ;  /* 0x000020001f2c783b */ /* 0x000f220000004200 */
[----:B-1----:R-:W-:Y:S01]  /*61a0*/  HMMA.16816.F16 R32, R32, R70, R68 ;  /* 0x000000462020723c */ /* 0x002fe20000000844 */
[----:B------:R-:W-:Y:S01]  /*61b0*/  IMAD.WIDE R68, R86, 0x2, R96 ;  /* 0x0000000256447825 */ /* 0x000fe200078e0260 */
[----:B------:R-:W-:-:S03]  /*61c0*/  LEA R86, R3, R86, 0xb ;  /* 0x0000005603567211 */ /* 0x000fc600078e58ff */
[----:B------:R-:W-:-:S03]  /*61d0*/  IMAD.WIDE R100, R3, 0x2, R68 ;  /* 0x0000000203647825 */ /* 0x000fc600078e0244 */
[----:B--2---:R-:W-:Y:S01]  /*61e0*/  HMMA.16816.F16 R36, R36, R70, R74 ;  /* 0x000000462424723c */ /* 0x004fe2000000084a */
[----:B------:R-:W-:Y:S01]  /*61f0*/  LDSM.16.M88.2 R70, [R77] ;  /* 0x000000004d46783b */ /* 0x000fe20000000100 */
[----:B------:R-:W-:-:S03]  /*6200*/  IMAD.WIDE R110, R3, 0x2, R100 ;  /* 0x00000002036e7825 */ /* 0x000fc600078e0264 */
[----:B------:R-:W-:Y:S01]  /*6210*/  LDSM.16.M88.2 R74, [R93] ;  /* 0x000000005d4a783b */ /* 0x000fe20000000100 */
[----:B------:R-:W-:-:S06]  /*6220*/  IMAD.WIDE R108, R3, 0x2, R110 ;  /* 0x00000002036c7825 */ /* 0x000fcc00078e026e */
[----:B---3--:R-:W-:Y:S01]  /*6230*/  HMMA.16816.F16 R82, R40, R80, R32 ;  /* 0x000000502852723c */ /* 0x008fe20000000820 */
[----:B------:R-:W1:Y:S01]  /*6240*/  LDSM.16.MT88.4 R32, [R29] ;  /* 0x000000001d20783b */ /* 0x000e620000004200 */
[----:B------:R-:W-:-:S03]  /*6250*/  IMAD.WIDE R106, R3, 0x2, R108 ;  /* 0x00000002036a7825 */ /* 0x000fc600078e026c */
[----:B------:R-:W-:Y:S03]  /*6260*/  LDSM.16.MT88.4 R40, [R49] ;  /* 0x000000003128783b */ /* 0x000fe60000004200 */
[----:B----4-:R-:W-:Y:S01]  /*6270*/  HMMA.16816.F16 R80, R44, R80, R36 ;  /* 0x000000502c50723c */ /* 0x010fe20000000824 */
[----:B------:R-:W2:Y:S01]  /*6280*/  LDSM.16.MT88.4 R36, [R29+0x20] ;  /* 0x000020001d24783b */ /* 0x000ea20000004200 */
[----:B------:R-:W-:-:S03]  /*6290*/  IMAD.WIDE R104, R3, 0x2, R106 ;  /* 0x0000000203687825 */ /* 0x000fc600078e026a */
[----:B------:R-:W3:Y:S01]  /*62a0*/  LDSM.16.MT88.4 R44, [R49+0x20] ;  /* 0x00002000312c783b */ /* 0x000ee20000004200 */
[----:B------:R-:W-:-:S03]  /*62b0*/  IMAD.WIDE R102, R3, 0x2, R104 ;  /* 0x0000000203667825 */ /* 0x000fc600078e0268 */
[----:B------:R-:W-:Y:S01]  /*62c0*/  @!PT LDS RZ, [RZ] ;  /* 0x00000000fffff984 */ /* 0x000fe20000000800 */
[----:B------:R-:W-:Y:S01]  /*62d0*/  @!PT LDS RZ, [RZ] ;  /* 0x00000000fffff984 */ /* 0x000fe20000000800 */
[----:B------:R-:W-:Y:S01]  /*62e0*/  @!PT LDS RZ, [RZ] ;  /* 0x00000000fffff984 */ /* 0x000fe20000000800 */
[----:B------:R-:W-:Y:S04]  /*62f0*/  LDGSTS.E.128 [R21+0xa500], desc[UR6][R68.64] ;  /* 0x0a50000044157fae */ /* 0x000fe8000b9a1806 */
[----:B------:R4:W-:Y:S04]  /*6300*/  LDGSTS.E.128 [R21+0xa710], desc[UR6][R100.64] ;  /* 0x0a71000064157fae */ /* 0x0009e8000b9a1806 */
[----:B------:R-:W-:Y:S04]  /*6310*/  LDGSTS.E.128 [R21+0xa920], desc[UR6][R110.64] ;  /* 0x0a9200006e157fae */ /* 0x000fe8000b9a1806 */
[----:B------:R-:W-:Y:S01]  /*6320*/  LDGSTS.E.128 [R21+0xab30], desc[UR6][R108.64] ;  /* 0x0ab300006c157fae */ /* 0x000fe2000b9a1806 */
[----:B----4-:R-:W-:-:S03]  /*6330*/  IMAD.WIDE R100, R3, 0x2, R102 ;  /* 0x0000000203647825 */ /* 0x010fc600078e0266 */
[----:B------:R-:W-:Y:S04]  /*6340*/  LDGSTS.E.128 [R21+0xad40], desc[UR6][R106.64] ;  /* 0x0ad400006a157fae */ /* 0x000fe8000b9a1806 */
[----:B------:R-:W-:Y:S01]  /*6350*/  LDGSTS.E.128 [R21+0xaf50], desc[UR6][R104.64] ;  /* 0x0af5000068157fae */ /* 0x000fe2000b9a1806 */
[-C--:B-1----:R-:W-:Y:S03]  /*6360*/  HMMA.16816.F16 R82, R32, R70.reuse, R82 ;  /* 0x000000462052723c */ /* 0x082fe60000000852 */
[----:B------:R1:W-:Y:S04]  /*6370*/  LDGSTS.E.128 [R21+0xb160], desc[UR6][R102.64] ;  /* 0x0b16000066157fae */ /* 0x0003e8000b9a1806 */
[----:B------:R4:W-:Y:S01]  /*6380*/  LDGSTS.E.128 [R21+0xb370], desc[UR6][R100.64] ;  /* 0x0b37000064157fae */ /* 0x0009e2000b9a1806 */
[----:B--2---:R-:W-:Y:S03]  /*6390*/  HMMA.16816.F16 R80, R36, R70, R80 ;  /* 0x000000462450723c */ /* 0x004fe60000000850 */
[----:B------:R-:W0:Y:S01]  /*63a0*/  LDGDEPBAR ;  /* 0x00000000000079af */ /* 0x000e220000000000 */
[----:B-1----:R-:W-:-:S02]  /*63b0*/  IADD3 R102, P1, PT, R98, 0x1000, RZ ;  /* 0x0000100062667810 */ /* 0x002fc40007f3e0ff */
[----:B------:R-:W-:Y:S01]  /*63c0*/  IADD3 R98, P0, PT, R98, 0x1000, RZ ;  /* 0x0000100062627810 */ /* 0x000fe20007f1e0ff */
[----:B----4-:R-:W-:Y:S01]  /*63d0*/  IMAD.WIDE R100, R88, 0x2, R96 ;  /* 0x0000000258647825 */ /* 0x010fe200078e0260 */
[----:B------:R-:W-:-:S04]  /*63e0*/  IADD3.X R103, PT, PT, RZ, R99, RZ, P1, !PT ;  /* 0x00000063ff677210 */ /* 0x000fc80000ffe4ff */
[----:B------:R-:W-:Y:S01]  /*63f0*/  HMMA.16816.F16 R82, R40, R74, R82 ;  /* 0x0000004a2852723c */ /* 0x000fe20000000852 */
[----:B------:R-:W-:Y:S02]  /*6400*/  IADD3.X R99, PT, PT, RZ, R99, RZ, P0, !PT ;  /* 0x00000063ff637210 */ /* 0x000fe400007fe4ff */
[----:B------:R-:W-:Y:S02]  /*6410*/  ISETP.NE.AND P0, PT, R7, RZ, PT ;  /* 0x000000ff0700720c */ /* 0x000fe40003f05270 */
[----:B------:R-:W-:-:S03]  /*6420*/  LEA R88, R3, R88, 0xb ;  /* 0x0000005803587211 */ /* 0x000fc600078e58ff */
[----:B---3--:R-:W-:Y:S01]  /*6430*/  HMMA.16816.F16 R80, R44, R74, R80 ;  /* 0x0000004a2c50723c */ /* 0x008fe20000000850 */
[----:B------:R-:W-:-:S04]  /*6440*/  DEPBAR.LE SB0, 0x0 ;  /* 0x000080000000791a */ /* 0x000fc80000000000 */
[----:B------:R-:W-:Y:S06]  /*6450*/  BAR.SYNC.DEFER_BLOCKING 0x0 ;  /* 0x0000000000007b1d */ /* 0x000fec0000010000 */
[----:B------:R1:W-:Y:S04]  /*6460*/  LDSM.16.M88.2 R68, [R94] ;  /* 0x000000005e44783b */ /* 0x0003e80000000100 */
[----:B------:R-:W2:Y:S04]  /*6470*/  LDSM.16.MT88.4 R32, [R55] ;  /* 0x000000003720783b */ /* 0x000ea80000004200 */
[----:B------:R-:W3:Y:S01]  /*6480*/  LDSM.16.MT88.4 R36, [R55+0x20] ;  /* 0x000020003724783b */ /* 0x000ee20000004200 */
[----:B-1----:R-:W-:-:S03]  /*6490*/  IMAD.WIDE R94, R3, 0x2, R100 ;  /* 0x00000002035e7825 */ /* 0x002fc600078e0264 */
[----:B------:R-:W-:Y:S04]  /*64a0*/  LDSM.16.M88.2 R70, [R85] ;  /* 0x000000005546783b */ /* 0x000fe80000000100 */
[----:B------:R-:W1:Y:S04]  /*64b0*/  LDSM.16.MT88.4 R40, [R51] ;  /* 0x000000003328783b */ /* 0x000e680000004200 */
[----:B------:R-:W4:Y:S04]  /*64c0*/  LDSM.16.MT88.4 R44, [R51+0x20] ;  /* 0x00002000332c783b */ /* 0x000f280000004200 */
[----:B------:R-:W-:Y:S01]  /*64d0*/  LDSM.16.M88.2 R74, [R87] ;  /* 0x00000000574a783b */ /* 0x000fe20000000100 */
[-C--:B--2---:R-:W-:Y:S03]  /*64e0*/  HMMA.16816.F16 R82, R32, R68.reuse, R82 ;  /* 0x000000442052723c */ /* 0x084fe60000000852 */
[----:B------:R-:W2:Y:S05]  /*64f0*/  LDSM.16.MT88.4 R32, [R53] ;  /* 0x000000003520783b */ /* 0x000eaa0000004200 */
[----:B---3--:R-:W-:Y:S01]  /*6500*/  HMMA.16816.F16 R80, R36, R68, R80 ;  /* 0x000000442450723c */ /* 0x008fe20000000850 */
[----:B------:R-:W3:Y:S04]  /*6510*/  LDSM.16.MT88.4 R36, [R53+0x20] ;  /* 0x000020003524783b */ /* 0x000ee80000004200 */
[----:B------:R-:W-:Y:S07]  /*6520*/  LDSM.16.M88.2 R68, [R89] ;  /* 0x000000005944783b */ /* 0x000fee0000000100 */
[-C--:B-1----:R-:W-:Y:S01]  /*6530*/  HMMA.16816.F16 R82, R40, R70.reuse, R82 ;  /* 0x000000462852723c */ /* 0x082fe20000000852 */
[----:B------:R-:W1:Y:S07]  /*6540*/  LDSM.16.MT88.4 R40, [R57] ;  /* 0x000000003928783b */ /* 0x000e6e0000004200 */
[----:B----4-:R-:W-:Y:S01]  /*6550*/  HMMA.16816.F16 R80, R44, R70, R80 ;  /* 0x000000462c50723c */ /* 0x010fe20000000850 */
[----:B------:R-:W4:Y:S04]  /*6560*/  LDSM.16.MT88.4 R44, [R57+0x20] ;  /* 0x00002000392c783b */ /* 0x000f280000004200 */
[----:B------:R-:W-:Y:S01]  /*6570*/  @!PT LDS RZ, [RZ] ;  /* 0x00000000fffff984 */ /* 0x000fe20000000800 */
[----:B------:R-:W-:Y:S01]  /*6580*/  @!PT LDS RZ, [RZ] ;  /* 0x00000000fffff984 */ /* 0x000fe20000000800 */
[----:B------:R-:W-:Y:S01]  /*6590*/  @!PT LDS RZ, [RZ] ;  /* 0x00000000fffff984 */ /* 0x000fe20000000800 */
[----:B------:R5:W-:Y:S04]  /*65a0*/  LDGSTS.E.128 [R23], desc[UR6][R102.64+-0x800] ;  /* 0x0000080066177fae */ /* 0x000be8000b9a1806 */
[----:B------:R5:W-:Y:S03]  /*65b0*/  LDGSTS.E.128 [R23+0x1080], desc[UR6][R102.64+-0x800] ;  /* 0x0108080066177fae */ /* 0x000be6000b9a1806 */
[-C--:B--2---:R-:W-:Y:S01]  /*65c0*/  HMMA.16816.F16 R32, R32, R74.reuse, R82 ;  /* 0x0000004a2020723c */ /* 0x084fe20000000852 */
[C---:B------:R-:W-:Y:S01]  /*65d0*/  IMAD.WIDE R82, R3.reuse, 0x2, R94 ;  /* 0x0000000203527825 */ /* 0x040fe200078e025e */
[----:B------:R5:W-:Y:S04]  /*65e0*/  LDGSTS.E.128 [R21+0x2100], desc[UR6][R100.64] ;  /* 0x0210000064157fae */ /* 0x000be8000b9a1806 */
[----:B------:R5:W-:Y:S01]  /*65f0*/  LDGSTS.E.128 [R21+0x2310], desc[UR6][R94.64] ;  /* 0x023100005e157fae */ /* 0x000be2000b9a1806 */
[C---:B------:R-:W-:Y:S01]  /*6600*/  IMAD.WIDE R34, R3.reuse, 0x2, R82 ;  /* 0x0000000203227825 */ /* 0x040fe200078e0252 */
[----:B---3--:R-:W-:Y:S02]  /*6610*/  HMMA.16816.F16 R36, R36, R74, R80 ;  /* 0x0000004a2424723c */ /* 0x008fe40000000850 */
[----:B------:R5:W-:Y:S01]  /*6620*/  LDGSTS.E.128 [R21+0x2520], desc[UR6][R82.64] ;  /* 0x0252000052157fae */ /* 0x000be2000b9a1806 */
[----:B------:R-:W-:-:S03]  /*6630*/  IMAD.WIDE R80, R3, 0x2, R34 ;  /* 0x0000000203507825 */ /* 0x000fc600078e0222 */
[----:B------:R5:W-:Y:S04]  /*6640*/  LDGSTS.E.128 [R21+0x2730], desc[UR6][R34.64] ;  /* 0x0273000022157fae */ /* 0x000be8000b9a1806 */
[----:B------:R5:W-:Y:S01]  /*6650*/  LDGSTS.E.128 [R21+0x2940], desc[UR6][R80.64] ;  /* 0x0294000050157fae */ /* 0x000be2000b9a1806 */
[C---:B------:R-:W-:Y:S01]  /*6660*/  IMAD.WIDE R38, R3.reuse, 0x2, R80 ;  /* 0x0000000203267825 */ /* 0x040fe200078e0250 */
[----:B-1----:R-:W-:Y:S04]  /*6670*/  HMMA.16816.F16 R70, R40, R68, R32 ;  /* 0x000000442846723c */ /* 0x002fe80000000820 */
[----:B------:R5:W-:Y:S01]  /*6680*/  LDGSTS.E.128 [R21+0x2b50], desc[UR6][R38.64] ;  /* 0x02b5000026157fae */ /* 0x000be2000b9a1806 */
[----:B------:R-:W-:-:S03]  /*6690*/  IMAD.WIDE R32, R3, 0x2, R38 ;  /* 0x0000000203207825 */ /* 0x000fc600078e0226 */
[----:B----4-:R-:W-:Y:S02]  /*66a0*/  HMMA.16816.F16 R74, R44, R68, R36 ;  /* 0x000000442c4a723c */ /* 0x010fe40000000824 */
[----:B------:R5:W-:Y:S01]  /*66b0*/  LDGSTS.E.128 [R21+0x2d60], desc[UR6][R32.64] ;  /* 0x02d6000020157fae */ /* 0x000be2000b9a1806 */
[----:B------:R-:W-:-:S05]  /*66c0*/  IMAD.WIDE R36, R3, 0x2, R32 ;  /* 0x0000000203247825 */ /* 0x000fca00078e0220 */
[----:B------:R5:W-:Y:S04]  /*66d0*/  LDGSTS.E.128 [R21+0x2f70], desc[UR6][R36.64] ;  /* 0x02f7000024157fae */ /* 0x000be8000b9a1806 */
[----:B------:R-:W0:Y:S01]  /*66e0*/  LDGDEPBAR ;  /* 0x00000000000079af */ /* 0x000e220000000000 */
[----:B------:R-:W-:-:S04]  /*66f0*/  DEPBAR.LE SB0, 0x0 ;  /* 0x000080000000791a */ /* 0x000fc80000000000 */
[----:B------:R-:W-:Y:S06]  /*6700*/  BAR.SYNC.DEFER_BLOCKING 0x0 ;  /* 0x0000000000007b1d */ /* 0x000fec0000010000 */
[----:B------:R-:W-:Y:S05]  /*6710*/  @P0 BRA `(.L_x_7) ;  /* 0xffffffa400280947 */ /* 0x000fea000383ffff */
[----:B------:R-:W-:-:S07]  /*6720*/  IADD3 R0, PT, PT, R5, 0x1, RZ ;  /* 0x0000000105007810 */ /* 0x000fce0007ffe0ff */
.L_x_6:
[----:B------:R-:W-:-:S13]  /*6730*/  ISETP.NE.AND P0, PT, R13, RZ, PT ;  /* 0x000000ff0d00720c */ /* 0x000fda0003f05270 */
[----:B------:R-:W-:Y:S05]  /*6740*/  @!P0 BRA `(.L_x_5) ;  /* 0x0000000400648947 */ /* 0x000fea0003800000 */
[----:B------:R-:W1:Y:S01]  /*6750*/  S2R R2, SR_LANEID ;  /* 0x0000000000027919 */ /* 0x000e620000000000 */
[----:B------:R-:W-:Y:S01]  /*6760*/  UMOV UR4, URZ ;  /* 0x000000ff00047c82 */ /* 0x000fe20008000000 */
[C---:B-1----:R-:W-:Y:S02]  /*6770*/  LOP3.LUT R3, R2.reuse, 0xf, RZ, 0xc0, !PT ;  /* 0x0000000f02037812 */ /* 0x042fe400078ec0ff */
[--C-:B------:R-:W-:Y:S02]  /*6780*/  SHF.R.U32.HI R5, RZ, 0x3, R2.reuse ;  /* 0x00000003ff057819 */ /* 0x100fe40000011602 */
[----:B------:R-:W-:Y:S02]  /*6790*/  SHF.R.U32.HI R4, RZ, 0x3, R3 ;  /* 0x00000003ff047819 */ /* 0x000fe40000011603 */
[----:B------:R-:W-:Y:S02]  /*67a0*/  LOP3.LUT R6, R2, 0x7, RZ, 0xc0, !PT ;  /* 0x0000000702067812 */ /* 0x000fe400078ec0ff */
[----:B------:R-:W-:-:S02]  /*67b0*/  SHF.R.U32.HI R7, RZ, 0x4, R2 ;  /* 0x00000004ff077819 */ /* 0x000fc40000011602 */
[----:B------:R-:W-:Y:S02]  /*67c0*/  SHF.L.U32 R5, R5, 0x3, RZ ;  /* 0x0000000305057819 */ /* 0x000fe400000006ff */
[----:B------:R-:W-:Y:S02]  /*67d0*/  SHF.L.U32 R2, R4, 0x3, RZ ;  /* 0x0000000304027819 */ /* 0x000fe400000006ff */
[----:B------:R-:W-:Y:S02]  /*67e0*/  LEA R7, R7, R6, 0x3 ;  /* 0x0000000607077211 */ /* 0x000fe400078e18ff */
[----:B------:R-:W-:Y:S02]  /*67f0*/  LOP3.LUT R3, R3, 0x7, RZ, 0xc0, !PT ;  /* 0x0000000703037812 */ /* 0x000fe400078ec0ff */
[----:B------:R-:W-:Y:S02]  /*6800*/  LOP3.LUT R4, R5, 0x8, RZ, 0xe2, !PT ;  /* 0x0000000805047812 */ /* 0x000fe400078ee2ff */
[----:B------:R-:W-:-:S03]  /*6810*/  LOP3.LUT R2, R2, 0x8, RZ, 0xe2, !PT ;  /* 0x0000000802027812 */ /* 0x000fc600078ee2ff */
[----:B------:R-:W-:Y:S02]  /*6820*/  IMAD R4, R7, 0x108, R4 ;  /* 0x0000010807047824 */ /* 0x000fe400078e0204 */
[----:B------:R-:W-:-:S03]  /*6830*/  IMAD R3, R3, 0x108, R2 ;  /* 0x0000010803037824 */ /* 0x000fc600078e0202 */
[----:B------:R-:W-:Y:S02]  /*6840*/  SHF.L.U32 R2, R4, 0x1, RZ ;  /* 0x0000000104027819 */ /* 0x000fe400000006ff */
[----:B------:R-:W-:-:S07]  /*6850*/  SHF.L.U32 R12, R3, 0x1, RZ ;  /* 0x00000001030c7819 */ /* 0x000fce00000006ff */
.L_x_8:
[C---:B------:R-:W-:Y:S01]  /*6860*/  LEA R3, R0.reuse, 0xffffffc0, 0x6 ;  /* 0xffffffc000037811 */ /* 0x040fe200078e30ff */
[----:B-----5:R-:W1:Y:S01]  /*6870*/  LDC.64 R36, c[0x0][0x388] ;  /* 0x0000e200ff247b82 */ /* 0x020e620000000a00 */
[----:B------:R-:W-:Y:S01]  /*6880*/  LOP3.LUT R14, R0, 0x1, RZ, 0xc0, !PT ;  /* 0x00000001000e7812 */ /* 0x000fe200078ec0ff */
[----:B------:R-:W-:Y:S01]  /*6890*/  UIADD3 UR4, UPT, UPT, UR4, 0x1, URZ ;  /* 0x0000000104047890 */ /* 0x000fe2000fffe0ff */
[----:B------:R-:W-:Y:S02]  /*68a0*/  LOP3.LUT R3, R3, 0xc0, RZ, 0xc0, !PT ;  /* 0x000000c003037812 */ /* 0x000fe400078ec0ff */
[----:B------:R-:W-:Y:S02]  /*68b0*/  LOP3.LUT R4, R14, 0x1, RZ, 0x3c, !PT ;  /* 0x000000010e047812 */ /* 0x000fe400078e3cff */
[C---:B------:R-:W-:Y:S02]  /*68c0*/  LOP3.LUT P0, RZ, R0.reuse, 0x3, RZ, 0xc0, !PT ;  /* 0x0000000300ff7812 */ /* 0x040fe4000780c0ff */
[----:B------:R-:W-:Y:S01]  /*68d0*/  IADD3 R0, PT, PT, R0, 0x1, RZ ;  /* 0x0000000100007810 */ /* 0x000fe20007ffe0ff */
[----:B------:R-:W-:-:S02]  /*68e0*/  IMAD R6, R4, 0x840, R3 ;  /* 0x0000084004067824 */ /* 0x000fc400078e0203 */
[----:B------:R-:W-:Y:S01]  /*68f0*/  IMAD R4, R4, 0x4200, R27 ;  /* 0x0000420004047824 */ /* 0x000fe200078e021b */
[----:B------:R-:W2:Y:S02]  /*6900*/  LDC R3, c[0x0][0x39c] ;  /* 0x0000e700ff037b82 */ /* 0x000ea40000000800 */
[-C--:B------:R-:W-:Y:S02]  /*6910*/  LEA R43, R6, R25.reuse, 0x1 ;  /* 0x00000019062b7211 */ /* 0x080fe400078e08ff */
[----:B------:R-:W-:Y:S02]  /*6920*/  LEA R47, R4, R25, 0x1 ;  /* 0x00000019042f7211 */ /* 0x000fe400078e08ff */
[----:B------:R-:W-:Y:S02]  /*6930*/  IADD3 R40, PT, PT, R43, R12, RZ ;  /* 0x0000000c2b287210 */ /* 0x000fe40007ffe0ff */
[----:B------:R-:W-:Y:S01]  /*6940*/  IADD3 R20, PT, PT, R2, 0x2100, R47 ;  /* 0x0000210002147810 */ /* 0x000fe20007ffe02f */
[----:B------:R-:W3:Y:S01]  /*6950*/  @!P0 LDC.64 R44, c[0x0][0x380] ;  /* 0x0000e000ff2c8b82 */ /* 0x000ee20000000a00 */
[----:B------:R-:W-:-:S02]  /*6960*/  IADD3 R38, PT, PT, R12, 0x20, R43 ;  /* 0x000000200c267810 */ /* 0x000fc40007ffe02b */
[----:B------:R-:W-:Y:S01]  /*6970*/  LDSM.16.M88.2 R40, [R40] ;  /* 0x000000002828783b */ /* 0x000fe20000000100 */
[----:B------:R-:W-:Y:S02]  /*6980*/  IADD3 R16, PT, PT, R2, 0x4200, R47 ;  /* 0x0000420002107810 */ /* 0x000fe40007ffe02f */
[----:B------:R-:W-:Y:S01]  /*6990*/  IADD3 R21, PT, PT, R12, 0x40, R43 ;  /* 0x000000400c157810 */ /* 0x000fe20007ffe02b */
[----:B------:R-:W4:Y:S01]  /*69a0*/  LDSM.16.MT88.4 R8, [R20] ;  /* 0x000000001408783b */ /* 0x000f220000004200 */
[----:B------:R-:W-:Y:S02]  /*69b0*/  IADD3 R18, PT, PT, R2, 0x6300, R47 ;  /* 0x0000630002127810 */ /* 0x000fe40007ffe02f */
[----:B------:R-:W-:Y:S01]  /*69c0*/  IADD3 R22, PT, PT, R12, 0x60, R43 ;  /* 0x000000600c167810 */ /* 0x000fe20007ffe02b */
[----:B------:R-:W5:Y:S04]  /*69d0*/  LDSM.16.MT88.4 R32, [R20+0x20] ;  /* 0x000020001420783b */ /* 0x000f680000004200 */
[----:B------:R-:W-:Y:S01]  /*69e0*/  LDSM.16.M88.2 R38, [R38] ;  /* 0x000000002626783b */ /* 0x000fe20000000100 */
[----:B--2---:R-:W-:-:S03]  /*69f0*/  LEA R90, R3, R90, 0x6 ;  /* 0x0000005a035a7211 */ /* 0x004fc600078e30ff */
[----:B------:R-:W2:Y:S02]  /*6a00*/  LDSM.16.MT88.4 R28, [R16] ;  /* 0x00000000101c783b */ /* 0x000ea40000004200 */
[----:B-1----:R-:W-:Y:S02]  /*6a10*/  IMAD.WIDE R36, R90, 0x2, R36 ;  /* 0x000000025a247825 */ /* 0x002fe400078e0224 */
[----:B------:R1:W3:Y:S04]  /*6a20*/  LDSM.16.MT88.4 R4, [R16+0x20] ;  /* 0x000020001004783b */ /* 0x0002e80000004200 */
[----:B------:R-:W-:Y:S01]  /*6a30*/  LDSM.16.M88.2 R20, [R21] ;  /* 0x000000001514783b */ /* 0x000fe20000000100 */
[----:B-1----:R-:W-:Y:S01]  /*6a40*/  IADD3 R16, PT, PT, R2, 0x8400, R47 ;  /* 0x0000840002107810 */ /* 0x002fe20007ffe02f */
[-C--:B----4-:R-:W-:Y:S02]  /*6a50*/  HMMA.16816.F16 R70, R8, R40.reuse, R70 ;  /* 0x000000280846723c */ /* 0x090fe40000000846 */
[----:B------:R-:W1:Y:S06]  /*6a60*/  LDSM.16.MT88.4 R8, [R18] ;  /* 0x000000001208783b */ /* 0x000e6c0000004200 */
[----:B-----5:R-:W-:Y:S01]  /*6a70*/  HMMA.16816.F16 R74, R32, R40, R74 ;  /* 0x00000028204a723c */ /* 0x020fe2000000084a */
[----:B------:R-:W-:-:S04]  /*6a80*/  IMAD.WIDE R32, R3, 0x2, R36 ;  /* 0x0000000203207825 */ /* 0x000fc800078e0224 */
[----:B------:R-:W-:-:S07]  /*6a90*/  IMAD.WIDE R34, R3, 0x2, R32 ;  /* 0x0000000203227825 */ /* 0x000fce00078e0220 */
[----:B--2---:R-:W-:Y:S01]  /*6aa0*/  HMMA.16816.F16 R48, R28, R38, R70 ;  /* 0x000000261c30723c */ /* 0x004fe20000000846 */
[----:B------:R-:W2:Y:S01]  /*6ab0*/  LDSM.16.MT88.4 R28, [R18+0x20] ;  /* 0x00002000121c783b */ /* 0x000ea20000004200 */
[----:B------:R-:W-:-:S03]  /*6ac0*/  IMAD.WIDE R40, R3, 0x2, R34 ;  /* 0x0000000203287825 */ /* 0x000fc600078e0222 */
[----:B------:R-:W-:Y:S01]  /*6ad0*/  LDSM.16.MT88.4 R68, [R16] ;  /* 0x000000001044783b */ /* 0x000fe20000004200 */
[----:B------:R-:W-:Y:S02]  /*6ae0*/  IMAD.WIDE R42, R3, 0x2, R40 ;  /* 0x00000002032a7825 */ /* 0x000fe400078e0228 */
[----:B---3--:R-:W-:Y:S01]  /*6af0*/  HMMA.16816.F16 R46, R4, R38, R74 ;  /* 0x00000026042e723c */ /* 0x008fe2000000084a */
[----:B------:R-:W3:Y:S01]  /*6b00*/  LDSM.16.M88.2 R38, [R22] ;  /* 0x000000001626783b */ /* 0x000ee20000000100 */
[C---:B------:R-:W-:Y:S01]  /*6b10*/  @!P0 IMAD.WIDE.U32 R4, R17.reuse, 0x2, R44 ;  /* 0x0000000211048825 */ /* 0x040fe200078e002c */
[----:B------:R-:W-:Y:S02]  /*6b20*/  IADD3 R17, PT, PT, R17, 0x40, RZ ;  /* 0x0000004011117810 */ /* 0x000fe40007ffe0ff */
[----:B------:R-:W4:Y:S01]  /*6b30*/  LDSM.16.MT88.4 R72, [R16+0x20] ;  /* 0x000020001048783b */ /* 0x000f220000004200 */
[----:B------:R-:W-:-:S03]  /*6b40*/  IMAD.WIDE R6, R3, 0x2, R42 ;  /* 0x0000000203067825 */ /* 0x000fc600078e022a */
[----:B------:R-:W-:Y:S01]  /*6b50*/  @!PT LDS RZ, [RZ] ;  /* 0x00000000fffff984 */ /* 0x000fe20000000800 */
[----:B------:R-:W-:Y:S01]  /*6b60*/  @!PT LDS RZ, [RZ] ;  /* 0x00000000fffff984 */ /* 0x000fe20000000800 */
[----:B------:R-:W-:Y:S01]  /*6b70*/  @!PT LDS RZ, [RZ] ;  /* 0x00000000fffff984 */ /* 0x000fe20000000800 */
[----:B------:R5:W-:Y:S01]  /*6b80*/  @!P0 LDGSTS.E.128 [R23], desc[UR6][R4.64+0x80] ;  /* 0x0000008004178fae */ /* 0x000be2000b9a1806 */
[----:B------:R-:W-:Y:S02]  /*6b90*/  IMAD R45, R14, 0x8400, R19 ;  /* 0x000084000e2d7824 */ /* 0x000fe400078e0213 */
[----:B-1----:R-:W-:Y:S01]  /*6ba0*/  HMMA.16816.F16 R48, R8, R20, R48 ;  /* 0x000000140830723c */ /* 0x002fe20000000830 */
[----:B------:R-:W-:Y:S01]  /*6bb0*/  IMAD.WIDE R8, R3, 0x2, R6 ;  /* 0x0000000203087825 */ /* 0x000fe200078e0206 */
[----:B------:R5:W-:Y:S01]  /*6bc0*/  @!P0 LDGSTS.E.128 [R23+0x1080], desc[UR6][R4.64+0x80] ;  /* 0x0108008004178fae */ /* 0x000be2000b9a1806 */
[----:B------:R-:W-:-:S03]  /*6bd0*/  ISETP.NE.AND P0, PT, R13, UR4, PT ;  /* 0x000000040d007c0c */ /* 0x000fc6000bf05270 */
[----:B------:R5:W-:Y:S01]  /*6be0*/  LDGSTS.E.128 [R45], desc[UR6][R36.64] ;  /* 0x00000000242d7fae */ /* 0x000be2000b9a1806 */
[----:B------:R-:W-:-:S03]  /*6bf0*/  IMAD.WIDE R10, R3, 0x2, R8 ;  /* 0x00000002030a7825 */ /* 0x000fc600078e0208 */
[----:B------:R5:W-:Y:S04]  /*6c00*/  LDGSTS.E.128 [R45+0x210], desc[UR6][R32.64] ;  /* 0x00210000202d7fae */ /* 0x000be8000b9a1806 */
[----:B------:R5:W-:Y:S04]  /*6c10*/  LDGSTS.E.128 [R45+0x420], desc[UR6][R34.64] ;  /* 0x00420000222d7fae */ /* 0x000be8000b9a1806 */
[----:B------:R5:W-:Y:S01]  /*6c20*/  LDGSTS.E.128 [R45+0x630], desc[UR6][R40.64] ;  /* 0x00630000282d7fae */ /* 0x000be2000b9a1806 */
[----:B--2---:R-:W-:Y:S03]  /*6c30*/  HMMA.16816.F16 R28, R28, R20, R46 ;  /* 0x000000141c1c723c */ /* 0x004fe6000000082e */
[----:B------:R5:W-:Y:S04]  /*6c40*/  LDGSTS.E.128 [R45+0x840], desc[UR6][R42.64] ;  /* 0x008400002a2d7fae */ /* 0x000be8000b9a1806 */
[----:B------:R5:W-:Y:S01]  /*6c50*/  LDGSTS.E.128 [R45+0xa50], desc[UR6][R6.64] ;  /* 0x00a50000062d7fae */ /* 0x000be2000b9a1806 */
[-C--:B---3--:R-:W-:Y:S03]  /*6c60*/  HMMA.16816.F16 R70, R68, R38.reuse, R48 ;  /* 0x000000264446723c */ /* 0x088fe60000000830 */
[----:B------:R5:W-:Y:S04]  /*6c70*/  LDGSTS.E.128 [R45+0xc60], desc[UR6][R8.64] ;  /* 0x00c60000082d7fae */ /* 0x000be8000b9a1806 */
[----:B------:R5:W-:Y:S04]  /*6c80*/  LDGSTS.E.128 [R45+0xe70], desc[UR6][R10.64] ;  /* 0x00e700000a2d7fae */ /* 0x000be8000b9a1806 */
[----:B------:R-:W0:Y:S01]  /*6c90*/  LDGDEPBAR ;  /* 0x00000000000079af */ /* 0x000e220000000000 */
[----:B----4-:R-:W-:Y:S01]  /*6ca0*/  HMMA.16816.F16 R74, R72, R38, R28 ;  /* 0x00000026484a723c */ /* 0x010fe2000000081c */
[----:B------:R-:W-:-:S04]  /*6cb0*/  DEPBAR.LE SB0, 0x0 ;  /* 0x000080000000791a */ /* 0x000fc80000000000 */
[----:B------:R-:W-:Y:S06]  /*6cc0*/  BAR.SYNC.DEFER_BLOCKING 0x0 ;  /* 0x0000000000007b1d */ /* 0x000fec0000010000 */
[----:B------:R-:W-:Y:S09]  /*6cd0*/  @P0 BRA `(.L_x_8) ;  /* 0xfffffff800e00947 */ /* 0x000ff2000383ffff */
.L_x_5:
[----:B------:R-:W1:Y:S01]  /*6ce0*/  S2R R0, SR_LANEID ;  /* 0x0000000000007919 */ /* 0x000e620000000000 */
[----:B-----5:R-:W-:Y:S02]  /*6cf0*/  MOV R4, 0x400 ;  /* 0x0000040000047802 */ /* 0x020fe40000000f00 */
[----:B------:R-:W-:Y:S01]  /*6d00*/  LOP3.LUT R2, R15, 0x1, RZ, 0xc, !PT ;  /* 0x000000010f027812 */ /* 0x000fe200078e0cff */
[----:B------:R-:W2:Y:S01]  /*6d10*/  S2R R5, SR_CgaCtaId ;  /* 0x0000000000057919 */ /* 0x000ea20000008800 */
[----:B------:R-:W-:Y:S02]  /*6d20*/  IADD3 R92, PT, PT, R27, R92, RZ ;  /* 0x0000005c1b5c7210 */ /* 0x000fe40007ffe0ff */
[----:B-1----:R-:W-:Y:S02]  /*6d30*/  LOP3.LUT R6, R0, 0xf, RZ, 0xc0, !PT ;  /* 0x0000000f00067812 */ /* 0x002fe400078ec0ff */
[----:B------:R-:W-:Y:S02]  /*6d40*/  SHF.R.U32.HI R8, RZ, 0x3, R0 ;  /* 0x00000003ff087819 */ /* 0x000fe40000011600 */
[----:B------:R-:W-:-:S02]  /*6d50*/  SHF.R.U32.HI R7, RZ, 0x3, R6 ;  /* 0x00000003ff077819 */ /* 0x000fc40000011606 */
[----:B--2---:R-:W-:Y:S01]  /*6d60*/  LEA R5, R5, R4, 0x18 ;  /* 0x0000000405057211 */ /* 0x004fe200078ec0ff */
[----:B------:R-:W-:Y:S01]  /*6d70*/  IMAD R4, R2, 0x4200, R27 ;  /* 0x0000420002047824 */ /* 0x000fe200078e021b */
[----:B------:R-:W-:Y:S02]  /*6d80*/  SHF.L.U32 R7, R7, 0x3, RZ ;  /* 0x0000000307077819 */ /* 0x000fe400000006ff */
[----:B------:R-:W-:Y:S01]  /*6d90*/  LOP3.LUT R9, R0, 0x7, RZ, 0xc0, !PT ;  /* 0x0000000700097812 */ /* 0x000fe200078ec0ff */
[----:B------:R-:W-:Y:S01]  /*6da0*/  IMAD R2, R2, 0x1080, R5 ;  /* 0x0000108002027824 */ /* 0x000fe200078e0205 */
[----:B------:R-:W-:Y:S02]  /*6db0*/  SHF.R.U32.HI R10, RZ, 0x4, R0 ;  /* 0x00000004ff0a7819 */ /* 0x000fe40000011600 */
[----:B------:R-:W-:Y:S02]  /*6dc0*/  SHF.L.U32 R8, R8, 0x3, RZ ;  /* 0x0000000308087819 */ /* 0x000fe400000006ff */
[----:B------:R-:W-:-:S02]  /*6dd0*/  LOP3.LUT R6, R6, 0x7, RZ, 0xc0, !PT ;  /* 0x0000000706067812 */ /* 0x000fc400078ec0ff */
[----:B------:R-:W-:Y:S02]  /*6de0*/  LOP3.LUT R7, R7, 0x8, RZ, 0xe2, !PT ;  /* 0x0000000807077812 */ /* 0x000fe400078ee2ff */
[----:B------:R-:W-:Y:S02]  /*6df0*/  LEA R9, R10, R9, 0x3 ;  /* 0x000000090a097211 */ /* 0x000fe400078e18ff */
[----:B------:R-:W-:Y:S01]  /*6e00*/  LOP3.LUT R8, R8, 0x8, RZ, 0xe2, !PT ;  /* 0x0000000808087812 */ /* 0x000fe200078ee2ff */
[----:B------:R-:W-:Y:S01]  /*6e10*/  IMAD R31, R6, 0x108, R7 ;  /* 0x00000108061f7824 */ /* 0x000fe200078e0207 */
[----:B------:R-:W-:Y:S02]  /*6e20*/  LEA R26, R4, R5, 0x1 ;  /* 0x00000005041a7211 */ /* 0x000fe400078e08ff */
[----:B------:R-:W-:Y:S01]  /*6e30*/  IADD3 R4, PT, PT, R2, 0x180, RZ ;  /* 0x0000018002047810 */ /* 0x000fe20007ffe0ff */
[----:B------:R-:W-:Y:S01]  /*6e40*/  IMAD R30, R9, 0x108, R8 ;  /* 0x00000108091e7824 */ /* 0x000fe200078e0208 */
[----:B------:R-:W-:-:S02]  /*6e50*/  IADD3 R5, PT, PT, R26, 0x2100, RZ ;  /* 0x000021001a057810 */ /* 0x000fc40007ffe0ff */
[C---:B------:R-:W-:Y:S02]  /*6e60*/  LEA R20, R31.reuse, R4, 0x1 ;  /* 0x000000041f147211 */ /* 0x040fe400078e08ff */
[----:B------:R-:W-:Y:S02]  /*6e70*/  LEA R29, R30, R5, 0x1 ;  /* 0x000000051e1d7211 */ /* 0x000fe400078e08ff */
[----:B------:R-:W-:Y:S02]  /*6e80*/  IADD3 R4, PT, PT, R2, 0x1a0, RZ ;  /* 0x000001a002047810 */ /* 0x000fe40007ffe0ff */
[----:B------:R-:W-:Y:S01]  /*6e90*/  LDSM.16.M88.2 R20, [R20] ;  /* 0x000000001414783b */ /* 0x000fe20000000100 */
[----:B------:R-:W-:Y:S02]  /*6ea0*/  IADD3 R5, PT, PT, R26, 0x4200, RZ ;  /* 0x000042001a057810 */ /* 0x000fe40007ffe0ff */
[----:B------:R-:W-:Y:S01]  /*6eb0*/  LEA R22, R31, R4, 0x1 ;  /* 0x000000041f167211 */ /* 0x000fe200078e08ff */
[----:B------:R-:W1:Y:S01]  /*6ec0*/  LDSM.16.MT88.4 R12, [R29] ;  /* 0x000000001d0c783b */ /* 0x000e620000004200 */
[----:B------:R-:W-:-:S02]  /*6ed0*/  LEA R28, R30, R5, 0x1 ;  /* 0x000000051e1c7211 */ /* 0x000fc400078e08ff */
[----:B------:R-:W-:Y:S01]  /*6ee0*/  IADD3 R24, PT, PT, R2, 0x1c0, RZ ;  /* 0x000001c002187810 */ /* 0x000fe20007ffe0ff */
[----:B------:R-:W2:Y:S01]  /*6ef0*/  LDSM.16.MT88.4 R16, [R29+0x20] ;  /* 0x000020001d10783b */ /* 0x000ea20000004200 */
[----:B------:R-:W-:Y:S02]  /*6f00*/  IADD3 R25, PT, PT, R26, 0x6300, RZ ;  /* 0x000063001a197810 */ /* 0x000fe40007ffe0ff */
[----:B------:R-:W-:Y:S01]  /*6f10*/  LEA R24, R31, R24, 0x1 ;  /* 0x000000181f187211 */ /* 0x000fe200078e08ff */
[----:B------:R-:W-:Y:S01]  /*6f20*/  LDSM.16.MT88.4 R8, [R28] ;  /* 0x000000001c08783b */ /* 0x000fe20000004200 */
[----:B------:R-:W-:Y:S02]  /*6f30*/  LEA R32, R30, R25, 0x1 ;  /* 0x000000191e207211 */ /* 0x000fe400078e08ff */
[----:B------:R-:W-:Y:S01]  /*6f40*/  IADD3 R26, PT, PT, R26, 0x8400, RZ ;  /* 0x000084001a1a7810 */ /* 0x000fe20007ffe0ff */
[----:B------:R-:W3:Y:S01]  /*6f50*/  LDSM.16.M88.2 R22, [R22] ;  /* 0x000000001616783b */ /* 0x000ee20000000100 */
[----:B------:R-:W-:-:S02]  /*6f60*/  IADD3 R2, PT, PT, R2, 0x1e0, RZ ;  /* 0x000001e002027810 */ /* 0x000fc40007ffe0ff */
[----:B------:R-:W-:Y:S01]  /*6f70*/  LEA R26, R30, R26, 0x1 ;  /* 0x0000001a1e1a7211 */ /* 0x000fe200078e08ff */
[----:B------:R-:W4:Y:S01]  /*6f80*/  LDSM.16.MT88.4 R4, [R28+0x20] ;  /* 0x000020001c04783b */ /* 0x000f220000004200 */
[----:B------:R-:W-:-:S03]  /*6f90*/  LEA R2, R31, R2, 0x1 ;  /* 0x000000021f027211 */ /* 0x000fc600078e08ff */
[----:B------:R-:W-:Y:S04]  /*6fa0*/  LDSM.16.M88.2 R24, [R24] ;  /* 0x000000001818783b */ /* 0x000fe80000000100 */
[----:B------:R-:W-:Y:S01]  /*6fb0*/  LDSM.16.MT88.4 R28, [R26] ;  /* 0x000000001a1c783b */ /* 0x000fe20000004200 */
[-C--:B-1----:R-:W-:Y:S03]  /*6fc0*/  HMMA.16816.F16 R70, R12, R20.reuse, R70 ;  /* 0x000000140c46723c */ /* 0x082fe60000000846 */
[----:B------:R-:W1:Y:S05]  /*6fd0*/  LDSM.16.MT88.4 R12, [R32] ;  /* 0x00000000200c783b */ /* 0x000e6a0000004200 */
[----:B--2---:R-:W-:Y:S01]  /*6fe0*/  HMMA.16816.F16 R20, R16, R20, R74 ;  /* 0x000000141014723c */ /* 0x004fe2000000084a */
[----:B------:R-:W2:Y:S11]  /*6ff0*/  LDSM.16.MT88.4 R16, [R32+0x20] ;  /* 0x000020002010783b */ /* 0x000eb60000004200 */
[-C--:B---3--:R-:W-:Y:S01]  /*7000*/  HMMA.16816.F16 R10, R8, R22.reuse, R70 ;  /* 0x00000016080a723c */ /* 0x088fe20000000846 */
[----:B------:R3:W5:Y:S07]  /*7010*/  LDSM.16.M88.2 R8, [R2] ;  /* 0x000000000208783b */ /* 0x00076e0000000100 */
[----:B----4-:R-:W-:Y:S01]  /*7020*/  HMMA.16816.F16 R20, R4, R22, R20 ;  /* 0x000000160414723c */ /* 0x010fe20000000814 */
[----:B------:R-:W4:Y:S01]  /*7030*/  LDSM.16.MT88.4 R4, [R26+0x20] ;  /* 0x000020001a04783b */ /* 0x000f220000004200 */
[----:B---3--:R-:W-:-:S10]  /*7040*/  LOP3.LUT R2, R0, 0x3, RZ, 0xc0, !PT ;  /* 0x0000000300027812 */ /* 0x008fd400078ec0ff */
[-C--:B-1----:R-:W-:Y:S08]  /*7050*/  HMMA.16816.F16 R10, R12, R24.reuse, R10 ;  /* 0x000000180c0a723c */ /* 0x082ff0000000080a */
[----:B--2---:R-:W-:-:S12]  /*7060*/  HMMA.16816.F16 R16, R16, R24, R20 ;  /* 0x000000181010723c */ /* 0x004fd80000000814 */
[-C--:B-----5:R-:W-:Y:S08]  /*7070*/  HMMA.16816.F16 R10, R28, R8.reuse, R10 ;  /* 0x000000081c0a723c */ /* 0x0a0ff0000000080a */
[----:B----4-:R-:W-:Y:S01]  /*7080*/  HMMA.16816.F16 R16, R4, R8, R16 ;  /* 0x000000080410723c */ /* 0x010fe20000000810 */
[----:B------:R-:W1:Y:S01]  /*7090*/  LDC.64 R6, c[0x0][0x390] ;  /* 0x0000e400ff067b82 */ /* 0x000e620000000a00 */
[----:B------:R-:W-:Y:S01]  /*70a0*/  SHF.R.U32.HI R4, RZ, 0x1, R3 ;  /* 0x00000001ff047819 */ /* 0x000fe20000011603 */
[----:B------:R-:W-:Y:S01]  /*70b0*/  IMAD R9, R3, UR5, R92 ;  /* 0x0000000503097c24 */ /* 0x000fe2000f8e025c */
[----:B------:R-:W-:-:S02]  /*70c0*/  SHF.R.U32.HI R5, RZ, 0x2, R0 ;  /* 0x00000002ff057819 */ /* 0x000fc40000011600 */
[----:B------:R-:W-:-:S05]  /*70d0*/  MOV R3, RZ ;  /* 0x000000ff00037202 */ /* 0x000fca0000000f00 */
        /* <DEDUP_REMOVED lines=13> */
.L_x_9:
        /* <DEDUP_REMOVED lines=13> */
.L_x_26:


//--------------------- .text._Z22eed_hgemm_m8n256k32_v2P6__halfS0_S0_iii --------------------------
	.section	.text._Z22eed_hgemm_m8n256k32_v2P6__halfS0_S0_iii,"ax",@progbits
	.align	128
        .global         _Z22eed_hgemm_m8n256k32_v2P6__halfS0_S0_iii
        .type           _Z22eed_hgemm_m8n256k32_v2P6__halfS0_S0_iii,@function
        .size           _Z22eed_hgemm_m8n256k32_v2P6__halfS0_S0_iii,(.L_x_27 - _Z22eed_hgemm_m8n256k32_v2P6__halfS0_S0_iii)
        .other          _Z22eed_hgemm_m8n256k32_v2P6__halfS0_S0_iii,@"STO_CUDA_ENTRY STV_DEFAULT"
_Z22eed_hgemm_m8n256k32_v2P6__halfS0_S0_iii:
.text._Z22eed_hgemm_m8n256k32_v2P6__halfS0_S0_iii:
[----:B------:R-:W-:Y:S01]  /*0000*/  LDC R1, c[0x0][0x37c] ;  /* 0x0000df00ff017b82 */ /* 0x000fe20000000800 */
[----:B------:R-:W1:Y:S07]  /*0010*/  LDCU.64 UR10, c[0x0][0x398] ;  /* 0x00007300ff0a77ac */ /* 0x000e6e0008000a00 */
[----:B------:R-:W-:Y:S01]  /*0020*/  S2UR UR6, SR_CTAID.Z ;  /* 0x00000000000679c3 */ /* 0x000fe20000002700 */
[----:B------:R-:W2:Y:S01]  /*0030*/  S2R R5, SR_CTAID.Y ;  /* 0x0000000000057919 */ /* 0x000ea20000002600 */
[----:B------:R-:W3:Y:S06]  /*0040*/  LDCU UR7, c[0x0][0x370] ;  /* 0x00006e00ff0777ac */ /* 0x000eec0008000800 */
[----:B------:R-:W3:Y:S01]  /*0050*/  S2UR UR8, SR_CTAID.X ;  /* 0x00000000000879c3 */ /* 0x000ee20000002500 */
[----:B-1----:R-:W-:Y:S01]  /*0060*/  MOV R0, UR11 ;  /* 0x0000000b00007c02 */ /* 0x002fe20008000f00 */
[----:B------:R-:W-:-:S03]  /*0070*/  USHF.R.S32.HI UR4, URZ, 0x1f, UR10 ;  /* 0x0000001fff047899 */ /* 0x000fc6000801140a */
[----:B------:R-:W-:Y:S01]  /*0080*/  SHF.R.S32.HI R3, RZ, 0x1f, R0 ;  /* 0x0000001fff037819 */ /* 0x000fe20000011400 */
[----:B------:R-:W-:-:S03]  /*0090*/  ULEA.HI UR5, UR4, UR10, URZ, 0x3 ;  /* 0x0000000a04057291 */ /* 0x000fc6000f8f18ff */
[----:B------:R-:W-:Y:S01]  /*00a0*/  LEA.HI R3, R3, R0, RZ, 0x8 ;  /* 0x0000000003037211 */ /* 0x000fe200078f40ff */
[----:B------:R-:W-:-:S03]  /*00b0*/  USHF.R.S32.HI UR5, URZ, 0x3, UR5 ;  /* 0x00000003ff057899 */ /* 0x000fc60008011405 */
[----:B------:R-:W-:Y:S01]  /*00c0*/  SHF.R.S32.HI R3, RZ, 0x8, R3 ;  /* 0x00000008ff037819 */ /* 0x000fe20000011403 */
[----:B---3--:R-:W-:-:S06]  /*00d0*/  UIMAD UR4, UR6, UR7, UR8 ;  /* 0x00000007060472a4 */ /* 0x008fcc000f8e0208 */
[----:B------:R-:W-:-:S04]  /*00e0*/  ISETP.LE.AND P0, PT, R3, UR4, PT ;  /* 0x0000000403007c0c */ /* 0x000fc8000bf03270 */
[----:B--2---:R-:W-:-:S13]  /*00f0*/  ISETP.GE.OR P0, PT, R5, UR5, P0 ;  /* 0x0000000505007c0c */ /* 0x004fda0008706670 */
[----:B------:R-:W-:Y:S05]  /*0100*/  @P0 EXIT ;  /* 0x000000000000094d */ /* 0x000fea0003800000 */
[----:B------:R-:W1:Y:S01]  /*0110*/  S2R R2, SR_TID.X ;  /* 0x0000000000027919 */ /* 0x000e620000002100 */
[----:B------:R-:W2:Y:S01]  /*0120*/  S2UR UR6, SR_CgaCtaId ;  /* 0x00000000000679c3 */ /* 0x000ea20000008800 */
[----:B------:R-:W-:Y:S01]  /*0130*/  MOV R4, UR4 ;  /* 0x0000000400047c02 */ /* 0x000fe20008000f00 */
[----:B------:R-:W3:Y:S01]  /*0140*/  LDCU UR8, c[0x0][0x3a0] ;  /* 0x00007400ff0877ac */ /* 0x000ee20008000800 */
[----:B------:R-:W-:Y:S02]  /*0150*/  MOV R13, 0x2 ;  /* 0x00000002000d7802 */ /* 0x000fe40000000f00 */
[----:B------:R-:W-:Y:S02]  /*0160*/  CS2R R68, SRZ ;  /* 0x0000000000447805 */ /* 0x000fe4000001ff00 */
[----:B------:R-:W-:Y:S01]  /*0170*/  CS2R R58, SRZ ;  /* 0x00000000003a7805 */ /* 0x000fe2000001ff00 */
[----:B------:R-:W-:Y:S01]  /*0180*/  UMOV UR5, 0x400 ;  /* 0x0000040000057882 */ /* 0x000fe20000000000 */
[----:B------:R-:W4:Y:S01]  /*0190*/  LDCU.64 UR10, c[0x0][0x380] ;  /* 0x00007000ff0a77ac */ /* 0x000f220008000a00 */
[----:B------:R-:W5:Y:S01]  /*01a0*/  LDC.64 R78, c[0x0][0x388] ;  /* 0x0000e200ff4e7b82 */ /* 0x000f620000000a00 */
[----:B------:R-:W4:Y:S01]  /*01b0*/  LDCU.64 UR12, c[0x0][0x358] ;  /* 0x00006b00ff0c77ac */ /* 0x000f220008000a00 */
[----:B---3--:R-:W-:-:S02]  /*01c0*/  UISETP.GE.AND UP0, UPT, UR8, 0x40, UPT ;  /* 0x000000400800788c */ /* 0x008fc4000bf06270 */
[----:B--2---:R-:W-:-:S04]  /*01d0*/  ULEA UR5, UR6, UR5, 0x18 ;  /* 0x0000000506057291 */ /* 0x004fc8000f8ec0ff */
[----:B------:R-:W-:Y:S01]  /*01e0*/  UIADD3 UR6, UPT, UPT, UR5, 0x1080, URZ ;  /* 0x0000108005067890 */ /* 0x000fe2000fffe0ff */
[C---:B-1----:R-:W-:Y:S02]  /*01f0*/  SHF.L.U32 R27, R2.reuse, 0x3, RZ ;  /* 0x00000003021b7819 */ /* 0x042fe400000006ff */
[----:B------:R-:W-:Y:S02]  /*0200*/  SHF.R.U32.HI R3, RZ, 0x3, R2 ;  /* 0x00000003ff037819 */ /* 0x000fe40000011602 */
[----:B------:R-:W-:Y:S02]  /*0210*/  LOP3.LUT R27, R27, 0xf8, RZ, 0xc0, !PT ;  /* 0x000000f81b1b7812 */ /* 0x000fe400078ec0ff */
[----:B------:R-:W-:Y:S02]  /*0220*/  LOP3.LUT R3, R3, 0x7c, RZ, 0xc0, !PT ;  /* 0x0000007c03037812 */ /* 0x000fe400078ec0ff */
[----:B------:R-:W-:Y:S02]  /*0230*/  PRMT R4, R27, 0x6540, R4 ;  /* 0x000065401b047816 */ /* 0x000fe40000000004 */
[----:B------:R-:W-:Y:S01]  /*0240*/  LOP3.LUT P0, RZ, R2, 0x4, RZ, 0xc0, !PT ;  /* 0x0000000402ff7812 */ /* 0x000fe2000780c0ff */
[----:B------:R-:W-:-:S02]  /*0250*/  IMAD R26, R3, 0x108, R27 ;  /* 0x00000108031a7824 */ /* 0x000fc400078e021b */
[----:B------:R-:W-:Y:S01]  /*0260*/  IMAD R18, R3, R0, R4 ;  /* 0x0000000003127224 */ /* 0x000fe200078e0204 */
[----:B------:R-:W-:Y:S02]  /*0270*/  SHF.R.U32.HI R4, RZ, 0x5, R2 ;  /* 0x00000005ff047819 */ /* 0x000fe40000011602 */
[----:B------:R-:W-:Y:S01]  /*0280*/  LEA R26, R26, UR5, 0x1 ;  /* 0x000000051a1a7c11 */ /* 0x000fe2000f8e08ff */
[----:B-----5:R-:W-:Y:S01]  /*0290*/  IMAD.WIDE R6, R18, 0x2, R78 ;  /* 0x0000000212067825 */ /* 0x020fe200078e024e */
[----:B------:R-:W-:Y:S02]  /*02a0*/  LEA R10, R5, R4, 0x3 ;  /* 0x00000004050a7211 */ /* 0x000fe400078e18ff */
[----:B------:R-:W-:Y:S01]  /*02b0*/  MOV R5, UR5 ;  /* 0x0000000500057c02 */ /* 0x000fe20008000f00 */
[----:B------:R-:W-:Y:S02]  /*02c0*/  IMAD R22, R4, 0x108, R27 ;  /* 0x0000010804167824 */ /* 0x000fe400078e021b */
[----:B------:R-:W-:Y:S01]  /*02d0*/  IMAD.WIDE R8, R0, 0x2, R6 ;  /* 0x0000000200087825 */ /* 0x000fe200078e0206 */
[----:B------:R-:W-:Y:S01]  /*02e0*/  SEL R5, R5, UR6, !P0 ;  /* 0x0000000605057c07 */ /* 0x000fe2000c000000 */
[----:B------:R-:W-:-:S02]  /*02f0*/  USHF.R.S32.HI UR6, URZ, 0x1f, UR8 ;  /* 0x0000001fff067899 */ /* 0x000fc40008011408 */
[----:B------:R-:W-:Y:S02]  /*0300*/  IMAD R20, R10, UR8, R27 ;  /* 0x000000080a147c24 */ /* 0x000fe4000f8e021b */
[----:B------:R-:W-:Y:S01]  /*0310*/  IMAD.WIDE R10, R0, 0x2, R8 ;  /* 0x00000002000a7825 */ /* 0x000fe200078e0208 */
[----:B------:R-:W-:Y:S02]  /*0320*/  ULEA.HI UR7, UR6, UR8, URZ, 0x5 ;  /* 0x0000000806077291 */ /* 0x000fe4000f8f28ff */
[----:B------:R-:W-:Y:S01]  /*0330*/  USHF.L.U32 UR6, UR4, 0x8, URZ ;  /* 0x0000000804067899 */ /* 0x000fe200080006ff */
[----:B------:R-:W-:Y:S01]  /*0340*/  IMAD R22, R22, 0x2, R5 ;  /* 0x0000000216167824 */ /* 0x000fe200078e0205 */
[----:B------:R-:W-:Y:S01]  /*0350*/  USHF.R.S32.HI UR7, URZ, 0x5, UR7 ;  /* 0x00000005ff077899 */ /* 0x000fe20008011407 */
[----:B----4-:R-:W-:-:S04]  /*0360*/  IMAD.WIDE R4, R20, R13, UR10 ;  /* 0x0000000a14047e25 */ /* 0x010fc8000f8e020d */
[----:B------:R-:W-:Y:S01]  /*0370*/  IMAD.WIDE R12, R0, 0x2, R10 ;  /* 0x00000002000c7825 */ /* 0x000fe200078e020a */
[----:B------:R-:W-:Y:S01]  /*0380*/  @!PT LDS RZ, [RZ] ;  /* 0x00000000fffff984 */ /* 0x000fe20000000800 */
[----:B------:R-:W-:Y:S01]  /*0390*/  @!PT LDS RZ, [RZ] ;  /* 0x00000000fffff984 */ /* 0x000fe20000000800 */
[----:B------:R-:W-:Y:S01]  /*03a0*/  @!PT LDS RZ, [RZ] ;  /* 0x00000000fffff984 */ /* 0x000fe20000000800 */
[----:B------:R1:W-:Y:S04]  /*03b0*/  LDGSTS.E.128 [R22], desc[UR12][R4.64] ;  /* 0x0000000004167fae */ /* 0x0003e8000b9a180c */
[----:B------:R1:W-:Y:S04]  /*03c0*/  LDGSTS.E.128 [R26+0x2100], desc[UR12][R6.64] ;  /* 0x02100000061a7fae */ /* 0x0003e8000b9a180c */
[----:B------:R1:W-:Y:S04]  /*03d0*/  LDGSTS.E.128 [R26+0x2310], desc[UR12][R8.64] ;  /* 0x02310000081a7fae */ /* 0x0003e8000b9a180c */
[----:B------:R1:W-:Y:S04]  /*03e0*/  LDGSTS.E.128 [R26+0x2520], desc[UR12][R10.64] ;  /* 0x025200000a1a7fae */ /* 0x0003e8000b9a180c */
[----:B------:R1:W-:Y:S04]  /*03f0*/  LDGSTS.E.128 [R26+0x2730], desc[UR12][R12.64] ;  /* 0x027300000c1a7fae */ /* 0x0003e8000b9a180c */
[----:B------:R-:W0:Y:S01]  /*0400*/  LDGDEPBAR ;  /* 0x00000000000079af */ /* 0x000e220000000000 */
[----:B------:R-:W-:-:S04]  /*0410*/  DEPBAR.LE SB0, 0x0 ;  /* 0x000080000000791a */ /* 0x000fc80000000000 */
[----:B------:R-:W-:Y:S06]  /*0420*/  BAR.SYNC.DEFER_BLOCKING 0x0 ;  /* 0x0000000000007b1d */ /* 0x000fec0000010000 */
[----:B------:R-:W-:Y:S05]  /*0430*/  BRA.U !UP0, `(.L_x_10) ;  /* 0x0000004108b87547 */ /* 0x000fea000b800000 */
[----:B------:R-:W-:Y:S01]  /*0440*/  UISETP.LT.AND UP0, UPT, UR7, 0x2, UPT ;  /* 0x000000020700788c */ /* 0x000fe2000bf01270 */
[----:B------:R-:W-:Y:S02]  /*0450*/  IADD3 R24, PT, PT, R26, 0x2100, RZ ;  /* 0x000021001a187810 */ /* 0x000fe40007ffe0ff */
[----:B------:R-:W-:Y:S02]  /*0460*/  CS2R R58, SRZ ;  /* 0x00000000003a7805 */ /* 0x000fe4000001ff00 */
[----:B------:R-:W-:Y:S01]  /*0470*/  MOV R68, RZ ;  /* 0x000000ff00447202 */ /* 0x000fe20000000f00 */
[----:B------:R-:W-:Y:S02]  /*0480*/  USEL UR4, UR7, 0x2, !UP0 ;  /* 0x0000000207047887 */ /* 0x000fe4000c000000 */
[----:B------:R-:W-:Y:S02]  /*0490*/  UISETP.GE.U32.AND UP0, UPT, UR8, 0x420, UPT ;  /* 0x000004200800788c */ /* 0x000fe4000bf06070 */
[----:B------:R-:W-:Y:S01]  /*04a0*/  UIADD3 UR4, UPT, UPT, UR4, -0x1, URZ ;  /* 0xffffffff04047890 */ /* 0x000fe2000fffe0ff */
[----:B------:R-:W-:-:S06]  /*04b0*/  UMOV UR8, 0x1 ;  /* 0x0000000100087882 */ /* 0x000fcc0000000000 */
[----:B------:R-:W-:Y:S05]  /*04c0*/  BRA.U !UP0, `(.L_x_11) ;  /* 0x0000003d08407547 */ /* 0x000fea000b800000 */
[C---:B------:R-:W-:Y:S01]  /*04d0*/  IADD3 R29, PT, PT, R3.reuse, 0x2a0, RZ ;  /* 0x000002a0031d7810 */ /* 0x040fe20007ffe0ff */
[C---:B------:R-:W-:Y:S01]  /*04e0*/  VIADD R17, R3.reuse, 0x340 ;  /* 0x0000034003117836 */ /* 0x040fe20000000000 */
[C---:B------:R-:W-:Y:S01]  /*04f0*/  IADD3 R61, PT, PT, R3.reuse, 0xa0, RZ ;  /* 0x000000a0033d7810 */ /* 0x040fe20007ffe0ff */
[C---:B------:R-:W-:Y:S01]  /*0500*/  VIADD R37, R3.reuse, 0x220 ;  /* 0x0000022003257836 */ /* 0x040fe20000000000 */
[----:B------:R-:W-:Y:S01]  /*0510*/  MOV R71, 0x2 ;  /* 0x0000000200477802 */ /* 0x000fe20000000f00 */
[C---:B------:R-:W-:Y:S01]  /*0520*/  VIADD R57, R3.reuse, 0xe0 ;  /* 0x000000e003397836 */ /* 0x040fe20000000000 */
[----:B-1----:R-:W-:Y:S01]  /*0530*/  LOP3.LUT R5, R3, 0x400, RZ, 0xfc, !PT ;  /* 0x0000040003057812 */ /* 0x002fe200078efcff */
[-C--:B------:R-:W-:Y:S01]  /*0540*/  IMAD R44, R29, R0.reuse, UR6 ;  /* 0x000000061d2c7e24 */ /* 0x080fe2000f8e0200 */
[----:B------:R-:W-:Y:S01]  /*0550*/  IADD3 R7, PT, PT, R3, 0x3e0, RZ ;  /* 0x000003e003077810 */ /* 0x000fe20007ffe0ff */
[-C--:B------:R-:W-:Y:S01]  /*0560*/  IMAD R76, R61, R0.reuse, UR6 ;  /* 0x000000063d4c7e24 */ /* 0x080fe2000f8e0200 */
[C---:B------:R-:W-:Y:S01]  /*0570*/  IADD3 R9, PT, PT, R3.reuse, 0x3c0, RZ ;  /* 0x000003c003097810 */ /* 0x040fe20007ffe0ff */
[----:B------:R-:W-:Y:S01]  /*0580*/  IMAD.WIDE.U32 R28, R20, R71, UR10 ;  /* 0x0000000a141c7e25 */ /* 0x000fe2000f8e0047 */
[C---:B------:R-:W-:Y:S01]  /*0590*/  IADD3 R11, PT, PT, R3.reuse, 0x3a0, RZ ;  /* 0x000003a0030b7810 */ /* 0x040fe20007ffe0ff */
[----:B------:R-:W-:Y:S01]  /*05a0*/  ULOP3.LUT UR4, UR4, 0xffffffe0, URZ, 0xc0, !UPT ;  /* 0xffffffe004047892 */ /* 0x000fe2000f8ec0ff */
[----:B------:R-:W-:Y:S01]  /*05b0*/  LOP3.LUT R13, R3, 0x380, RZ, 0xfc, !PT ;  /* 0x00000380030d7812 */ /* 0x000fe200078efcff */
        /* <DEDUP_REMOVED lines=44> */
[----:B------:R-:W-:Y:S01]  /*0880*/  IMAD R74, R59, R0, UR6 ;  /* 0x000000063b4a7e24 */ /* 0x000fe2000f8e0200 */
[----:B------:R-:W-:Y:S01]  /*0890*/  IADD3 R19, PT, PT, R27, R76, RZ ;  /* 0x0000004c1b137210 */ /* 0x000fe20007ffe0ff */
[-C--:B------:R-:W-:Y:S01]  /*08a0*/  IMAD R30, R65, R0.reuse, UR6 ;  /* 0x00000006411e7e24 */ /* 0x080fe2000f8e0200 */
[----:B------:R-:W-:Y:S01]  /*08b0*/  IADD3 R76, P0, PT, R28, 0x400, RZ ;  /* 0x000004001c4c7810 */ /* 0x000fe20007f1e0ff */
[----:B------:R-:W-:Y:S01]  /*08c0*/  IMAD R32, R67, R0, UR6 ;  /* 0x0000000643207e24 */ /* 0x000fe2000f8e0200 */
[----:B------:R-:W-:Y:S01]  /*08d0*/  IADD3 R14, PT, PT, R27, R14, RZ ;  /* 0x0000000e1b0e7210 */ /* 0x000fe20007ffe0ff */
        /* <DEDUP_REMOVED lines=9> */
[C---:B------:R-:W-:Y:S01]  /*0970*/  IADD3 R4, PT, PT, R27.reuse, R4, RZ ;  /* 0x000000041b047210 */ /* 0x040fe20007ffe0ff */
[C---:B------:R-:W-:Y:S01]  /*0980*/  IMAD.IADD R16, R27.reuse, 0x1, R16 ;  /* 0x000000011b107824 */ /* 0x040fe200078e0210 */
        /* <DEDUP_REMOVED lines=9> */
[----:B------:R-:W-:Y:S01]  /*0a20*/  UIADD3 UR8, UPT, UPT, -UR4, URZ, URZ ;  /* 0x000000ff04087290 */ /* 0x000fe2000fffe1ff */
[----:B------:R-:W-:-:S02]  /*0a30*/  IADD3 R55, PT, PT, R27, R48, RZ ;  /* 0x000000301b377210 */ /* 0x000fc40007ffe0ff */
[C---:B------:R-:W-:Y:S01]  /*0a40*/  IADD3 R51, PT, PT, R27.reuse, R52, RZ ;  /* 0x000000341b337210 */ /* 0x040fe20007ffe0ff */
[----:B------:R-:W-:Y:S01]  /*0a50*/  UMOV UR4, URZ ;  /* 0x000000ff00047c82 */ /* 0x000fe20008000000 */
[C---:B------:R-:W-:Y:S02]  /*0a60*/  IADD3 R49, PT, PT, R27.reuse, R54, RZ ;  /* 0x000000361b317210 */ /* 0x040fe40007ffe0ff */
[C---:B------:R-:W-:Y:S02]  /*0a70*/  IADD3 R47, PT, PT, R27.reuse, R56, RZ ;  /* 0x000000381b2f7210 */ /* 0x040fe40007ffe0ff */
[C---:B------:R-:W-:Y:S02]  /*0a80*/  IADD3 R45, PT, PT, R27.reuse, R58, RZ ;  /* 0x0000003a1b2d7210 */ /* 0x040fe40007ffe0ff */
[----:B------:R-:W-:Y:S02]  /*0a90*/  CS2R R58, SRZ ;  /* 0x00000000003a7805 */ /* 0x000fe4000001ff00 */
        /* <DEDUP_REMOVED lines=9> */
[----:B------:R-:W-:Y:S02]  /*0b30*/  IADD3 R27, PT, PT, R27, R34, RZ ;  /* 0x000000221b1b7210 */ /* 0x000fe40007ffe0ff */
[----:B------:R-:W-:Y:S02]  /*0b40*/  IADD3.X R67, PT, PT, RZ, R29, RZ, P0, !PT ;  /* 0x0000001dff437210 */ /* 0x000fe400007fe4ff */
[----:B------:R-:W-:-:S07]  /*0b50*/  MOV R68, RZ ;  /* 0x000000ff00447202 */ /* 0x000fce0000000f00 */
.L_x_12:
[----:B-----5:R-:W1:Y:S01]  /*0b60*/  S2R R31, SR_LANEID ;  /* 0x00000000001f7919 */ /* 0x020e620000000000 */
[----:B------:R-:W-:Y:S01]  /*0b70*/  MOV R81, UR5 ;  /* 0x0000000500517c02 */ /* 0x000fe20008000f00 */
[----:B------:R-:W-:Y:S01]  /*0b80*/  IMAD.WIDE R60, R27, 0x2, R78 ;  /* 0x000000021b3c7825 */ /* 0x000fe200078e024e */
[----:B------:R-:W-:Y:S01]  /*0b90*/  UIADD3 UR9, UPT, UPT, UR5, 0x20, URZ ;  /* 0x0000002005097890 */ /* 0x000fe2000fffe0ff */
[----:B------:R-:W-:Y:S01]  /*0ba0*/  IADD3 R20, PT, PT, R20, 0x400, RZ ;  /* 0x0000040014147810 */ /* 0x000fe20007ffe0ff */
[----:B------:R-:W-:Y:S01]  /*0bb0*/  UIADD3 UR8, UPT, UPT, UR8, 0x20, URZ ;  /* 0x0000002008087890 */ /* 0x000fe2000fffe0ff */
[C---:B------:R-:W-:Y:S01]  /*0bc0*/  LEA R18, R0.reuse, R18, 0xa ;  /* 0x0000001200127211 */ /* 0x040fe200078e50ff */
[----:B------:R-:W-:Y:S01]  /*0bd0*/  UIADD3 UR4, UPT, UPT, UR4, 0x20, URZ ;  /* 0x0000002004047890 */ /* 0x000fe2000fffe0ff */
[C---:B------:R-:W-:Y:S01]  /*0be0*/  IMAD.WIDE R86, R0.reuse, 0x2, R60 ;  /* 0x0000000200567825 */ /* 0x040fe200078e023c */
[----:B------:R-:W-:Y:S01]  /*0bf0*/  UISETP.NE.AND UP0, UPT, UR8, URZ, UPT ;  /* 0x000000ff0800728c */ /* 0x000fe2000bf05270 */
[----:B------:R-:W-:-:S02]  /*0c00*/  LEA R27, R0, R27, 0xa ;  /* 0x0000001b001b7211 */ /* 0x000fc400078e50ff */
[----:B------:R-:W-:-:S04]  /*0c10*/  IMAD.WIDE R84, R0, 0x2, R86 ;  /* 0x0000000200547825 */ /* 0x000fc800078e0256 */
[----:B------:R-:W-:Y:S01]  /*0c20*/  IMAD.WIDE R82, R0, 0x2, R84 ;  /* 0x0000000200527825 */ /* 0x000fe200078e0254 */
[C---:B-1----:R-:W-:Y:S02]  /*0c30*/  LOP3.LUT R29, R31.reuse, 0x7, RZ, 0xc0, !PT ;  /* 0x000000071f1d7812 */ /* 0x042fe400078ec0ff */
[--C-:B------:R-:W-:Y:S02]  /*0c40*/  SHF.R.U32.HI R30, RZ, 0x4, R31.reuse ;  /* 0x00000004ff1e7819 */ /* 0x100fe4000001161f */
[----:B------:R-:W-:Y:S02]  /*0c50*/  LOP3.LUT R28, R31, 0xf, RZ, 0xc0, !PT ;  /* 0x0000000f1f1c7812 */ /* 0x000fe400078ec0ff */
[----:B------:R-:W-:Y:S01]  /*0c60*/  LEA R33, R30, R29, 0x3 ;  /* 0x0000001d1e217211 */ /* 0x000fe200078e18ff */
[----:B------:R-:W-:Y:S01]  /*0c70*/  IMAD.SHL.U32 R30, R2, 0x2, RZ ;  /* 0x00000002021e7824 */ /* 0x000fe200078e00ff */
[----:B------:R-:W-:Y:S02]  /*0c80*/  SHF.R.U32.HI R31, RZ, 0x3, R31 ;  /* 0x00000003ff1f7819 */ /* 0x000fe4000001161f */
[----:B------:R-:W-:-:S02]  /*0c90*/  SHF.R.U32.HI R29, RZ, 0x3, R28 ;  /* 0x00000003ff1d7819 */ /* 0x000fc4000001161c */
[----:B------:R-:W-:Y:S02]  /*0ca0*/  SHF.L.U32 R31, R31, 0x3, RZ ;  /* 0x000000031f1f7819 */ /* 0x000fe400000006ff */
[----:B------:R-:W-:Y:S02]  /*0cb0*/  SHF.L.U32 R29, R29, 0x3, RZ ;  /* 0x000000031d1d7819 */ /* 0x000fe400000006ff */
[----:B------:R-:W-:Y:S02]  /*0cc0*/  LOP3.LUT R72, R28, 0x7, RZ, 0xc0, !PT ;  /* 0x000000071c487812 */ /* 0x000fe400078ec0ff */
[----:B------:R-:W-:Y:S02]  /*0cd0*/  LOP3.LUT R48, R31, 0x8, RZ, 0xe2, !PT ;  /* 0x000000081f307812 */ /* 0x000fe400078ee2ff */
[----:B------:R-:W-:Y:S02]  /*0ce0*/  LOP3.LUT R29, R29, 0x8, RZ, 0xe2, !PT ;  /* 0x000000081d1d7812 */ /* 0x000fe400078ee2ff */
[----:B------:R-:W-:Y:S01]  /*0cf0*/  LOP3.LUT R30, R30, 0x7c0, RZ, 0xc0, !PT ;  /* 0x000007c01e1e7812 */ /* 0x000fe200078ec0ff */
[----:B------:R-:W-:-:S02]  /*0d00*/  IMAD R48, R33, 0x108, R48 ;  /* 0x0000010821307824 */ /* 0x000fc400078e0230 */
[----:B------:R-:W-:Y:S01]  /*0d10*/  IMAD R72, R72, 0x108, R29 ;  /* 0x0000010848487824 */ /* 0x000fe200078e021d */
[----:B------:R-:W-:-:S04]  /*0d20*/  IADD3 R81, PT, PT, R30, 0x2100, R81 ;  /* 0x000021001e517810 */ /* 0x000fc80007ffe051 */
[----:B------:R-:W-:Y:S02]  /*0d30*/  LEA R50, R48, R81, 0x1 ;  /* 0x0000005130327211 */ /* 0x000fe400078e08ff */
[C---:B------:R-:W-:Y:S02]  /*0d40*/  LEA R65, R72.reuse, UR5, 0x1 ;  /* 0x0000000548417c11 */ /* 0x040fe4000f8e08ff */
[----:B------:R-:W-:Y:S01]  /*0d50*/  IADD3 R33, PT, PT, R81, 0x2100, RZ ;  /* 0x0000210051217810 */ /* 0x000fe20007ffe0ff */
[----:B------:R-:W-:Y:S01]  /*0d60*/  LDSM.16.MT88.4 R28, [R50] ;  /* 0x00000000321c783b */ /* 0x000fe20000004200 */
[----:B------:R-:W-:Y:S01]  /*0d70*/  LEA R52, R72, UR9, 0x1 ;  /* 0x0000000948347c11 */ /* 0x000fe2000f8e08ff */
[----:B------:R-:W-:Y:S01]  /*0d80*/  UIADD3 UR9, UPT, UPT, UR5, 0x10c0, URZ ;  /* 0x000010c005097890 */ /* 0x000fe2000fffe0ff */
[----:B------:R-:W-:Y:S01]  /*0d90*/  LEA R44, R48, R33, 0x1 ;  /* 0x00000021302c7211 */ /* 0x000fe200078e08ff */
[----:B------:R-:W1:Y:S04]  /*0da0*/  LDSM.16.M88.2 R42, [R65] ;  /* 0x00000000412a783b */ /* 0x000e680000000100 */
[----:B------:R-:W2:Y:S01]  /*0db0*/  LDSM.16.MT88.4 R32, [R50+0x20] ;  /* 0x000020003220783b */ /* 0x000ea20000004200 */
[----:B------:R-:W-:Y:S01]  /*0dc0*/  LEA R54, R72, UR9, 0x1 ;  /* 0x0000000948367c11 */ /* 0x000fe2000f8e08ff */
[----:B------:R-:W-:-:S02]  /*0dd0*/  UIADD3 UR9, UPT, UPT, UR5, 0x10e0, URZ ;  /* 0x000010e005097890 */ /* 0x000fc4000fffe0ff */
[----:B------:R-:W-:Y:S04]  /*0de0*/  LDSM.16.MT88.4 R36, [R44] ;  /* 0x000000002c24783b */ /* 0x000fe80000004200 */
[----:B------:R-:W3:Y:S01]  /*0df0*/  LDSM.16.M88.2 R40, [R52] ;  /* 0x000000003428783b */ /* 0x000ee20000000100 */
[----:B------:R-:W-:Y:S01]  /*0e00*/  LEA R56, R72, UR9, 0x1 ;  /* 0x0000000948387c11 */ /* 0x000fe2000f8e08ff */
[----:B------:R-:W-:-:S06]  /*0e10*/  UIADD3 UR9, UPT, UPT, UR5, 0x80, URZ ;  /* 0x0000008005097890 */ /* 0x000fcc000fffe0ff */
[----:B------:R-:W-:Y:S01]  /*0e20*/  LEA R62, R72, UR9, 0x1 ;  /* 0x00000009483e7c11 */ /* 0x000fe2000f8e08ff */
[----:B------:R-:W-:-:S06]  /*0e30*/  UIADD3 UR9, UPT, UPT, UR5, 0xa0, URZ ;  /* 0x000000a005097890 */ /* 0x000fcc000fffe0ff */
[----:B------:R-:W-:Y:S01]  /*0e40*/  LEA R64, R72, UR9, 0x1 ;  /* 0x0000000948407c11 */ /* 0x000fe2000f8e08ff */
[----:B------:R-:W-:Y:S01]  /*0e50*/  UIADD3 UR9, UPT, UPT, UR5, 0x1140, URZ ;  /* 0x0000114005097890 */ /* 0x000fe2000fffe0ff */
[-C--:B-1----:R-:W-:Y:S01]  /*0e60*/  HMMA.16816.F16 R58, R28, R42.reuse, R58 ;  /* 0x0000002a1c3a723c */ /* 0x082fe2000000083a */
[----:B------:R-:W1:Y:S04]  /*0e70*/  LDSM.16.MT88.4 R28, [R44+0x20] ;  /* 0x000020002c1c783b */ /* 0x000e680000004200 */
[----:B------:R-:W-:Y:S01]  /*0e80*/  @!PT LDS RZ, [RZ] ;  /* 0x00000000fffff984 */ /* 0x000fe20000000800 */
[----:B------:R-:W-:Y:S01]  /*0e90*/  @!PT LDS RZ, [RZ] ;  /* 0x00000000fffff984 */ /* 0x000fe20000000800 */
[----:B------:R-:W-:Y:S01]  /*0ea0*/  @!PT LDS RZ, [RZ] ;  /* 0x00000000fffff984 */ /* 0x000fe20000000800 */
[----:B------:R3:W-:Y:S03]  /*0eb0*/  LDGSTS.E.128 [R26+0x6300], desc[UR12][R60.64] ;  /* 0x063000003c1a7fae */ /* 0x0007e6000b9a180c */
[----:B--2---:R-:W-:Y:S01]  /*0ec0*/  HMMA.16816.F16 R42, R32, R42, R68 ;  /* 0x0000002a202a723c */ /* 0x004fe20000000844 */
[----:B------:R-:W-:Y:S01]  /*0ed0*/  LDGSTS.E.128 [R26+0x6510], desc[UR12][R86.64] ;  /* 0x06510000561a7fae */ /* 0x000fe2000b9a180c */
[----:B------:R-:W-:Y:S01]  /*0ee0*/  IADD3 R33, PT, PT, R81, 0x4200, RZ ;  /* 0x0000420051217810 */ /* 0x000fe20007ffe0ff */
[----:B------:R-:W-:Y:S01]  /*0ef0*/  IMAD.WIDE R68, R25, 0x2, R78 ;  /* 0x0000000219447825 */ /* 0x000fe200078e024e */
[----:B------:R-:W-:Y:S01]  /*0f00*/  IADD3 R81, PT, PT, R81, 0x6300, RZ ;  /* 0x0000630051517810 */ /* 0x000fe20007ffe0ff */
[----:B------:R-:W-:Y:S01]  /*0f10*/  LDGSTS.E.128 [R26+0x6720], desc[UR12][R84.64] ;  /* 0x06720000541a7fae */ /* 0x000fe2000b9a180c */
[----:B------:R-:W-:Y:S01]  /*0f20*/  LEA R25, R0, R25, 0xa ;  /* 0x0000001900197211 */ /* 0x000fe200078e50ff */
[C---:B------:R-:W-:Y:S01]  /*0f30*/  IMAD.U32 R46, R48.reuse, 0x2, R33 ;  /* 0x00000002302e7824 */ /* 0x040fe200078e0021 */
[----:B------:R-:W-:Y:S01]  /*0f40*/  LEA R48, R48, R81, 0x1 ;  /* 0x0000005130307211 */ /* 0x000fe200078e08ff */
[----:B------:R2:W-:Y:S03]  /*0f50*/  LDGSTS.E.128 [R26+0x6930], desc[UR12][R82.64] ;  /* 0x06930000521a7fae */ /* 0x0005e6000b9a180c */
[-C--:B---3--:R-:W-:Y:S01]  /*0f60*/  HMMA.16816.F16 R60, R36, R40.reuse, R58 ;  /* 0x00000028243c723c */ /* 0x088fe2000000083a */
[----:B------:R-:W0:Y:S07]  /*0f70*/  LDGDEPBAR ;  /* 0x00000000000079af */ /* 0x000e2e0000000000 */
[----:B-1----:R-:W-:Y:S01]  /*0f80*/  HMMA.16816.F16 R40, R28, R40, R42 ;  /* 0x000000281c28723c */ /* 0x002fe2000000082a */
[----:B------:R-:W-:-:S04]  /*0f90*/  DEPBAR.LE SB0, 0x0 ;  /* 0x000080000000791a */ /* 0x000fc80000000000 */
[----:B------:R-:W-:Y:S06]  /*0fa0*/  BAR.SYNC.DEFER_BLOCKING 0x0 ;  /* 0x0000000000007b1d */ /* 0x000fec0000010000 */
[----:B------:R-:W-:Y:S04]  /*0fb0*/  LDSM.16.M88.2 R58, [R54] ;  /* 0x00000000363a783b */ /* 0x000fe80000000100 */
[----:B------:R-:W1:Y:S04]  /*0fc0*/  LDSM.16.MT88.4 R36, [R46+0x20] ;  /* 0x000020002e24783b */ /* 0x000e680000004200 */
[----:B------:R-:W3:Y:S04]  /*0fd0*/  LDSM.16.MT88.4 R32, [R46] ;  /* 0x000000002e20783b */ /* 0x000ee80000004200 */
[----:B------:R-:W-:Y:S04]  /*0fe0*/  LDSM.16.M88.2 R42, [R56] ;  /* 0x00000000382a783b */ /* 0x000fe80000000100 */
[----:B------:R-:W4:Y:S01]  /*0ff0*/  LDSM.16.MT88.4 R28, [R48+0x20] ;  /* 0x00002000301c783b */ /* 0x000f220000004200 */
[----:B-1----:R-:W-:Y:S01]  /*1000*/  HMMA.16816.F16 R40, R36, R58, R40 ;  /* 0x0000003a2428723c */ /* 0x002fe20000000828 */
[----:B------:R-:W-:-:S04]  /*1010*/  IMAD.WIDE R36, R0, 0x2, R68 ;  /* 0x0000000200247825 */ /* 0x000fc800078e0244 */
[----:B------:R-:W-:-:S03]  /*1020*/  IMAD.WIDE R80, R0, 0x2, R36 ;  /* 0x0000000200507825 */ /* 0x000fc600078e0224 */
[----:B---3--:R-:W-:Y:S01]  /*1030*/  HMMA.16816.F16 R60, R32, R58, R60 ;  /* 0x0000003a203c723c */ /* 0x008fe2000000083c */
[----:B------:R-:W1:Y:S01]  /*1040*/  LDSM.16.MT88.4 R32, [R48] ;  /* 0x000000003020783b */ /* 0x000e620000004200 */
[----:B--2---:R-:W-:-:S03]  /*1050*/  IMAD.WIDE R82, R0, 0x2, R80 ;  /* 0x0000000200527825 */ /* 0x004fc600078e0250 */
[----:B------:R-:W-:Y:S01]  /*1060*/  @!PT LDS RZ, [RZ] ;  /* 0x00000000fffff984 */ /* 0x000fe20000000800 */
[----:B------:R-:W-:Y:S01]  /*1070*/  @!PT LDS RZ, [RZ] ;  /* 0x00000000fffff984 */ /* 0x000fe20000000800 */
[----:B------:R-:W-:Y:S01]  /*1080*/  @!PT LDS RZ, [RZ] ;  /* 0x00000000fffff984 */ /* 0x000fe20000000800 */
[----:B------:R-:W-:Y:S04]  /*1090*/  LDGSTS.E.128 [R26+0x2100], desc[UR12][R68.64] ;  /* 0x02100000441a7fae */ /* 0x000fe8000b9a180c */
[----:B------:R2:W-:Y:S03]  /*10a0*/  LDGSTS.E.128 [R26+0x2310], desc[UR12][R36.64] ;  /* 0x02310000241a7fae */ /* 0x0005e6000b9a180c */
[-C--:B----4-:R-:W-:Y:S01]  /*10b0*/  HMMA.16816.F16 R28, R28, R42.reuse, R40 ;  /* 0x0000002a1c1c723c */ /* 0x090fe20000000828 */
[----:B------:R-:W-:Y:S04]  /*10c0*/  LDGSTS.E.128 [R26+0x2520], desc[UR12][R80.64] ;  /* 0x02520000501a7fae */ /* 0x000fe8000b9a180c */
[----:B------:R-:W-:Y:S04]  /*10d0*/  LDGSTS.E.128 [R26+0x2730], desc[UR12][R82.64] ;  /* 0x02730000521a7fae */ /* 0x000fe8000b9a180c */
[----:B------:R-:W0:Y:S01]  /*10e0*/  LDGDEPBAR ;  /* 0x00000000000079af */ /* 0x000e220000000000 */
[----:B-1----:R-:W-:Y:S01]  /*10f0*/  HMMA.16816.F16 R60, R32, R42, R60 ;  /* 0x0000002a203c723c */ /* 0x002fe2000000083c */
[----:B------:R-:W-:-:S04]  /*1100*/  DEPBAR.LE SB0, 0x0 ;  /* 0x000080000000791a */ /* 0x000fc80000000000 */
[----:B------:R-:W-:Y:S06]  /*1110*/  BAR.SYNC.DEFER_BLOCKING 0x0 ;  /* 0x0000000000007b1d */ /* 0x000fec0000010000 */
[----:B------:R-:W-:Y:S04]  /*1120*/  LDSM.16.M88.2 R58, [R62] ;  /* 0x000000003e3a783b */ /* 0x000fe80000000100 */
[----:B------:R-:W1:Y:S04]  /*1130*/  LDSM.16.MT88.4 R32, [R50] ;  /* 0x000000003220783b */ /* 0x000e680000004200 */
[----:B--2---:R-:W2:Y:S04]  /*1140*/  LDSM.16.MT88.4 R36, [R50+0x20] ;  /* 0x000020003224783b */ /* 0x004ea80000004200 */
[----:B------:R-:W-:Y:S01]  /*1150*/  LDSM.16.M88.2 R40, [R64] ;  /* 0x000000004028783b */ /* 0x000fe20000000100 */
[-C--:B-1----:R-:W-:Y:S03]  /*1160*/  HMMA.16816.F16 R60, R32, R58.reuse, R60 ;  /* 0x0000003a203c723c */ /* 0x082fe6000000083c */
[----:B------:R-:W1:Y:S05]  /*1170*/  LDSM.16.MT88.4 R32, [R44+0x20] ;  /* 0x000020002c20783b */ /* 0x000e6a0000004200 */
[----:B--2---:R-:W-:Y:S01]  /*1180*/  HMMA.16816.F16 R36, R36, R58, R28 ;  /* 0x0000003a2424723c */ /* 0x004fe2000000081c */
[----:B------:R-:W-:Y:S01]  /*1190*/  IMAD.WIDE R58, R23, 0x2, R78 ;  /* 0x00000002173a7825 */ /* 0x000fe200078e024e */
[----:B------:R-:W2:Y:S01]  /*11a0*/  LDSM.16.MT88.4 R28, [R44] ;  /* 0x000000002c1c783b */ /* 0x000ea20000004200 */
[----:B------:R-:W-:-:S03]  /*11b0*/  LEA R23, R0, R23, 0xa ;  /* 0x0000001700177211 */ /* 0x000fc600078e50ff */
[----:B------:R-:W-:Y:S01]  /*11c0*/  @!PT LDS RZ, [RZ] ;  /* 0x00000000fffff984 */ /* 0x000fe20000000800 */
[----:B------:R-:W-:Y:S01]  /*11d0*/  @!PT LDS RZ, [RZ] ;  /* 0x00000000fffff984 */ /* 0x000fe20000000800 */
[----:B------:R-:W-:Y:S01]  /*11e0*/  @!PT LDS RZ, [RZ] ;  /* 0x00000000fffff984 */ /* 0x000fe20000000800 */
[----:B------:R3:W-:Y:S01]  /*11f0*/  LDGSTS.E.128 [R26+0x6300], desc[UR12][R58.64] ;  /* 0x063000003a1a7fae */ /* 0x0007e2000b9a180c */
[----:B------:R-:W-:-:S05]  /*1200*/  IMAD.WIDE R38, R0, 0x2, R58 ;  /* 0x0000000200267825 */ /* 0x000fca00078e023a */
[----:B------:R-:W-:Y:S01]  /*1210*/  LDGSTS.E.128 [R26+0x6510], desc[UR12][R38.64] ;  /* 0x06510000261a7fae */ /* 0x000fe2000b9a180c */
[----:B------:R-:W-:-:S05]  /*1220*/  IMAD.WIDE R68, R0, 0x2, R38 ;  /* 0x0000000200447825 */ /* 0x000fca00078e0226 */
[----:B------:R-:W-:Y:S01]  /*1230*/  LDGSTS.E.128 [R26+0x6720], desc[UR12][R68.64] ;  /* 0x06720000441a7fae */ /* 0x000fe2000b9a180c */
[----:B------:R-:W-:Y:S01]  /*1240*/  IMAD.WIDE R42, R0, 0x2, R68 ;  /* 0x00000002002a7825 */ /* 0x000fe200078e0244 */
[----:B---3--:R-:W-:Y:S01]  /*1250*/  LEA R59, R72, UR9, 0x1 ;  /* 0x00000009483b7c11 */ /* 0x008fe2000f8e08ff */
[----:B------:R-:W-:-:S03]  /*1260*/  UIADD3 UR9, UPT, UPT, UR5, 0x1160, URZ ;  /* 0x0000116005097890 */ /* 0x000fc6000fffe0ff */
[----:B------:R3:W-:Y:S03]  /*1270*/  LDGSTS.E.128 [R26+0x6930], desc[UR12][R42.64] ;  /* 0x069300002a1a7fae */ /* 0x0007e6000b9a180c */
[----:B------:R-:W-:Y:S01]  /*1280*/  LEA R58, R72, UR9, 0x1 ;  /* 0x00000009483a7c11 */ /* 0x000fe2000f8e08ff */
[----:B------:R-:W0:Y:S01]  /*1290*/  LDGDEPBAR ;  /* 0x00000000000079af */ /* 0x000e220000000000 */
[----:B------:R-:W-:Y:S01]  /*12a0*/  UIADD3 UR9, UPT, UPT, UR5, 0x100, URZ ;  /* 0x0000010005097890 */ /* 0x000fe2000fffe0ff */
[----:B-1----:R-:W-:Y:S01]  /*12b0*/  HMMA.16816.F16 R36, R32, R40, R36 ;  /* 0x000000282024723c */ /* 0x002fe20000000824 */
[----:B---3--:R-:W-:Y:S01]  /*12c0*/  IMAD.WIDE R42, R21, 0x2, R78 ;  /* 0x00000002152a7825 */ /* 0x008fe200078e024e */
[----:B------:R-:W-:-:S06]  /*12d0*/  LEA R21, R0, R21, 0xa ;  /* 0x0000001500157211 */ /* 0x000fcc00078e50ff */
[----:B--2---:R-:W-:Y:S01]  /*12e0*/  HMMA.16816.F16 R60, R28, R40, R60 ;  /* 0x000000281c3c723c */ /* 0x004fe2000000083c */
[----:B------:R-:W-:-:S04]  /*12f0*/  IMAD.WIDE R82, R0, 0x2, R42 ;  /* 0x0000000200527825 */ /* 0x000fc800078e022a */
[----:B------:R-:W-:Y:S01]  /*1300*/  IMAD.WIDE R80, R0, 0x2, R82 ;  /* 0x0000000200507825 */ /* 0x000fe200078e0252 */
[----:B------:R-:W-:-:S04]  /*1310*/  DEPBAR.LE SB0, 0x0 ;  /* 0x000080000000791a */ /* 0x000fc80000000000 */
[----:B------:R-:W-:Y:S01]  /*1320*/  BAR.SYNC.DEFER_BLOCKING 0x0 ;  /* 0x0000000000007b1d */ /* 0x000fe20000010000 */
[----:B------:R-:W-:-:S05]  /*1330*/  IMAD.WIDE R68, R0, 0x2, R80 ;  /* 0x0000000200447825 */ /* 0x000fca00078e0250 */
[----:B------:R-:W-:Y:S04]  /*1340*/  LDSM.16.M88.2 R38, [R59] ;  /* 0x000000003b26783b */ /* 0x000fe80000000100 */
[----:B------:R-:W1:Y:S04]  /*1350*/  LDSM.16.MT88.4 R28, [R46] ;  /* 0x000000002e1c783b */ /* 0x000e680000004200 */
[----:B------:R-:W2:Y:S01]  /*1360*/  LDSM.16.MT88.4 R32, [R46+0x20] ;  /* 0x000020002e20783b */ /* 0x000ea20000004200 */
[----:B-1----:R-:W-:Y:S03]  /*1370*/  HMMA.16816.F16 R40, R28, R38, R60 ;  /* 0x000000261c28723c */ /* 0x002fe6000000083c */
[----:B------:R-:W-:Y:S01]  /*1380*/  LDSM.16.MT88.4 R28, [R48+0x20] ;  /* 0x00002000301c783b */ /* 0x000fe20000004200 */
[----:B------:R-:W-:Y:S01]  /*1390*/  LEA R60, R72, UR9, 0x1 ;  /* 0x00000009483c7c11 */ /* 0x000fe2000f8e08ff */
[----:B------:R-:W-:-:S03]  /*13a0*/  UIADD3 UR9, UPT, UPT, UR5, 0x120, URZ ;  /* 0x0000012005097890 */ /* 0x000fc6000fffe0ff */
[----:B--2---:R-:W-:Y:S01]  /*13b0*/  HMMA.16816.F16 R36, R32, R38, R36 ;  /* 0x000000262024723c */ /* 0x004fe20000000824 */
[----:B------:R-:W1:Y:S02]  /*13c0*/  LDSM.16.M88.2 R38, [R58] ;  /* 0x000000003a26783b */ /* 0x000e640000000100 */
[----:B------:R-:W-:Y:S01]  /*13d0*/  LEA R61, R72, UR9, 0x1 ;  /* 0x00000009483d7c11 */ /* 0x000fe2000f8e08ff */
[----:B------:R-:W-:Y:S01]  /*13e0*/  UIADD3 UR9, UPT, UPT, UR5, 0x11c0, URZ ;  /* 0x000011c005097890 */ /* 0x000fe2000fffe0ff */
[----:B------:R-:W2:Y:S04]  /*13f0*/  LDSM.16.MT88.4 R32, [R48] ;  /* 0x000000003020783b */ /* 0x000ea80000004200 */
[----:B------:R-:W-:Y:S01]  /*1400*/  @!PT LDS RZ, [RZ] ;  /* 0x00000000fffff984 */ /* 0x000fe20000000800 */
[----:B------:R-:W-:Y:S01]  /*1410*/  @!PT LDS RZ, [RZ] ;  /* 0x00000000fffff984 */ /* 0x000fe20000000800 */
[----:B------:R-:W-:Y:S01]  /*1420*/  @!PT LDS RZ, [RZ] ;  /* 0x00000000fffff984 */ /* 0x000fe20000000800 */
[----:B------:R-:W-:Y:S04]  /*1430*/  LDGSTS.E.128 [R26+0x2100], desc[UR12][R42.64] ;  /* 0x021000002a1a7fae */ /* 0x000fe8000b9a180c */
[----:B------:R3:W-:Y:S04]  /*1440*/  LDGSTS.E.128 [R26+0x2310], desc[UR12][R82.64] ;  /* 0x02310000521a7fae */ /* 0x0007e8000b9a180c */
[----:B------:R4:W-:Y:S04]  /*1450*/  LDGSTS.E.128 [R26+0x2520], desc[UR12][R80.64] ;  /* 0x02520000501a7fae */ /* 0x0009e8000b9a180c */
[----:B------:R5:W-:Y:S04]  /*1460*/  LDGSTS.E.128 [R26+0x2730], desc[UR12][R68.64] ;  /* 0x02730000441a7fae */ /* 0x000be8000b9a180c */
[----:B------:R-:W0:Y:S01]  /*1470*/  LDGDEPBAR ;  /* 0x00000000000079af */ /* 0x000e220000000000 */
[----:B---3--:R-:W-:Y:S01]  /*1480*/  IMAD.WIDE R82, R77, 0x2, R78 ;  /* 0x000000024d527825 */ /* 0x008fe200078e024e */
[----:B------:R-:W-:-:S03]  /*1490*/  LEA R77, R0, R77, 0xa ;  /* 0x0000004d004d7211 */ /* 0x000fc600078e50ff */
[----:B----4-:R-:W-:Y:S01]  /*14a0*/  IMAD.WIDE R80, R19, 0x2, R78 ;  /* 0x0000000213507825 */ /* 0x010fe200078e024e */
[----:B------:R-:W-:Y:S02]  /*14b0*/  LEA R19, R0, R19, 0xa ;  /* 0x0000001300137211 */ /* 0x000fe400078e50ff */
[----:B-----5:R-:W-:Y:S01]  /*14c0*/  LEA R69, R72, UR9, 0x1 ;  /* 0x0000000948457c11 */ /* 0x020fe2000f8e08ff */
[----:B------:R-:W-:-:S06]  /*14d0*/  UIADD3 UR9, UPT, UPT, UR5, 0x11e0, URZ ;  /* 0x000011e005097890 */ /* 0x000fcc000fffe0ff */
[----:B------:R-:W-:Y:S01]  /*14e0*/  LEA R66, R72, UR9, 0x1 ;  /* 0x0000000948427c11 */ /* 0x000fe2000f8e08ff */
[----:B-1----:R-:W-:Y:S01]  /*14f0*/  HMMA.16816.F16 R36, R28, R38, R36 ;  /* 0x000000261c24723c */ /* 0x002fe20000000824 */
[----:B------:R-:W-:-:S06]  /*1500*/  UIADD3 UR9, UPT, UPT, UR5, 0x180, URZ ;  /* 0x0000018005097890 */ /* 0x000fcc000fffe0ff */
[----:B------:R-:W-:Y:S01]  /*1510*/  LEA R68, R72, UR9, 0x1 ;  /* 0x0000000948447c11 */ /* 0x000fe2000f8e08ff */
[----:B------:R-:W-:-:S04]  /*1520*/  DEPBAR.LE SB0, 0x0 ;  /* 0x000080000000791a */ /* 0x000fc80000000000 */
[----:B------:R-:W-:Y:S01]  /*1530*/  BAR.SYNC.DEFER_BLOCKING 0x0 ;  /* 0x0000000000007b1d */ /* 0x000fe20000010000 */
[----:B--2---:R-:W-:Y:S01]  /*1540*/  HMMA.16816.F16 R40, R32, R38, R40 ;  /* 0x000000262028723c */ /* 0x004fe20000000828 */
[----:B------:R-:W-:Y:S01]  /*1550*/  IMAD.WIDE R38, R0, 0x2, R80 ;  /* 0x0000000200267825 */ /* 0x000fe200078e0250 */
[----:B------:R-:W-:-:S06]  /*1560*/  UIADD3 UR9, UPT, UPT, UR5, 0x1a0, URZ ;  /* 0x000001a005097890 */ /* 0x000fcc000fffe0ff */
[----:B------:R-:W-:Y:S01]  /*1570*/  LEA R74, R72, UR9, 0x1 ;  /* 0x00000009484a7c11 */ /* 0x000fe2000f8e08ff */
[----:B------:R-:W-:-:S06]  /*1580*/  UIADD3 UR9, UPT, UPT, UR5, 0x1240, URZ ;  /* 0x0000124005097890 */ /* 0x000fcc000fffe0ff */
[----:B------:R-:W-:Y:S01]  /*1590*/  LEA R70, R72, UR9, 0x1 ;  /* 0x0000000948467c11 */ /* 0x000fe2000f8e08ff */
[----:B------:R-:W-:-:S06]  /*15a0*/  UIADD3 UR9, UPT, UPT, UR5, 0x1260, URZ ;  /* 0x0000126005097890 */ /* 0x000fcc000fffe0ff */
[----:B------:R-:W-:Y:S01]  /*15b0*/  LEA R72, R72, UR9, 0x1 ;  /* 0x0000000948487c11 */ /* 0x000fe2000f8e08ff */
[----:B------:R-:W-:Y:S04]  /*15c0*/  LDSM.16.M88.2 R42, [R60] ;  /* 0x000000003c2a783b */ /* 0x000fe80000000100 */
[----:B------:R-:W1:Y:S04]  /*15d0*/  LDSM.16.MT88.4 R32, [R50] ;  /* 0x000000003220783b */ /* 0x000e680000004200 */
[----:B------:R-:W2:Y:S01]  /*15e0*/  LDSM.16.MT88.4 R28, [R50+0x20] ;  /* 0x00002000321c783b */ /* 0x000ea20000004200 */
[-C--:B-1----:R-:W-:Y:S03]  /*15f0*/  HMMA.16816.F16 R32, R32, R42.reuse, R40 ;  /* 0x0000002a2020723c */ /* 0x082fe60000000828 */
[----:B------:R-:W-:Y:S05]  /*1600*/  LDSM.16.M88.2 R34, [R61] ;  /* 0x000000003d22783b */ /* 0x000fea0000000100 */
[----:B--2---:R-:W-:Y:S01]  /*1610*/  HMMA.16816.F16 R42, R28, R42, R36 ;  /* 0x0000002a1c2a723c */ /* 0x004fe20000000824 */
[----:B------:R-:W1:Y:S11]  /*1620*/  LDSM.16.MT88.4 R28, [R44] ;  /* 0x000000002c1c783b */ /* 0x000e760000004200 */
[----:B-1----:R-:W-:Y:S01]  /*1630*/  HMMA.16816.F16 R36, R28, R34, R32 ;  /* 0x000000221c24723c */ /* 0x002fe20000000820 */
[C---:B------:R-:W-:Y:S01]  /*1640*/  IMAD.WIDE R32, R0.reuse, 0x2, R38 ;  /* 0x0000000200207825 */ /* 0x040fe200078e0226 */
[----:B------:R-:W1:Y:S04]  /*1650*/  LDSM.16.MT88.4 R28, [R44+0x20] ;  /* 0x000020002c1c783b */ /* 0x000e680000004200 */
[----:B------:R-:W-:Y:S01]  /*1660*/  @!PT LDS RZ, [RZ] ;  /* 0x00000000fffff984 */ /* 0x000fe20000000800 */
[----:B------:R-:W-:Y:S01]  /*1670*/  @!PT LDS RZ, [RZ] ;  /* 0x00000000fffff984 */ /* 0x000fe20000000800 */
[----:B------:R-:W-:Y:S01]  /*1680*/  @!PT LDS RZ, [RZ] ;  /* 0x00000000fffff984 */ /* 0x000fe20000000800 */
[----:B------:R2:W-:Y:S01]  /*1690*/  LDGSTS.E.128 [R26+0x6300], desc[UR12][R80.64] ;  /* 0x06300000501a7fae */ /* 0x0005e2000b9a180c */
[----:B------:R-:W-:-:S03]  /*16a0*/  IMAD.WIDE R40, R0, 0x2, R32 ;  /* 0x0000000200287825 */ /* 0x000fc600078e0220 */
[----:B------:R3:W-:Y:S04]  /*16b0*/  LDGSTS.E.128 [R26+0x6510], desc[UR12][R38.64] ;  /* 0x06510000261a7fae */ /* 0x0007e8000b9a180c */
[----:B------:R4:W-:Y:S04]  /*16c0*/  LDGSTS.E.128 [R26+0x6720], desc[UR12][R32.64] ;  /* 0x06720000201a7fae */ /* 0x0009e8000b9a180c */
[----:B------:R5:W-:Y:S01]  /*16d0*/  LDGSTS.E.128 [R26+0x6930], desc[UR12][R40.64] ;  /* 0x06930000281a7fae */ /* 0x000be2000b9a180c */
[----:B--2---:R-:W-:-:S03]  /*16e0*/  IMAD.WIDE R80, R17, 0x2, R78 ;  /* 0x0000000211507825 */ /* 0x004fc600078e024e */
[----:B------:R-:W0:Y:S01]  /*16f0*/  LDGDEPBAR ;  /* 0x00000000000079af */ /* 0x000e220000000000 */
[----:B------:R-:W-:Y:S01]  /*1700*/  IMAD R17, R0, 0x400, R17 ;  /* 0x0000040000117824 */ /* 0x000fe200078e0211 */
[----:B-1----:R-:W-:Y:S01]  /*1710*/  HMMA.16816.F16 R42, R28, R34, R42 ;  /* 0x000000221c2a723c */ /* 0x002fe2000000082a */
[----:B------:R-:W-:-:S04]  /*1720*/  DEPBAR.LE SB0, 0x0 ;  /* 0x000080000000791a */ /* 0x000fc80000000000 */
[----:B------:R-:W-:Y:S06]  /*1730*/  BAR.SYNC.DEFER_BLOCKING 0x0 ;  /* 0x0000000000007b1d */ /* 0x000fec0000010000 */
[----:B---3--:R-:W-:Y:S04]  /*1740*/  LDSM.16.M88.2 R38, [R69] ;  /* 0x000000004526783b */ /* 0x008fe80000000100 */
[----:B------:R-:W1:Y:S04]  /*1750*/  LDSM.16.MT88.4 R28, [R46] ;  /* 0x000000002e1c783b */ /* 0x000e680000004200 */
[----:B----4-:R-:W2:Y:S01]  /*1760*/  LDSM.16.MT88.4 R32, [R46+0x20] ;  /* 0x000020002e20783b */ /* 0x010ea20000004200 */
[-C--:B-1----:R-:W-:Y:S03]  /*1770*/  HMMA.16816.F16 R36, R28, R38.reuse, R36 ;  /* 0x000000261c24723c */ /* 0x082fe60000000824 */
[----:B------:R-:W-:Y:S05]  /*1780*/  LDSM.16.MT88.4 R28, [R48] ;  /* 0x00000000301c783b */ /* 0x000fea0000004200 */
[----:B--2---:R-:W-:Y:S01]  /*1790*/  HMMA.16816.F16 R32, R32, R38, R42 ;  /* 0x000000262020723c */ /* 0x004fe2000000082a */
[----:B------:R-:W1:Y:S01]  /*17a0*/  LDSM.16.M88.2 R34, [R66] ;  /* 0x000000004222783b */ /* 0x000e620000000100 */
[----:B------:R-:W-:-:S04]  /*17b0*/  IMAD.WIDE R42, R0, 0x2, R80 ;  /* 0x00000002002a7825 */ /* 0x000fc800078e0250 */
[----:B-----5:R-:W-:-:S04]  /*17c0*/  IMAD.WIDE R40, R0, 0x2, R42 ;  /* 0x0000000200287825 */ /* 0x020fc800078e022a */
[----:B------:R-:W-:Y:S02]  /*17d0*/  IMAD.WIDE R38, R0, 0x2, R40 ;  /* 0x0000000200267825 */ /* 0x000fe400078e0228 */
[----:B-1----:R-:W-:Y:S01]  /*17e0*/  HMMA.16816.F16 R36, R28, R34, R36 ;  /* 0x000000221c24723c */ /* 0x002fe20000000824 */
[----:B------:R-:W1:Y:S04]  /*17f0*/  LDSM.16.MT88.4 R28, [R48+0x20] ;  /* 0x00002000301c783b */ /* 0x000e680000004200 */
[----:B------:R-:W-:Y:S01]  /*1800*/  @!PT LDS RZ, [RZ] ;  /* 0x00000000fffff984 */ /* 0x000fe20000000800 */
[----:B------:R-:W-:Y:S01]  /*1810*/  @!PT LDS RZ, [RZ] ;  /* 0x00000000fffff984 */ /* 0x000fe20000000800 */
[----:B------:R-:W-:Y:S01]  /*1820*/  @!PT LDS RZ, [RZ] ;  /* 0x00000000fffff984 */ /* 0x000fe20000000800 */
[----:B------:R2:W-:Y:S04]  /*1830*/  LDGSTS.E.128 [R26+0x2100], desc[UR12][R80.64] ;  /* 0x02100000501a7fae */ /* 0x0005e8000b9a180c */
[----:B------:R3:W-:Y:S04]  /*1840*/  LDGSTS.E.128 [R26+0x2310], desc[UR12][R42.64] ;  /* 0x023100002a1a7fae */ /* 0x0007e8000b9a180c */
[----:B------:R4:W-:Y:S04]  /*1850*/  LDGSTS.E.128 [R26+0x2520], desc[UR12][R40.64] ;  /* 0x02520000281a7fae */ /* 0x0009e8000b9a180c */
[----:B------:R5:W-:Y:S01]  /*1860*/  LDGSTS.E.128 [R26+0x2730], desc[UR12][R38.64] ;  /* 0x02730000261a7fae */ /* 0x000be2000b9a180c */
[----:B--2---:R-:W-:-:S02]  /*1870*/  MOV R80, R76 ;  /* 0x0000004c00507202 */ /* 0x004fc40000000f00 */
[----:B------:R-:W-:Y:S01]  /*1880*/  MOV R81, R67 ;  /* 0x0000004300517202 */ /* 0x000fe20000000f00 */
[----:B------:R-:W0:Y:S01]  /*1890*/  LDGDEPBAR ;  /* 0x00000000000079af */ /* 0x000e220000000000 */
[----:B------:R-:W-:Y:S01]  /*18a0*/  IADD3 R76, P0, PT, R80, 0x800, RZ ;  /* 0x00000800504c7810 */ /* 0x000fe20007f1e0ff */
[----:B-1----:R-:W-:Y:S01]  /*18b0*/  HMMA.16816.F16 R32, R28, R34, R32 ;  /* 0x000000221c20723c */ /* 0x002fe20000000820 */
[----:B------:R-:W-:-:S04]  /*18c0*/  DEPBAR.LE SB0, 0x0 ;  /* 0x000080000000791a */ /* 0x000fc80000000000 */
[----:B------:R-:W-:Y:S06]  /*18d0*/  BAR.SYNC.DEFER_BLOCKING 0x0 ;  /* 0x0000000000007b1d */ /* 0x000fec0000010000 */
        /* <DEDUP_REMOVED lines=15> */
[----:B------:R1:W-:Y:S01]  /*19d0*/  LDGSTS.E.128 [R26+0x6300], desc[UR12][R28.64] ;  /* 0x063000001c1a7fae */ /* 0x0003e2000b9a180c */
[----:B---3--:R-:W-:-:S05]  /*19e0*/  IMAD.WIDE R42, R0, 0x2, R28 ;  /* 0x00000002002a7825 */ /* 0x008fca00078e021c */
[----:B------:R2:W-:Y:S01]  /*19f0*/  LDGSTS.E.128 [R26+0x6510], desc[UR12][R42.64] ;  /* 0x065100002a1a7fae */ /* 0x0005e2000b9a180c */
[----:B----4-:R-:W-:-:S05]  /*1a00*/  IMAD.WIDE R40, R0, 0x2, R42 ;  /* 0x0000000200287825 */ /* 0x010fca00078e022a */
[----:B------:R3:W-:Y:S01]  /*1a10*/  LDGSTS.E.128 [R26+0x6720], desc[UR12][R40.64] ;  /* 0x06720000281a7fae */ /* 0x0007e2000b9a180c */
[----:B-----5:R-:W-:-:S05]  /*1a20*/  IMAD.WIDE R38, R0, 0x2, R40 ;  /* 0x0000000200267825 */ /* 0x020fca00078e0228 */
        /* <DEDUP_REMOVED lines=16> */
[----:B------:R-:W-:Y:S03]  /*1b30*/  LDGSTS.E.128 [R22], desc[UR12][R80.64+-0x200] ;  /* 0x00000e0050167fae */ /* 0x000fe6000b9a180c */
[----:B-1----:R-:W-:Y:S01]  /*1b40*/  HMMA.16816.F16 R32, R28, R34, R32 ;  /* 0x000000221c20723c */ /* 0x002fe20000000820 */
[----:B------:R-:W-:Y:S01]  /*1b50*/  IMAD.WIDE R28, R13, 0x2, R78 ;  /* 0x000000020d1c7825 */ /* 0x000fe200078e024e */
[----:B------:R-:W-:-:S04]  /*1b60*/  LEA R13, R0, R13, 0xa ;  /* 0x0000000d000d7211 */ /* 0x000fc800078e50ff */
[----:B------:R1:W-:Y:S01]  /*1b70*/  LDGSTS.E.128 [R26+0x2100], desc[UR12][R28.64] ;  /* 0x021000001c1a7fae */ /* 0x0003e2000b9a180c */
[----:B--2---:R-:W-:-:S05]  /*1b80*/  IMAD.WIDE R42, R0, 0x2, R28 ;  /* 0x00000002002a7825 */ /* 0x004fca00078e021c */
[----:B------:R2:W-:Y:S01]  /*1b90*/  LDGSTS.E.128 [R26+0x2310], desc[UR12][R42.64] ;  /* 0x023100002a1a7fae */ /* 0x0005e2000b9a180c */
[----:B---3--:R-:W-:-:S05]  /*1ba0*/  IMAD.WIDE R40, R0, 0x2, R42 ;  /* 0x0000000200287825 */ /* 0x008fca00078e022a */
[----:B------:R3:W-:Y:S01]  /*1bb0*/  LDGSTS.E.128 [R26+0x2520], desc[UR12][R40.64] ;  /* 0x02520000281a7fae */ /* 0x0007e2000b9a180c */
[----:B----4-:R-:W-:-:S05]  /*1bc0*/  IMAD.WIDE R38, R0, 0x2, R40 ;  /* 0x0000000200267825 */ /* 0x010fca00078e0228 */
        /* <DEDUP_REMOVED lines=139> */
[----:B------:R-:W-:-:S04]  /*2480*/  IMAD.WIDE R28, R45, 0x2, R78 ;  /* 0x000000022d1c7825 */ /* 0x000fc800078e024e */
[C---:B------:R-:W-:Y:S01]  /*2490*/  IMAD R45, R0.reuse, 0x400, R45 ;  /* 0x00000400002d7824 */ /* 0x040fe200078e022d */
        /* <DEDUP_REMOVED lines=255> */
[----:B------:R-:W-:Y:S01]  /*3490*/  LDGSTS.E.128 [R26+0x2100], desc[UR12][R28.64] ;  /* 0x021000001c1a7fae */ /* 0x000fe2000b9a180c */
[----:B--2---:R-:W-:-:S05]  /*34a0*/  IMAD.WIDE R42, R0, 0x2, R28 ;  /* 0x00000002002a7825 */ /* 0x004fca00078e021c */
[----:B------:R1:W-:Y:S01]  /*34b0*/  LDGSTS.E.128 [R26+0x2310], desc[UR12][R42.64] ;  /* 0x023100002a1a7fae */ /* 0x0003e2000b9a180c */
[----:B---3--:R-:W-:-:S05]  /*34c0*/  IMAD.WIDE R40, R0, 0x2, R42 ;  /* 0x0000000200287825 */ /* 0x008fca00078e022a */
[----:B------:R2:W-:Y:S01]  /*34d0*/  LDGSTS.E.128 [R26+0x2520], desc[UR12][R40.64] ;  /* 0x02520000281a7fae */ /* 0x0005e2000b9a180c */
[----:B----4-:R-:W-:-:S05]  /*34e0*/  IMAD.WIDE R38, R0, 0x2, R40 ;  /* 0x0000000200267825 */ /* 0x010fca00078e0228 */
[----:B------:R3:W-:Y:S01]  /*34f0*/  LDGSTS.E.128 [R26+0x2730], desc[UR12][R38.64] ;  /* 0x02730000261a7fae */ /* 0x0007e2000b9a180c */
[----:B-1----:R-:W-:-:S03]  /*3500*/  IMAD.WIDE R42, R0, 0x2, R82 ;  /* 0x00000002002a7825 */ /* 0x002fc600078e0252 */
[----:B------:R-:W0:Y:S01]  /*3510*/  LDGDEPBAR ;  /* 0x00000000000079af */ /* 0x000e220000000000 */
[----:B--2---:R-:W-:-:S04]  /*3520*/  IMAD.WIDE R40, R0, 0x2, R42 ;  /* 0x0000000200287825 */ /* 0x004fc800078e022a */
[----:B---3--:R-:W-:Y:S01]  /*3530*/  IMAD.WIDE R38, R0, 0x2, R40 ;  /* 0x0000000200267825 */ /* 0x008fe200078e0228 */
        /* <DEDUP_REMOVED lines=9> */
[----:B-1----:R-:W-:Y:S01]  /*35d0*/  HMMA.16816.F16 R36, R28, R34, R36 ;  /* 0x000000221c24723c */ /* 0x002fe20000000824 */
[----:B------:R-:W1:Y:S04]  /*35e0*/  LDSM.16.MT88.4 R28, [R44+0x20] ;  /* 0x000020002c1c783b */ /* 0x000e680000004200 */
[----:B------:R-:W-:Y:S01]  /*35f0*/  @!PT LDS RZ, [RZ] ;  /* 0x00000000fffff984 */ /* 0x000fe20000000800 */
[----:B------:R-:W-:Y:S01]  /*3600*/  @!PT LDS RZ, [RZ] ;  /* 0x00000000fffff984 */ /* 0x000fe20000000800 */
[----:B------:R-:W-:Y:S01]  /*3610*/  @!PT LDS RZ, [RZ] ;  /* 0x00000000fffff984 */ /* 0x000fe20000000800 */
[----:B------:R-:W-:Y:S04]  /*3620*/  LDGSTS.E.128 [R26+0x6300], desc[UR12][R82.64] ;  /* 0x06300000521a7fae */ /* 0x000fe8000b9a180c */
[----:B------:R-:W-:Y:S04]  /*3630*/  LDGSTS.E.128 [R26+0x6510], desc[UR12][R42.64] ;  /* 0x065100002a1a7fae */ /* 0x000fe8000b9a180c */
[----:B------:R2:W-:Y:S04]  /*3640*/  LDGSTS.E.128 [R26+0x6720], desc[UR12][R40.64] ;  /* 0x06720000281a7fae */ /* 0x0005e8000b9a180c */
[----:B------:R-:W-:Y:S04]  /*3650*/  LDGSTS.E.128 [R26+0x6930], desc[UR12][R38.64] ;  /* 0x06930000261a7fae */ /* 0x000fe8000b9a180c */
[----:B------:R-:W0:Y:S01]  /*3660*/  LDGDEPBAR ;  /* 0x00000000000079af */ /* 0x000e220000000000 */
[----:B--2---:R-:W-:Y:S01]  /*3670*/  IMAD.WIDE R40, R4, 0x2, R78 ;  /* 0x0000000204287825 */ /* 0x004fe200078e024e */
[----:B------:R-:W-:-:S03]  /*3680*/  LEA R4, R0, R4, 0xa ;  /* 0x0000000400047211 */ /* 0x000fc600078e50ff */
[----:B------:R-:W-:-:S04]  /*3690*/  IMAD.WIDE R84, R0, 0x2, R40 ;  /* 0x0000000200547825 */ /* 0x000fc800078e0228 */
[C---:B------:R-:W-:Y:S01]  /*36a0*/  IMAD.WIDE R42, R0.reuse, 0x2, R84 ;  /* 0x00000002002a7825 */ /* 0x040fe200078e0254 */
[----:B-1----:R-:W-:Y:S03]  /*36b0*/  HMMA.16816.F16 R32, R28, R34, R32 ;  /* 0x000000221c20723c */ /* 0x002fe60000000820 */
[----:B------:R-:W-:Y:S01]  /*36c0*/  IMAD.WIDE R82, R0, 0x2, R42 ;  /* 0x0000000200527825 */ /* 0x000fe200078e022a */
        /* <DEDUP_REMOVED lines=17> */
[----:B------:R3:W-:Y:S04]  /*37e0*/  LDGSTS.E.128 [R26+0x2730], desc[UR12][R82.64] ;  /* 0x02730000521a7fae */ /* 0x0007e8000b9a180c */
[----:B------:R-:W0:Y:S01]  /*37f0*/  LDGDEPBAR ;  /* 0x00000000000079af */ /* 0x000e220000000000 */
[----:B--2---:R-:W-:Y:S01]  /*3800*/  IMAD.WIDE R42, R6, 0x2, R78 ;  /* 0x00000002062a7825 */ /* 0x004fe200078e024e */
[----:B------:R-:W-:-:S03]  /*3810*/  LEA R6, R0, R6, 0xa ;  /* 0x0000000600067211 */ /* 0x000fc600078e50ff */
[----:B------:R-:W-:-:S04]  /*3820*/  IMAD.WIDE R86, R0, 0x2, R42 ;  /* 0x0000000200567825 */ /* 0x000fc800078e022a */
[C---:B------:R-:W-:Y:S01]  /*3830*/  IMAD.WIDE R84, R0.reuse, 0x2, R86 ;  /* 0x0000000200547825 */ /* 0x040fe200078e0256 */
[----:B-1----:R-:W-:Y:S03]  /*3840*/  HMMA.16816.F16 R38, R28, R34, R32 ;  /* 0x000000221c26723c */ /* 0x002fe60000000820 */
        /* <DEDUP_REMOVED lines=10> */
[----:B------:R-:W2:Y:S04]  /*38f0*/  LDSM.16.MT88.4 R32, [R44+0x20] ;  /* 0x000020002c20783b */ /* 0x000ea80000004200 */
[----:B------:R-:W-:Y:S01]  /*3900*/  @!PT LDS RZ, [RZ] ;  /* 0x00000000fffff984 */ /* 0x000fe20000000800 */
[----:B------:R-:W-:Y:S01]  /*3910*/  @!PT LDS RZ, [RZ] ;  /* 0x00000000fffff984 */ /* 0x000fe20000000800 */
[----:B------:R-:W-:Y:S01]  /*3920*/  @!PT LDS RZ, [RZ] ;  /* 0x00000000fffff984 */ /* 0x000fe20000000800 */
[----:B------:R3:W-:Y:S04]  /*3930*/  LDGSTS.E.128 [R26+0x6300], desc[UR12][R42.64] ;  /* 0x063000002a1a7fae */ /* 0x0007e8000b9a180c */
[----:B------:R-:W-:Y:S04]  /*3940*/  LDGSTS.E.128 [R26+0x6510], desc[UR12][R86.64] ;  /* 0x06510000561a7fae */ /* 0x000fe8000b9a180c */
[----:B------:R4:W-:Y:S04]  /*3950*/  LDGSTS.E.128 [R26+0x6720], desc[UR12][R84.64] ;  /* 0x06720000541a7fae */ /* 0x0009e8000b9a180c */
[----:B------:R5:W-:Y:S01]  /*3960*/  LDGSTS.E.128 [R26+0x6930], desc[UR12][R82.64] ;  /* 0x06930000521a7fae */ /* 0x000be2000b9a180c */
[----:B---3--:R-:W-:Y:S01]  /*3970*/  IMAD.WIDE R42, R8, 0x2, R78 ;  /* 0x00000002082a7825 */ /* 0x008fe200078e024e */
[----:B------:R-:W-:-:S02]  /*3980*/  LEA R8, R0, R8, 0xa ;  /* 0x0000000800087211 */ /* 0x000fc400078e50ff */
[----:B------:R-:W0:Y:S01]  /*3990*/  LDGDEPBAR ;  /* 0x00000000000079af */ /* 0x000e220000000000 */
[----:B----4-:R-:W-:-:S04]  /*39a0*/  IMAD.WIDE R84, R0, 0x2, R42 ;  /* 0x0000000200547825 */ /* 0x010fc800078e022a */
[C---:B-----5:R-:W-:Y:S01]  /*39b0*/  IMAD.WIDE R82, R0.reuse, 0x2, R84 ;  /* 0x0000000200527825 */ /* 0x060fe200078e0254 */
[----:B-1----:R-:W-:Y:S03]  /*39c0*/  HMMA.16816.F16 R36, R28, R40, R36 ;  /* 0x000000281c24723c */ /* 0x002fe60000000824 */
[----:B------:R-:W-:Y:S01]  /*39d0*/  IMAD.WIDE R64, R0, 0x2, R82 ;  /* 0x0000000200407825 */ /* 0x000fe200078e0252 */
[----:B------:R-:W-:-:S04]  /*39e0*/  DEPBAR.LE SB0, 0x0 ;  /* 0x000080000000791a */ /* 0x000fc80000000000 */
[----:B------:R-:W-:Y:S01]  /*39f0*/  BAR.SYNC.DEFER_BLOCKING 0x0 ;  /* 0x0000000000007b1d */ /* 0x000fe20000010000 */
[----:B--2---:R-:W-:Y:S05]  /*3a00*/  HMMA.16816.F16 R38, R32, R40, R38 ;  /* 0x000000282026723c */ /* 0x004fea0000000826 */
        /* <DEDUP_REMOVED lines=14> */
[----:B------:R5:W-:Y:S04]  /*3af0*/  LDGSTS.E.128 [R26+0x2730], desc[UR12][R64.64] ;  /* 0x02730000401a7fae */ /* 0x000be8000b9a180c */
[----:B------:R-:W0:Y:S01]  /*3b00*/  LDGDEPBAR ;  /* 0x00000000000079af */ /* 0x000e220000000000 */
[----:B-1----:R-:W-:Y:S01]  /*3b10*/  HMMA.16816.F16 R36, R28, R40, R36 ;  /* 0x000000281c24723c */ /* 0x002fe20000000824 */
[----:B------:R-:W-:-:S04]  /*3b20*/  DEPBAR.LE SB0, 0x0 ;  /* 0x000080000000791a */ /* 0x000fc80000000000 */
[----:B------:R-:W-:Y:S03]  /*3b30*/  BAR.SYNC.DEFER_BLOCKING 0x0 ;  /* 0x0000000000007b1d */ /* 0x000fe60000010000 */
[----:B--2---:R-:W-:Y:S03]  /*3b40*/  HMMA.16816.F16 R40, R32, R40, R38 ;  /* 0x000000282028723c */ /* 0x004fe60000000826 */
[----:B------:R-:W-:Y:S04]  /*3b50*/  LDSM.16.M88.2 R38, [R60] ;  /* 0x000000003c26783b */ /* 0x000fe80000000100 */
[----:B------:R-:W1:Y:S04]  /*3b60*/  LDSM.16.MT88.4 R28, [R50] ;  /* 0x00000000321c783b */ /* 0x000e680000004200 */
[----:B------:R-:W2:Y:S04]  /*3b70*/  LDSM.16.MT88.4 R32, [R50+0x20] ;  /* 0x000020003220783b */ /* 0x000ea80000004200 */
[----:B---3--:R-:W-:Y:S01]  /*3b80*/  LDSM.16.M88.2 R42, [R61] ;  /* 0x000000003d2a783b */ /* 0x008fe20000000100 */
[----:B-1----:R-:W-:Y:S01]  /*3b90*/  HMMA.16816.F16 R58, R28, R38, R36 ;  /* 0x000000261c3a723c */ /* 0x002fe20000000824 */
[----:B------:R-:W-:-:S02]  /*3ba0*/  IMAD.WIDE R36, R10, 0x2, R78 ;  /* 0x000000020a247825 */ /* 0x000fc400078e024e */
[----:B------:R-:W1:Y:S01]  /*3bb0*/  LDSM.16.MT88.4 R28, [R44+0x20] ;  /* 0x000020002c1c783b */ /* 0x000e620000004200 */
[----:B------:R-:W-:-:S04]  /*3bc0*/  LEA R10, R0, R10, 0xa ;  /* 0x0000000a000a7211 */ /* 0x000fc800078e50ff */
[----:B--2---:R-:W-:Y:S01]  /*3bd0*/  HMMA.16816.F16 R40, R32, R38, R40 ;  /* 0x000000262028723c */ /* 0x004fe20000000828 */
[C---:B------:R-:W-:Y:S01]  /*3be0*/  IMAD.WIDE R38, R0.reuse, 0x2, R36 ;  /* 0x0000000200267825 */ /* 0x040fe200078e0224 */
[----:B------:R-:W2:Y:S04]  /*3bf0*/  LDSM.16.MT88.4 R32, [R44] ;  /* 0x000000002c20783b */ /* 0x000ea80000004200 */
[----:B------:R-:W-:Y:S01]  /*3c00*/  @!PT LDS RZ, [RZ] ;  /* 0x00000000fffff984 */ /* 0x000fe20000000800 */
[----:B------:R-:W-:Y:S01]  /*3c10*/  @!PT LDS RZ, [RZ] ;  /* 0x00000000fffff984 */ /* 0x000fe20000000800 */
[----:B------:R-:W-:Y:S01]  /*3c20*/  @!PT LDS RZ, [RZ] ;  /* 0x00000000fffff984 */ /* 0x000fe20000000800 */
[----:B------:R-:W-:Y:S01]  /*3c30*/  LDGSTS.E.128 [R26+0x6300], desc[UR12][R36.64] ;  /* 0x06300000241a7fae */ /* 0x000fe2000b9a180c */
[----:B----4-:R-:W-:-:S03]  /*3c40*/  IMAD.WIDE R82, R0, 0x2, R38 ;  /* 0x0000000200527825 */ /* 0x010fc600078e0226 */
[----:B------:R3:W-:Y:S01]  /*3c50*/  LDGSTS.E.128 [R26+0x6510], desc[UR12][R38.64] ;  /* 0x06510000261a7fae */ /* 0x0007e2000b9a180c */
[----:B-----5:R-:W-:-:S03]  /*3c60*/  IMAD.WIDE R64, R0, 0x2, R82 ;  /* 0x0000000200407825 */ /* 0x020fc600078e0252 */
[----:B------:R4:W-:Y:S04]  /*3c70*/  LDGSTS.E.128 [R26+0x6720], desc[UR12][R82.64] ;  /* 0x06720000521a7fae */ /* 0x0009e8000b9a180c */
[----:B------:R-:W-:Y:S04]  /*3c80*/  LDGSTS.E.128 [R26+0x6930], desc[UR12][R64.64] ;  /* 0x06930000401a7fae */ /* 0x000fe8000b9a180c */
[----:B------:R-:W0:Y:S01]  /*3c90*/  LDGDEPBAR ;  /* 0x00000000000079af */ /* 0x000e220000000000 */
[----:B-1----:R-:W-:Y:S01]  /*3ca0*/  HMMA.16816.F16 R28, R28, R42, R40 ;  /* 0x0000002a1c1c723c */ /* 0x002fe20000000828 */
[----:B------:R-:W-:-:S04]  /*3cb0*/  IMAD.WIDE R40, R12, 0x2, R78 ;  /* 0x000000020c287825 */ /* 0x000fc800078e024e */
[----:B------:R-:W-:-:S03]  /*3cc0*/  IMAD R12, R0, 0x400, R12 ;  /* 0x00000400000c7824 */ /* 0x000fc600078e020c */
[----:B--2---:R-:W-:Y:S01]  /*3cd0*/  HMMA.16816.F16 R58, R32, R42, R58 ;  /* 0x0000002a203a723c */ /* 0x004fe2000000083a */
[----:B------:R-:W-:-:S04]  /*3ce0*/  DEPBAR.LE SB0, 0x0 ;  /* 0x000080000000791a */ /* 0x000fc80000000000 */
[----:B------:R-:W-:Y:S06]  /*3cf0*/  BAR.SYNC.DEFER_BLOCKING 0x0 ;  /* 0x0000000000007b1d */ /* 0x000fec0000010000 */
[----:B------:R-:W-:Y:S04]  /*3d00*/  LDSM.16.M88.2 R60, [R69] ;  /* 0x00000000453c783b */ /* 0x000fe80000000100 */
[----:B---3--:R-:W1:Y:S04]  /*3d10*/  LDSM.16.MT88.4 R36, [R46+0x20] ;  /* 0x000020002e24783b */ /* 0x008e680000004200 */
[----:B------:R-:W2:Y:S04]  /*3d20*/  LDSM.16.MT88.4 R32, [R46] ;  /* 0x000000002e20783b */ /* 0x000ea80000004200 */
[----:B------:R-:W-:Y:S01]  /*3d30*/  LDSM.16.M88.2 R66, [R66] ;  /* 0x000000004242783b */ /* 0x000fe20000000100 */
[----:B-1----:R-:W-:Y:S01]  /*3d40*/  HMMA.16816.F16 R36, R36, R60, R28 ;  /* 0x0000003c2424723c */ /* 0x002fe2000000081c */
[----:B------:R-:W-:-:S02]  /*3d50*/  IMAD.WIDE R38, R0, 0x2, R40 ;  /* 0x0000000200267825 */ /* 0x000fc400078e0228 */
[----:B------:R-:W1:Y:S02]  /*3d60*/  LDSM.16.MT88.4 R28, [R48] ;  /* 0x00000000301c783b */ /* 0x000e640000004200 */
[----:B------:R-:W-:-:S03]  /*3d70*/  IMAD.WIDE R42, R0, 0x2, R38 ;  /* 0x00000002002a7825 */ /* 0x000fc600078e0226 */
[----:B--2---:R-:W-:Y:S01]  /*3d80*/  HMMA.16816.F16 R58, R32, R60, R58 ;  /* 0x0000003c203a723c */ /* 0x004fe2000000083a */
[----:B------:R-:W2:Y:S01]  /*3d90*/  LDSM.16.MT88.4 R32, [R48+0x20] ;  /* 0x000020003020783b */ /* 0x000ea20000004200 */
[----:B------:R-:W-:Y:S01]  /*3da0*/  IMAD.WIDE R60, R14, 0x2, R78 ;  /* 0x000000020e3c7825 */ /* 0x000fe200078e024e */
[C---:B------:R-:W-:Y:S02]  /*3db0*/  LEA R14, R0.reuse, R14, 0xa ;  /* 0x0000000e000e7211 */ /* 0x040fe400078e50ff */
[----:B------:R-:W-:Y:S01]  /*3dc0*/  @!PT LDS RZ, [RZ] ;  /* 0x00000000fffff984 */ /* 0x000fe20000000800 */
[----:B------:R-:W-:Y:S01]  /*3dd0*/  @!PT LDS RZ, [RZ] ;  /* 0x00000000fffff984 */ /* 0x000fe20000000800 */
[----:B------:R-:W-:Y:S01]  /*3de0*/  @!PT LDS RZ, [RZ] ;  /* 0x00000000fffff984 */ /* 0x000fe20000000800 */
[----:B------:R-:W-:Y:S01]  /*3df0*/  LDGSTS.E.128 [R26+0x2100], desc[UR12][R40.64] ;  /* 0x02100000281a7fae */ /* 0x000fe2000b9a180c */
[----:B----4-:R-:W-:-:S03]  /*3e00*/  IMAD.WIDE R82, R0, 0x2, R42 ;  /* 0x0000000200527825 */ /* 0x010fc600078e022a */
[----:B------:R-:W-:Y:S01]  /*3e10*/  LDGSTS.E.128 [R26+0x2310], desc[UR12][R38.64] ;  /* 0x02310000261a7fae */ /* 0x000fe2000b9a180c */
[----:B------:R-:W-:-:S03]  /*3e20*/  IMAD.WIDE R86, R0, 0x2, R60 ;  /* 0x0000000200567825 */ /* 0x000fc600078e023c */
[----:B------:R-:W-:Y:S04]  /*3e30*/  LDGSTS.E.128 [R26+0x2520], desc[UR12][R42.64] ;  /* 0x025200002a1a7fae */ /* 0x000fe8000b9a180c */
[----:B------:R3:W-:Y:S01]  /*3e40*/  LDGSTS.E.128 [R26+0x2730], desc[UR12][R82.64] ;  /* 0x02730000521a7fae */ /* 0x0007e2000b9a180c */
[----:B------:R-:W-:-:S03]  /*3e50*/  IMAD.WIDE R84, R0, 0x2, R86 ;  /* 0x0000000200547825 */ /* 0x000fc600078e0256 */
[----:B------:R-:W0:Y:S01]  /*3e60*/  LDGDEPBAR ;  /* 0x00000000000079af */ /* 0x000e220000000000 */
[----:B---3--:R-:W-:Y:S01]  /*3e70*/  IMAD.WIDE R82, R0, 0x2, R84 ;  /* 0x0000000200527825 */ /* 0x008fe200078e0254 */
[-C--:B-1----:R-:W-:Y:S08]  /*3e80*/  HMMA.16816.F16 R64, R28, R66.reuse, R58 ;  /* 0x000000421c40723c */ /* 0x082ff0000000083a */
[----:B--2---:R-:W-:Y:S01]  /*3e90*/  HMMA.16816.F16 R66, R32, R66, R36 ;  /* 0x000000422042723c */ /* 0x004fe20000000824 */
[----:B------:R-:W-:-:S04]  /*3ea0*/  DEPBAR.LE SB0, 0x0 ;  /* 0x000080000000791a */ /* 0x000fc80000000000 */
[----:B------:R-:W-:Y:S06]  /*3eb0*/  BAR.SYNC.DEFER_BLOCKING 0x0 ;  /* 0x0000000000007b1d */ /* 0x000fec0000010000 */
[----:B------:R-:W-:Y:S04]  /*3ec0*/  LDSM.16.M88.2 R68, [R68] ;  /* 0x000000004444783b */ /* 0x000fe80000000100 */
[----:B------:R-:W-:Y:S04]  /*3ed0*/  LDSM.16.M88.2 R58, [R74] ;  /* 0x000000004a3a783b */ /* 0x000fe80000000100 */
[----:B------:R-:W1:Y:S04]  /*3ee0*/  LDSM.16.MT88.4 R36, [R50] ;  /* 0x000000003224783b */ /* 0x000e680000004200 */
[----:B------:R-:W2:Y:S04]  /*3ef0*/  LDSM.16.MT88.4 R40, [R50+0x20] ;  /* 0x000020003228783b */ /* 0x000ea80000004200 */
[----:B------:R-:W3:Y:S04]  /*3f00*/  LDSM.16.MT88.4 R28, [R44] ;  /* 0x000000002c1c783b */ /* 0x000ee80000004200 */
[----:B------:R-:W4:Y:S04]  /*3f10*/  LDSM.16.MT88.4 R32, [R44+0x20] ;  /* 0x000020002c20783b */ /* 0x000f280000004200 */
[----:B------:R-:W-:Y:S01]  /*3f20*/  @!PT LDS RZ, [RZ] ;  /* 0x00000000fffff984 */ /* 0x000fe20000000800 */
[----:B------:R-:W-:Y:S01]  /*3f30*/  @!PT LDS RZ, [RZ] ;  /* 0x00000000fffff984 */ /* 0x000fe20000000800 */
[----:B------:R-:W-:Y:S01]  /*3f40*/  @!PT LDS RZ, [RZ] ;  /* 0x00000000fffff984 */ /* 0x000fe20000000800 */
[----:B------:R5:W-:Y:S04]  /*3f50*/  LDGSTS.E.128 [R26+0x6300], desc[UR12][R60.64] ;  /* 0x063000003c1a7fae */ /* 0x000be8000b9a180c */
[----:B------:R1:W-:Y:S04]  /*3f60*/  LDGSTS.E.128 [R26+0x6510], desc[UR12][R86.64] ;  /* 0x06510000561a7fae */ /* 0x0003e8000b9a180c */
[----:B------:R1:W-:Y:S04]  /*3f70*/  LDGSTS.E.128 [R26+0x6720], desc[UR12][R84.64] ;  /* 0x06720000541a7fae */ /* 0x0003e8000b9a180c */
[----:B------:R1:W-:Y:S04]  /*3f80*/  LDGSTS.E.128 [R26+0x6930], desc[UR12][R82.64] ;  /* 0x06930000521a7fae */ /* 0x0003e8000b9a180c */
[----:B------:R-:W0:Y:S01]  /*3f90*/  LDGDEPBAR ;  /* 0x00000000000079af */ /* 0x000e220000000000 */
[-C--:B-1----:R-:W-:Y:S08]  /*3fa0*/  HMMA.16816.F16 R64, R36, R68.reuse, R64 ;  /* 0x000000442440723c */ /* 0x082ff00000000840 */
[----:B--2---:R-:W-:Y:S01]  /*3fb0*/  HMMA.16816.F16 R66, R40, R68, R66 ;  /* 0x000000442842723c */ /* 0x004fe20000000842 */
[----:B------:R-:W-:-:S04]  /*3fc0*/  DEPBAR.LE SB0, 0x0 ;  /* 0x000080000000791a */ /* 0x000fc80000000000 */
[----:B------:R-:W-:Y:S07]  /*3fd0*/  BAR.SYNC.DEFER_BLOCKING 0x0 ;  /* 0x0000000000007b1d */ /* 0x000fee0000010000 */
[-C--:B---3--:R-:W-:Y:S08]  /*3fe0*/  HMMA.16816.F16 R64, R28, R58.reuse, R64 ;  /* 0x0000003a1c40723c */ /* 0x088ff00000000840 */
[----:B----4-:R-:W-:Y:S01]  /*3ff0*/  HMMA.16816.F16 R66, R32, R58, R66 ;  /* 0x0000003a2042723c */ /* 0x010fe20000000842 */
[----:B-----5:R-:W-:Y:S04]  /*4000*/  LDSM.16.M88.2 R60, [R70] ;  /* 0x00000000463c783b */ /* 0x020fe80000000100 */
[----:B------:R-:W1:Y:S04]  /*4010*/  LDSM.16.MT88.4 R36, [R46] ;  /* 0x000000002e24783b */ /* 0x000e680000004200 */
[----:B------:R-:W2:Y:S04]  /*4020*/  LDSM.16.MT88.4 R40, [R46+0x20] ;  /* 0x000020002e28783b */ /* 0x000ea80000004200 */
[----:B------:R-:W-:Y:S04]  /*4030*/  LDSM.16.M88.2 R68, [R72] ;  /* 0x000000004844783b */ /* 0x000fe80000000100 */
[----:B------:R-:W3:Y:S04]  /*4040*/  LDSM.16.MT88.4 R28, [R48] ;  /* 0x00000000301c783b */ /* 0x000ee80000004200 */
[----:B------:R-:W4:Y:S04]  /*4050*/  LDSM.16.MT88.4 R32, [R48+0x20] ;  /* 0x000020003020783b */ /* 0x000f280000004200 */
[----:B------:R-:W-:Y:S01]  /*4060*/  @!PT LDS RZ, [RZ] ;  /* 0x00000000fffff984 */ /* 0x000fe20000000800 */
[----:B------:R-:W-:Y:S01]  /*4070*/  @!PT LDS RZ, [RZ] ;  /* 0x00000000fffff984 */ /* 0x000fe20000000800 */
[----:B------:R-:W-:Y:S01]  /*4080*/  @!PT LDS RZ, [RZ] ;  /* 0x00000000fffff984 */ /* 0x000fe20000000800 */
[----:B------:R5:W-:Y:S01]  /*4090*/  LDGSTS.E.128 [R22], desc[UR12][R80.64+0x400] ;  /* 0x0000040050167fae */ /* 0x000be2000b9a180c */
[-C--:B-1----:R-:W-:Y:S08]  /*40a0*/  HMMA.16816.F16 R36, R36, R60.reuse, R64 ;  /* 0x0000003c2424723c */ /* 0x082ff00000000840 */
[----:B--2---:R-:W-:Y:S01]  /*40b0*/  HMMA.16816.F16 R40, R40, R60, R66 ;  /* 0x0000003c2828723c */ /* 0x004fe20000000842 */
[----:B------:R-:W-:Y:S01]  /*40c0*/  IMAD.WIDE R42, R16, 0x2, R78 ;  /* 0x00000002102a7825 */ /* 0x000fe200078e024e */
[----:B------:R-:W-:-:S02]  /*40d0*/  IADD3.X R67, PT, PT, RZ, R81, RZ, P0, !PT ;  /* 0x00000051ff437210 */ /* 0x000fc400007fe4ff */
[C---:B------:R-:W-:Y:S02]  /*40e0*/  LEA R16, R0.reuse, R16, 0xa ;  /* 0x0000001000107211 */ /* 0x040fe400078e50ff */
[----:B------:R5:W-:Y:S01]  /*40f0*/  LDGSTS.E.128 [R26+0x2100], desc[UR12][R42.64] ;  /* 0x021000002a1a7fae */ /* 0x000be2000b9a180c */
[----:B------:R-:W-:-:S05]  /*4100*/  IMAD.WIDE R38, R0, 0x2, R42 ;  /* 0x0000000200267825 */ /* 0x000fca00078e022a */
[-C--:B---3--:R-:W-:Y:S01]  /*4110*/  HMMA.16816.F16 R58, R28, R68.reuse, R36 ;  /* 0x000000441c3a723c */ /* 0x088fe20000000824 */
[C---:B------:R-:W-:Y:S01]  /*4120*/  IMAD.WIDE R28, R0.reuse, 0x2, R38 ;  /* 0x00000002001c7825 */ /* 0x040fe200078e0226 */
[----:B------:R5:W-:Y:S04]  /*4130*/  LDGSTS.E.128 [R26+0x2310], desc[UR12][R38.64] ;  /* 0x02310000261a7fae */ /* 0x000be8000b9a180c */
[----:B------:R5:W-:Y:S01]  /*4140*/  LDGSTS.E.128 [R26+0x2520], desc[UR12][R28.64] ;  /* 0x025200001c1a7fae */ /* 0x000be2000b9a180c */
[----:B------:R-:W-:Y:S01]  /*4150*/  IMAD.WIDE R30, R0, 0x2, R28 ;  /* 0x00000002001e7825 */ /* 0x000fe200078e021c */
[----:B----4-:R-:W-:Y:S04]  /*4160*/  HMMA.16816.F16 R68, R32, R68, R40 ;  /* 0x000000442044723c */ /* 0x010fe80000000828 */
[----:B------:R5:W-:Y:S04]  /*4170*/  LDGSTS.E.128 [R26+0x2730], desc[UR12][R30.64] ;  /* 0x027300001e1a7fae */ /* 0x000be8000b9a180c */
[----:B------:R-:W0:Y:S01]  /*4180*/  LDGDEPBAR ;  /* 0x00000000000079af */ /* 0x000e220000000000 */
[----:B------:R-:W-:-:S04]  /*4190*/  DEPBAR.LE SB0, 0x0 ;  /* 0x000080000000791a */ /* 0x000fc80000000000 */
[----:B------:R-:W-:Y:S06]  /*41a0*/  BAR.SYNC.DEFER_BLOCKING 0x0 ;  /* 0x0000000000007b1d */ /* 0x000fec0000010000 */
[----:B------:R-:W-:Y:S05]  /*41b0*/  BRA.U UP0, `(.L_x_12) ;  /* 0xffffffc900687547 */ /* 0x000fea000b83ffff */
[----:B------:R-:W-:-:S12]  /*41c0*/  UIADD3 UR8, UPT, UPT, UR4, 0x1, URZ ;  /* 0x0000000104087890 */ /* 0x000fd8000fffe0ff */
.L_x_11:
[----:B------:R-:W-:-:S04]  /*41d0*/  UISETP.LT.AND UP0, UPT, UR7, 0x2, UPT ;  /* 0x000000020700788c */ /* 0x000fc8000bf01270 */
[----:B------:R-:W-:-:S04]  /*41e0*/  USEL UR4, UR7, 0x2, !UP0 ;  /* 0x0000000207047887 */ /* 0x000fc8000c000000 */
[----:B------:R-:W-:-:S04]  /*41f0*/  UIADD3 UR4, UPT, UPT, UR4, -0x1, URZ ;  /* 0xffffffff04047890 */ /* 0x000fc8000fffe0ff */
[----:B------:R-:W-:-:S04]  /*4200*/  ULOP3.LUT UR4, UR4, 0x1f, URZ, 0xc0, !UPT ;  /* 0x0000001f04047892 */ /* 0x000fc8000f8ec0ff */
[----:B------:R-:W-:-:S09]  /*4210*/  UISETP.NE.AND UP0, UPT, UR4, URZ, UPT ;  /* 0x000000ff0400728c */ /* 0x000fd2000bf05270 */
[----:B------:R-:W-:Y:S05]  /*4220*/  BRA.U !UP0, `(.L_x_10) ;  /* 0x00000005083c7547 */ /* 0x000fea000b800000 */
[----:B------:R-:W1:Y:S01]  /*4230*/  S2R R3, SR_LANEID ;  /* 0x0000000000037919 */ /* 0x000e620000000000 */
[----:B------:R-:W-:Y:S01]  /*4240*/  MOV R21, 0x2 ;  /* 0x0000000200157802 */ /* 0x000fe20000000f00 */
[C---:B------:R-:W-:Y:S01]  /*4250*/  IMAD.WIDE R16, R0.reuse, 0x4, R78 ;  /* 0x0000000400107825 */ /* 0x040fe200078e024e */
[----:B------:R-:W-:Y:S01]  /*4260*/  LEA R23, R0, R18, 0x5 ;  /* 0x0000001200177211 */ /* 0x000fe200078e28ff */
[----:B------:R-:W-:Y:S01]  /*4270*/  UIADD3 UR8, UPT, UPT, UR8, 0x7, URZ ;  /* 0x0000000708087890 */ /* 0x000fe2000fffe0ff */
[----:B------:R-:W-:Y:S01]  /*4280*/  LOP3.LUT R25, R2, 0x3e0, RZ, 0xc0, !PT ;  /* 0x000003e002197812 */ /* 0x000fe200078ec0ff */
[----:B------:R-:W-:Y:S01]  /*4290*/  IMAD.WIDE.U32 R20, R20, R21, UR10 ;  /* 0x0000000a14147e25 */ /* 0x000fe2000f8e0015 */
[----:B------:R-:W-:-:S03]  /*42a0*/  UIADD3 UR4, UPT, UPT, -UR4, URZ, URZ ;  /* 0x000000ff04047290 */ /* 0x000fc6000fffe1ff */
[----:B------:R-:W-:Y:S01]  /*42b0*/  IMAD.WIDE R18, R0, 0x2, R78 ;  /* 0x0000000200127825 */ /* 0x000fe200078e024e */
[----:B-----5:R-:W-:-:S03]  /*42c0*/  IADD3 R30, P0, PT, R20, 0x40, RZ ;  /* 0x00000040141e7810 */ /* 0x020fc60007f1e0ff */
[----:B------:R-:W-:Y:S01]  /*42d0*/  IMAD.WIDE R78, R0, 0x6, R78 ;  /* 0x00000006004e7825 */ /* 0x000fe200078e024e */
[----:B------:R-:W-:Y:S02]  /*42e0*/  IADD3.X R31, PT, PT, RZ, R21, RZ, P0, !PT ;  /* 0x00000015ff1f7210 */ /* 0x000fe400007fe4ff */
[C---:B-1----:R-:W-:Y:S02]  /*42f0*/  LOP3.LUT R4, R3.reuse, 0xf, RZ, 0xc0, !PT ;  /* 0x0000000f03047812 */ /* 0x042fe400078ec0ff */
[--C-:B------:R-:W-:Y:S02]  /*4300*/  SHF.R.U32.HI R5, RZ, 0x3, R3.reuse ;  /* 0x00000003ff057819 */ /* 0x100fe40000011603 */
[----:B------:R-:W-:Y:S02]  /*4310*/  LOP3.LUT R6, R3, 0x7, RZ, 0xc0, !PT ;  /* 0x0000000703067812 */ /* 0x000fe400078ec0ff */
[----:B------:R-:W-:Y:S01]  /*4320*/  SHF.R.U32.HI R7, RZ, 0x4, R3 ;  /* 0x00000004ff077819 */ /* 0x000fe20000011603 */
[----:B------:R-:W-:Y:S01]  /*4330*/  IMAD.SHL.U32 R5, R5, 0x8, RZ ;  /* 0x0000000805057824 */ /* 0x000fe200078e00ff */
[----:B------:R-:W-:-:S02]  /*4340*/  SHF.R.U32.HI R3, RZ, 0x3, R4 ;  /* 0x00000003ff037819 */ /* 0x000fc40000011604 */
[----:B------:R-:W-:Y:S02]  /*4350*/  LEA R6, R7, R6, 0x3 ;  /* 0x0000000607067211 */ /* 0x000fe400078e18ff */
[----:B------:R-:W-:Y:S02]  /*4360*/  SHF.L.U32 R3, R3, 0x3, RZ ;  /* 0x0000000303037819 */ /* 0x000fe400000006ff */
[----:B------:R-:W-:Y:S02]  /*4370*/  LOP3.LUT R5, R5, 0x8, RZ, 0xe2, !PT ;  /* 0x0000000805057812 */ /* 0x000fe400078ee2ff */
[----:B------:R-:W-:Y:S02]  /*4380*/  LOP3.LUT R4, R4, 0x7, RZ, 0xc0, !PT ;  /* 0x0000000704047812 */ /* 0x000fe400078ec0ff */
[----:B------:R-:W-:Y:S01]  /*4390*/  LOP3.LUT R3, R3, 0x8, RZ, 0xe2, !PT ;  /* 0x0000000803037812 */ /* 0x000fe200078ee2ff */
[----:B------:R-:W-:-:S04]  /*43a0*/  IMAD R5, R6, 0x108, R5 ;  /* 0x0000010806057824 */ /* 0x000fc800078e0205 */
[----:B------:R-:W-:Y:S01]  /*43b0*/  IMAD R3, R4, 0x108, R3 ;  /* 0x0000010804037824 */ /* 0x000fe200078e0203 */
[----:B------:R-:W-:-:S04]  /*43c0*/  SHF.L.U32 R39, R5, 0x1, RZ ;  /* 0x0000000105277819 */ /* 0x000fc800000006ff */
[----:B------:R-:W-:-:S07]  /*43d0*/  SHF.L.U32 R36, R3, 0x1, RZ ;  /* 0x0000000103247819 */ /* 0x000fce00000006ff */
.L_x_13:
[----:B------:R-:W-:Y:S01]  /*43e0*/  UIADD3 UR11, UPT, UPT, UR8, -0x7, URZ ;  /* 0xfffffff9080b7890 */ /* 0x000fe2000fffe0ff */
[----:B------:R-:W1:Y:S01]  /*43f0*/  LDC.64 R2, c[0x0][0x388] ;  /* 0x0000e200ff027b82 */ /* 0x000e620000000a00 */
[----:B------:R-:W-:Y:S01]  /*4400*/  USHF.L.U32 UR10, UR8, 0x5, URZ ;  /* 0x00000005080a7899 */ /* 0x000fe200080006ff */
[C---:B------:R-:W-:Y:S01]  /*4410*/  IMAD.WIDE R20, R23.reuse, 0x2, R18 ;  /* 0x0000000217147825 */ /* 0x040fe200078e0212 */
[----:B------:R-:W-:Y:S02]  /*4420*/  ULOP3.LUT UR14, UR11, 0x1, URZ, 0xc0, !UPT ;  /* 0x000000010b0e7892 */ /* 0x000fe4000f8ec0ff */
[----:B------:R-:W-:Y:S01]  /*4430*/  ULOP3.LUT UR10, UR10, 0xe0, URZ, 0xc0, !UPT ;  /* 0x000000e00a0a7892 */ /* 0x000fe2000f8ec0ff */
[----:B------:R-:W-:Y:S01]  /*4440*/  IMAD.WIDE R28, R23, 0x2, R78 ;  /* 0x00000002171c7825 */ /* 0x000fe200078e024e */
[----:B------:R-:W-:Y:S02]  /*4450*/  ULOP3.LUT UR9, UR14, 0x1, URZ, 0x3c, !UPT ;  /* 0x000000010e097892 */ /* 0x000fe4000f8e3cff */
[----:B------:R-:W-:Y:S01]  /*4460*/  ULOP3.LUT UP0, URZ, UR11, 0x7, URZ, 0xc0, !UPT ;  /* 0x000000070bff7892 */ /* 0x000fe2000f80c0ff */
[----:B------:R-:W-:Y:S01]  /*4470*/  MOV R37, UR14 ;  /* 0x0000000e00257c02 */ /* 0x000fe20008000f00 */
[----:B------:R-:W-:-:S02]  /*4480*/  UIMAD UR10, UR9, 0x840, UR10 ;  /* 0x00000840090a78a4 */ /* 0x000fc4000f8e020a */
[----:B------:R-:W-:Y:S01]  /*4490*/  IMAD.U32 R0, RZ, RZ, UR9 ;  /* 0x00000009ff007e24 */ /* 0x000fe2000f8e00ff */
[----:B------:R-:W-:Y:S01]  /*44a0*/  UIADD3 UR4, UPT, UPT, UR4, 0x1, URZ ;  /* 0x0000000104047890 */ /* 0x000fe2000fffe0ff */
[----:B------:R-:W-:Y:S01]  /*44b0*/  PLOP3.LUT P0, PT, PT, PT, UP0, 0x80, 0x8 ;  /* 0x000000000008781c */ /* 0x000fe20003f0f008 */
[----:B------:R-:W-:Y:S01]  /*44c0*/  ULEA UR10, UR10, UR5, 0x1 ;  /* 0x000000050a0a7291 */ /* 0x000fe2000f8e08ff */
[----:B------:R-:W-:Y:S01]  /*44d0*/  IMAD R0, R0, 0x2100, R25 ;  /* 0x0000210000007824 */ /* 0x000fe200078e0219 */
[----:B------:R-:W-:Y:S01]  /*44e0*/  UISETP.NE.AND UP0, UPT, UR4, URZ, UPT ;  /* 0x000000ff0400728c */ /* 0x000fe2000bf05270 */
[----:B------:R-:W-:Y:S01]  /*44f0*/  IMAD R37, R37, 0x4200, R24 ;  /* 0x0000420025257824 */ /* 0x000fe200078e0218 */
[----:B------:R-:W-:Y:S02]  /*4500*/  UIADD3 UR8, UPT, UPT, UR8, 0x1, URZ ;  /* 0x0000000108087890 */ /* 0x000fe4000fffe0ff */
[----:B------:R-:W-:Y:S02]  /*4510*/  LEA R0, R0, UR5, 0x1 ;  /* 0x0000000500007c11 */ /* 0x000fe4000f8e08ff */
[----:B------:R-:W-:Y:S01]  /*4520*/  MOV R5, UR10 ;  /* 0x0000000a00057c02 */ /* 0x000fe20008000f00 */
[----:B------:R-:W-:Y:S01]  /*4530*/  LDSM.16.M88.2 R32, [R36+UR10] ;  /* 0x0000000a2420783b */ /* 0x000fe20008000100 */
[----:B------:R-:W-:Y:S01]  /*4540*/  IADD3 R26, PT, PT, R39, 0x2100, R0 ;  /* 0x00002100271a7810 */ /* 0x000fe20007ffe000 */
[----:B-1----:R-:W-:Y:S01]  /*4550*/  IMAD.WIDE R2, R23, 0x2, R2 ;  /* 0x0000000217027825 */ /* 0x002fe200078e0202 */
[----:B------:R-:W-:-:S02]  /*4560*/  IADD3 R34, PT, PT, R36, 0x20, R5 ;  /* 0x0000002024227810 */ /* 0x000fc40007ffe005 */
[----:B------:R-:W-:Y:S01]  /*4570*/  IADD3 R0, PT, PT, R39, 0x4200, R0 ;  /* 0x0000420027007810 */ /* 0x000fe20007ffe000 */
[----:B------:R-:W1:Y:S04]  /*4580*/  LDSM.16.MT88.4 R12, [R26] ;  /* 0x000000001a0c783b */ /* 0x000e680000004200 */
[----:B------:R2:W3:Y:S04]  /*4590*/  LDSM.16.MT88.4 R8, [R26+0x20] ;  /* 0x000020001a08783b */ /* 0x0004e80000004200 */
[----:B------:R-:W-:Y:S04]  /*45a0*/  LDSM.16.M88.2 R34, [R34] ;  /* 0x000000002222783b */ /* 0x000fe80000000100 */
[----:B------:R-:W4:Y:S01]  /*45b0*/  LDSM.16.MT88.4 R4, [R0] ;  /* 0x000000000004783b */ /* 0x000f220000004200 */
[----:B--2---:R-:W-:Y:S01]  /*45c0*/  IMAD.WIDE R26, R23, 0x2, R16 ;  /* 0x00000002171a7825 */ /* 0x004fe200078e0210 */
[-C--:B-1----:R-:W-:Y:S02]  /*45d0*/  HMMA.16816.F16 R58, R12, R32.reuse, R58 ;  /* 0x000000200c3a723c */ /* 0x082fe4000000083a */
[----:B------:R1:W2:Y:S04]  /*45e0*/  LDSM.16.MT88.4 R12, [R0+0x20] ;  /* 0x00002000000c783b */ /* 0x0002a80000004200 */
[----:B------:R-:W-:Y:S01]  /*45f0*/  @!PT LDS RZ, [RZ] ;  /* 0x00000000fffff984 */ /* 0x000fe20000000800 */
[----:B------:R-:W-:Y:S01]  /*4600*/  @!PT LDS RZ, [RZ] ;  /* 0x00000000fffff984 */ /* 0x000fe20000000800 */
[----:B------:R-:W-:Y:S01]  /*4610*/  @!PT LDS RZ, [RZ] ;  /* 0x00000000fffff984 */ /* 0x000fe20000000800 */
[----:B------:R5:W-:Y:S02]  /*4620*/  @!P0 LDGSTS.E.128 [R22], desc[UR12][R30.64] ;  /* 0x000000001e168fae */ /* 0x000be4000b9a180c */
[----:B---3--:R-:W-:Y:S02]  /*4630*/  HMMA.16816.F16 R8, R8, R32, R68 ;  /* 0x000000200808723c */ /* 0x008fe40000000844 */
[----:B------:R3:W-:Y:S01]  /*4640*/  LDGSTS.E.128 [R37], desc[UR12][R2.64] ;  /* 0x0000000002257fae */ /* 0x0007e2000b9a180c */
[----:B-1----:R-:W1:Y:S03]  /*4650*/  LDC R0, c[0x0][0x39c] ;  /* 0x0000e700ff007b82 */ /* 0x002e660000000800 */
[----:B------:R3:W-:Y:S04]  /*4660*/  LDGSTS.E.128 [R37+0x210], desc[UR12][R20.64] ;  /* 0x0021000014257fae */ /* 0x0007e8000b9a180c */
[----:B------:R3:W-:Y:S01]  /*4670*/  LDGSTS.E.128 [R37+0x420], desc[UR12][R26.64] ;  /* 0x004200001a257fae */ /* 0x0007e2000b9a180c */
[----:B-----5:R-:W-:Y:S01]  /*4680*/  IADD3 R30, P0, PT, R30, 0x40, RZ ;  /* 0x000000401e1e7810 */ /* 0x020fe20007f1e0ff */
[----:B----4-:R-:W-:Y:S02]  /*4690*/  HMMA.16816.F16 R58, R4, R34, R58 ;  /* 0x00000022043a723c */ /* 0x010fe4000000083a */
[----:B------:R3:W-:Y:S01]  /*46a0*/  LDGSTS.E.128 [R37+0x630], desc[UR12][R28.64] ;  /* 0x006300001c257fae */ /* 0x0007e2000b9a180c */
[----:B------:R-:W-:-:S03]  /*46b0*/  IADD3.X R31, PT, PT, RZ, R31, RZ, P0, !PT ;  /* 0x0000001fff1f7210 */ /* 0x000fc600007fe4ff */
[----:B------:R-:W0:Y:S01]  /*46c0*/  LDGDEPBAR ;  /* 0x00000000000079af */ /* 0x000e220000000000 */
[----:B-1----:R-:W-:Y:S01]  /*46d0*/  LEA R23, R0, R23, 0x5 ;  /* 0x0000001700177211 */ /* 0x002fe200078e28ff */
[----:B--2---:R-:W-:Y:S01]  /*46e0*/  HMMA.16816.F16 R68, R12, R34, R8 ;  /* 0x000000220c44723c */ /* 0x004fe20000000808 */
[----:B------:R-:W-:-:S04]  /*46f0*/  DEPBAR.LE SB0, 0x0 ;  /* 0x000080000000791a */ /* 0x000fc80000000000 */
[----:B------:R-:W-:Y:S06]  /*4700*/  BAR.SYNC.DEFER_BLOCKING 0x0 ;  /* 0x0000000000007b1d */ /* 0x000fec0000010000 */
[----:B---3--:R-:W-:Y:S09]  /*4710*/  BRA.U UP0, `(.L_x_13) ;  /* 0xfffffffd00307547 */ /* 0x008ff2000b83ffff */
.L_x_10:
[----:B------:R-:W2:Y:S01]  /*4720*/  S2R R24, SR_LANEID ;  /* 0x0000000000187919 */ /* 0x000ea20000000000 */
[----:B------:R-:W3:Y:S01]  /*4730*/  S2UR UR5, SR_CgaCtaId ;  /* 0x00000000000579c3 */ /* 0x000ee20000008800 */
[----:B------:R-:W-:Y:S01]  /*4740*/  ULOP3.LUT UR7, UR7, 0x1, URZ, 0xc, !UPT ;  /* 0x0000000107077892 */ /* 0x000fe2000f8e0cff */
[----:B------:R-:W4:Y:S01]  /*4750*/  S2R R3, SR_TID.X ;  /* 0x0000000000037919 */ /* 0x000f220000002100 */
[----:B------:R-:W-:-:S04]  /*4760*/  UMOV UR4, 0x400 ;  /* 0x0000040000047882 */ /* 0x000fc80000000000 */
[----:B-1----:R-:W-:Y:S01]  /*4770*/  MOV R8, UR7 ;  /* 0x0000000700087c02 */ /* 0x002fe20008000f00 */
[----:B---3--:R-:W-:-:S04]  /*4780*/  ULEA UR4, UR5, UR4, 0x18 ;  /* 0x0000000405047291 */ /* 0x008fc8000f8ec0ff */
[----:B------:R-:W-:Y:S01]  /*4790*/  UIMAD UR7, UR7, 0x1080, UR4 ;  /* 0x00001080070778a4 */ /* 0x000fe2000f8e0204 */
[C---:B--2---:R-:W-:Y:S02]  /*47a0*/  LOP3.LUT R2, R24.reuse, 0x7, RZ, 0xc0, !PT ;  /* 0x0000000718027812 */ /* 0x044fe400078ec0ff */
[--C-:B------:R-:W-:Y:S02]  /*47b0*/  SHF.R.U32.HI R5, RZ, 0x4, R24.reuse ;  /* 0x00000004ff057819 */ /* 0x100fe40000011618 */
[----:B----4-:R-:W-:Y:S02]  /*47c0*/  LOP3.LUT R25, R3, 0x3e0, RZ, 0xc0, !PT ;  /* 0x000003e003197812 */ /* 0x010fe400078ec0ff */
[----:B------:R-:W-:Y:S02]  /*47d0*/  LEA R6, R5, R2, 0x3 ;  /* 0x0000000205067211 */ /* 0x000fe400078e18ff */
[----:B------:R-:W-:Y:S02]  /*47e0*/  LOP3.LUT R2, R24, 0xf, RZ, 0xc0, !PT ;  /* 0x0000000f18027812 */ /* 0x000fe400078ec0ff */
[----:B------:R-:W-:-:S02]  /*47f0*/  SHF.R.U32.HI R4, RZ, 0x3, R24 ;  /* 0x00000003ff047819 */ /* 0x000fc40000011618 */
[----:B------:R-:W-:Y:S02]  /*4800*/  SHF.R.U32.HI R3, RZ, 0x3, R2 ;  /* 0x00000003ff037819 */ /* 0x000fe40000011602 */
[----:B------:R-:W-:-:S03]  /*4810*/  SHF.L.U32 R5, R4, 0x3, RZ ;  /* 0x0000000304057819 */ /* 0x000fc600000006ff */
[----:B------:R-:W-:Y:S01]  /*4820*/  IMAD.SHL.U32 R4, R3, 0x8, RZ ;  /* 0x0000000803047824 */ /* 0x000fe200078e00ff */
[----:B------:R-:W-:Y:S01]  /*4830*/  LOP3.LUT R3, R2, 0x7, RZ, 0xc0, !PT ;  /* 0x0000000702037812 */ /* 0x000fe200078ec0ff */
[----:B------:R-:W-:Y:S01]  /*4840*/  IMAD R2, R8, 0x2100, R25 ;  /* 0x0000210008027824 */ /* 0x000fe200078e0219 */
[----:B------:R-:W-:Y:S02]  /*4850*/  LOP3.LUT R5, R5, 0x8, RZ, 0xe2, !PT ;  /* 0x0000000805057812 */ /* 0x000fe400078ee2ff */
[----:B------:R-:W-:Y:S02]  /*4860*/  LOP3.LUT R4, R4, 0x8, RZ, 0xe2, !PT ;  /* 0x0000000804047812 */ /* 0x000fe400078ee2ff */
[----:B------:R-:W-:Y:S01]  /*4870*/  LEA R8, R2, UR4, 0x1 ;  /* 0x0000000402087c11 */ /* 0x000fe2000f8e08ff */
[----:B------:R-:W-:Y:S01]  /*4880*/  IMAD R17, R6, 0x108, R5 ;  /* 0x0000010806117824 */ /* 0x000fe200078e0205 */
[----:B------:R-:W-:Y:S01]  /*4890*/  UIADD3 UR4, UPT, UPT, UR7, 0x1c0, URZ ;  /* 0x000001c007047890 */ /* 0x000fe2000fffe0ff */
[----:B------:R-:W-:Y:S01]  /*48a0*/  IMAD R9, R3, 0x108, R4 ;  /* 0x0000010803097824 */ /* 0x000fe200078e0204 */
[C---:B------:R-:W-:Y:S01]  /*48b0*/  IADD3 R2, PT, PT, R8.reuse, 0x2100, RZ ;  /* 0x0000210008027810 */ /* 0x040fe20007ffe0ff */
[----:B------:R-:W-:Y:S01]  /*48c0*/  UIADD3 UR7, UPT, UPT, UR7, 0x1e0, URZ ;  /* 0x000001e007077890 */ /* 0x000fe2000fffe0ff */
[----:B------:R-:W-:-:S02]  /*48d0*/  IADD3 R8, PT, PT, R8, 0x4200, RZ ;  /* 0x0000420008087810 */ /* 0x000fc40007ffe0ff */
[----:B------:R-:W-:Y:S02]  /*48e0*/  LEA R11, R17, R2, 0x1 ;  /* 0x00000002110b7211 */ /* 0x000fe400078e08ff */
[----:B------:R-:W-:Y:S02]  /*48f0*/  LEA R2, R9, UR4, 0x1 ;  /* 0x0000000409027c11 */ /* 0x000fe4000f8e08ff */
[----:B------:R-:W-:Y:S01]  /*4900*/  LEA R10, R17, R8, 0x1 ;  /* 0x00000008110a7211 */ /* 0x000fe200078e08ff */
[----:B------:R-:W-:Y:S01]  /*4910*/  LDSM.16.MT88.4 R4, [R11] ;  /* 0x000000000b04783b */ /* 0x000fe20000004200 */
[----:B------:R-:W-:Y:S01]  /*4920*/  LEA R8, R9, UR7, 0x1 ;  /* 0x0000000709087c11 */ /* 0x000fe2000f8e08ff */
[----:B------:R-:W1:Y:S02]  /*4930*/  S2UR UR4, SR_CTAID.Y ;  /* 0x00000000000479c3 */ /* 0x000e640000002600 */
[----:B------:R-:W2:Y:S04]  /*4940*/  LDSM.16.M88.2 R2, [R2] ;  /* 0x000000000202783b */ /* 0x000ea80000000100 */
[----:B------:R-:W3:Y:S04]  /*4950*/  LDSM.16.MT88.4 R12, [R11+0x20] ;  /* 0x000020000b0c783b */ /* 0x000ee80000004200 */
[----:B------:R-:W-:Y:S04]  /*4960*/  LDSM.16.MT88.4 R16, [R10] ;  /* 0x000000000a10783b */ /* 0x000fe80000004200 */
[----:B------:R-:W4:Y:S04]  /*4970*/  LDSM.16.M88.2 R8, [R8] ;  /* 0x000000000808783b */ /* 0x000f280000000100 */
[----:B-----5:R-:W5:Y:S01]  /*4980*/  LDSM.16.MT88.4 R20, [R10+0x20] ;  /* 0x000020000a14783b */ /* 0x020f620000004200 */
[-C--:B--2---:R-:W-:Y:S01]  /*4990*/  HMMA.16816.F16 R4, R4, R2.reuse, R58 ;  /* 0x000000020404723c */ /* 0x084fe2000000083a */
[----:B------:R-:W2:Y:S07]  /*49a0*/  LDC.64 R6, c[0x0][0x390] ;  /* 0x0000e400ff067b82 */ /* 0x000eae0000000a00 */
[----:B---3--:R-:W-:Y:S01]  /*49b0*/  HMMA.16816.F16 R12, R12, R2, R68 ;  /* 0x000000020c0c723c */ /* 0x008fe20000000844 */
[----:B------:R-:W-:-:S02]  /*49c0*/  IADD3 R3, PT, PT, R25, UR6, RZ ;  /* 0x0000000619037c10 */ /* 0x000fc4000fffe0ff */
[----:B------:R-:W-:-:S09]  /*49d0*/  LOP3.LUT R2, R24, 0x3, RZ, 0xc0, !PT ;  /* 0x0000000318027812 */ /* 0x000fd200078ec0ff */
[----:B----4-:R-:W-:Y:S01]  /*49e0*/  HMMA.16816.F16 R16, R16, R8, R4 ;  /* 0x000000081010723c */ /* 0x010fe20000000804 */
[----:B-1----:R-:W-:Y:S01]  /*49f0*/  IMAD R4, R0, UR4, RZ ;  /* 0x0000000400047c24 */ /* 0x002fe2000f8e02ff */
[----:B------:R-:W-:Y:S02]  /*4a00*/  SHF.R.U32.HI R0, RZ, 0x1, R0 ;  /* 0x00000001ff007819 */ /* 0x000fe40000011600 */
[----:B------:R-:W-:-:S04]  /*4a10*/  SHF.R.U32.HI R5, RZ, 0x2, R24 ;  /* 0x00000002ff057819 */ /* 0x000fc80000011618 */
[----:B-----5:R-:W-:Y:S01]  /*4a20*/  HMMA.16816.F16 R12, R20, R8, R12 ;  /* 0x00000008140c723c */ /* 0x020fe2000000080c */
[----:B------:R-:W-:Y:S02]  /*4a30*/  LEA R9, R4, R3, 0x3 ;  /* 0x0000000304097211 */ /* 0x000fe400078e18ff */
[----:B------:R-:W-:-:S03]  /*4a40*/  MOV R3, RZ ;  /* 0x000000ff00037202 */ /* 0x000fc60000000f00 */
[----:B------:R-:W-:-:S05]  /*4a50*/  IMAD.WIDE.U32 R4, R5, R0, R2 ;  /* 0x0000000005047225 */ /* 0x000fca00078e0002 */
[----:B------:R-:W1:Y:S01]  /*4a60*/  MOVM.16.MT88 R11, R16 ;  /* 0x00000000100b723a */ /* 0x000e620000000000 */
[----:B--2---:R-:W-:-:S03]  /*4a70*/  IMAD.WIDE R2, R9, 0x2, R6 ;  /* 0x0000000209027825 */ /* 0x004fc600078e0206 */
[----:B------:R-:W2:Y:S01]  /*4a80*/  MOVM.16.MT88 R17, R17 ;  /* 0x000000001111723a */ /* 0x000ea20000000000 */
[----:B------:R-:W-:-:S03]  /*4a90*/  LEA R2, P0, R4, R2, 0x2 ;  /* 0x0000000204027211 */ /* 0x000fc600078010ff */
[----:B------:R-:W3:Y:S01]  /*4aa0*/  MOVM.16.MT88 R15, R12 ;  /* 0x000000000c0f723a */ /* 0x000ee20000000000 */
[----:B------:R-:W-:-:S03]  /*4ab0*/  LEA.HI.X R3, R4, R3, R5, 0x2, P0 ;  /* 0x0000000304037211 */ /* 0x000fc600000f1405 */
[----:B------:R-:W4:Y:S04]  /*4ac0*/  MOVM.16.MT88 R13, R13 ;  /* 0x000000000d0d723a */ /* 0x000f280000000000 */
[----:B-1----:R-:W-:Y:S04]  /*4ad0*/  STG.E desc[UR12][R2.64], R11 ;  /* 0x0000000b02007986 */ /* 0x002fe8000c10190c */
[----:B--2---:R-:W-:Y:S04]  /*4ae0*/  STG.E desc[UR12][R2.64+0x10], R17 ;  /* 0x0000101102007986 */ /* 0x004fe8000c10190c */
[----:B---3--:R-:W-:Y:S04]  /*4af0*/  STG.E desc[UR12][R2.64+0x20], R15 ;  /* 0x0000200f02007986 */ /* 0x008fe8000c10190c */
[----:B----4-:R-:W-:Y:S01]  /*4b00*/  STG.E desc[UR12][R2.64+0x30], R13 ;  /* 0x0000300d02007986 */ /* 0x010fe2000c10190c */
[----:B------:R-:W-:Y:S05]  /*4b10*/  EXIT ;  /* 0x000000000000794d */ /* 0x000fea0003800000 */
.L_x_14:
        /* <DEDUP_REMOVED lines=14> */
.L_x_27:


//--------------------- .text._Z22eed_hgemm_m8n256k32_v1P6__halfS0_S0_iii --------------------------
	.section	.text._Z22eed_hgemm_m8n256k32_v1P6__halfS0_S0_iii,"ax",@progbits
	.align	128
        .global         _Z22eed_hgemm_m8n256k32_v1P6__halfS0_S0_iii
        .type           _Z22eed_hgemm_m8n256k32_v1P6__halfS0_S0_iii,@function
        .size           _Z22eed_hgemm_m8n256k32_v1P6__halfS0_S0_iii,(.L_x_28 - _Z22eed_hgemm_m8n256k32_v1P6__halfS0_S0_iii)
        .other          _Z22eed_hgemm_m8n256k32_v1P6__halfS0_S0_iii,@"STO_CUDA_ENTRY STV_DEFAULT"
_Z22eed_hgemm_m8n256k32_v1P6__halfS0_S0_iii:
.text._Z22eed_hgemm_m8n256k32_v1P6__halfS0_S0_iii:
        /* <DEDUP_REMOVED lines=18> */
[----:B------:R-:W2:Y:S01]  /*0120*/  LDC.64 R78, c[0x0][0x388] ;  /* 0x0000e200ff4e7b82 */ /* 0x000ea20000000a00 */
[----:B------:R-:W-:Y:S01]  /*0130*/  MOV R4, UR4 ;  /* 0x0000000400047c02 */ /* 0x000fe20008000f00 */
[----:B------:R-:W3:Y:S01]  /*0140*/  LDCU UR8, c[0x0][0x3a0] ;  /* 0x00007400ff0877ac */ /* 0x000ee20008000800 */
[----:B------:R-:W-:Y:S02]  /*0150*/  CS2R R68, SRZ ;  /* 0x0000000000447805 */ /* 0x000fe4000001ff00 */
[----:B------:R-:W-:Y:S01]  /*0160*/  CS2R R40, SRZ ;  /* 0x0000000000287805 */ /* 0x000fe2000001ff00 */
[----:B------:R-:W4:Y:S02]  /*0170*/  LDCU.64 UR10, c[0x0][0x380] ;  /* 0x00007000ff0a77ac */ /* 0x000f240008000a00 */
[----:B------:R-:W5:Y:S01]  /*0180*/  S2UR UR6, SR_CgaCtaId ;  /* 0x00000000000679c3 */ /* 0x000f620000008800 */
[----:B------:R-:W4:Y:S01]  /*0190*/  LDCU.64 UR12, c[0x0][0x358] ;  /* 0x00006b00ff0c77ac */ /* 0x000f220008000a00 */
[----:B------:R-:W-:Y:S01]  /*01a0*/  UMOV UR5, 0x400 ;  /* 0x0000040000057882 */ /* 0x000fe20000000000 */
[----:B---3--:R-:W-:Y:S01]  /*01b0*/  UISETP.GE.AND UP0, UPT, UR8, 0x40, UPT ;  /* 0x000000400800788c */ /* 0x008fe2000bf06270 */
[----:B-1----:R-:W-:Y:S01]  /*01c0*/  SHF.L.U32 R27, R2, 0x3, RZ ;  /* 0x00000003021b7819 */ /* 0x002fe200000006ff */
[----:B-----5:R-:W-:Y:S01]  /*01d0*/  ULEA UR5, UR6, UR5, 0x18 ;  /* 0x0000000506057291 */ /* 0x020fe2000f8ec0ff */
[----:B------:R-:W-:Y:S01]  /*01e0*/  SHF.R.U32.HI R3, RZ, 0x3, R2 ;  /* 0x00000003ff037819 */ /* 0x000fe20000011602 */
[----:B------:R-:W-:Y:S01]  /*01f0*/  USHF.R.S32.HI UR6, URZ, 0x1f, UR8 ;  /* 0x0000001fff067899 */ /* 0x000fe20008011408 */
[----:B------:R-:W-:-:S02]  /*0200*/  LOP3.LUT R27, R27, 0xf8, RZ, 0xc0, !PT ;  /* 0x000000f81b1b7812 */ /* 0x000fc400078ec0ff */
[----:B------:R-:W-:Y:S01]  /*0210*/  LOP3.LUT R3, R3, 0x7c, RZ, 0xc0, !PT ;  /* 0x0000007c03037812 */ /* 0x000fe200078ec0ff */
[----:B------:R-:W-:Y:S01]  /*0220*/  ULEA.HI UR7, UR6, UR8, URZ, 0x5 ;  /* 0x0000000806077291 */ /* 0x000fe2000f8f28ff */
[----:B------:R-:W-:Y:S01]  /*0230*/  PRMT R4, R27, 0x6540, R4 ;  /* 0x000065401b047816 */ /* 0x000fe20000000004 */
[----:B------:R-:W-:Y:S02]  /*0240*/  USHF.L.U32 UR6, UR4, 0x8, URZ ;  /* 0x0000000804067899 */ /* 0x000fe400080006ff */
[C---:B------:R-:W-:Y:S01]  /*0250*/  IMAD R24, R3.reuse, 0x108, R27 ;  /* 0x0000010803187824 */ /* 0x040fe200078e021b */
[----:B------:R-:W-:Y:S01]  /*0260*/  USHF.R.S32.HI UR7, URZ, 0x5, UR7 ;  /* 0x00000005ff077899 */ /* 0x000fe20008011407 */
[----:B------:R-:W-:Y:S01]  /*0270*/  IMAD R18, R3, R0, R4 ;  /* 0x0000000003127224 */ /* 0x000fe200078e0204 */
[----:B------:R-:W-:Y:S02]  /*0280*/  SHF.R.U32.HI R4, RZ, 0x5, R2 ;  /* 0x00000005ff047819 */ /* 0x000fe40000011602 */
[----:B------:R-:W-:Y:S01]  /*0290*/  LEA R24, R24, UR5, 0x1 ;  /* 0x0000000518187c11 */ /* 0x000fe2000f8e08ff */
[----:B--2---:R-:W-:Y:S01]  /*02a0*/  IMAD.WIDE R6, R18, 0x2, R78 ;  /* 0x0000000212067825 */ /* 0x004fe200078e024e */
[----:B------:R-:W-:-:S02]  /*02b0*/  LEA R10, R5, R4, 0x3 ;  /* 0x00000004050a7211 */ /* 0x000fc400078e18ff */
[----:B------:R-:W-:Y:S01]  /*02c0*/  MOV R5, 0x2 ;  /* 0x0000000200057802 */ /* 0x000fe20000000f00 */
[----:B------:R-:W-:Y:S02]  /*02d0*/  IMAD R26, R4, 0x108, R27 ;  /* 0x00000108041a7824 */ /* 0x000fe400078e021b */
[----:B------:R-:W-:-:S03]  /*02e0*/  IMAD.WIDE R8, R0, 0x2, R6 ;  /* 0x0000000200087825 */ /* 0x000fc600078e0206 */
[----:B------:R-:W-:Y:S01]  /*02f0*/  LEA R26, R26, UR5, 0x1 ;  /* 0x000000051a1a7c11 */ /* 0x000fe2000f8e08ff */
[----:B------:R-:W-:Y:S02]  /*0300*/  IMAD R20, R10, UR8, R27 ;  /* 0x000000080a147c24 */ /* 0x000fe4000f8e021b */
[----:B------:R-:W-:-:S04]  /*0310*/  IMAD.WIDE R10, R0, 0x2, R8 ;  /* 0x00000002000a7825 */ /* 0x000fc800078e0208 */
        /* <DEDUP_REMOVED lines=16> */
[----:B------:R-:W-:Y:S01]  /*0420*/  IADD3 R22, PT, PT, R24, 0x2100, RZ ;  /* 0x0000210018167810 */ /* 0x000fe20007ffe0ff */
[----:B------:R-:W-:Y:S01]  /*0430*/  IMAD.MOV.U32 R68, RZ, RZ, RZ ;  /* 0x000000ffff447224 */ /* 0x000fe200078e00ff */
[----:B------:R-:W-:Y:S01]  /*0440*/  CS2R R40, SRZ ;  /* 0x0000000000287805 */ /* 0x000fe2000001ff00 */
        /* <DEDUP_REMOVED lines=89> */
[----:B------:R-:W-:-:S02]  /*09e0*/  IADD3 R57, PT, PT, R27, R46, RZ ;  /* 0x0000002e1b397210 */ /* 0x000fc40007ffe0ff */
[----:B------:R-:W-:Y:S02]  /*09f0*/  CS2R R40, SRZ ;  /* 0x0000000000287805 */ /* 0x000fe4000001ff00 */
[C---:B------:R-:W-:Y:S01]  /*0a00*/  IADD3 R55, PT, PT, R27.reuse, R48, RZ ;  /* 0x000000301b377210 */ /* 0x040fe20007ffe0ff */
[----:B------:R-:W-:Y:S01]  /*0a10*/  UIADD3 UR8, UPT, UPT, -UR4, URZ, URZ ;  /* 0x000000ff04087290 */ /* 0x000fe2000fffe1ff */
[C---:B------:R-:W-:Y:S02]  /*0a20*/  IADD3 R53, PT, PT, R27.reuse, R50, RZ ;  /* 0x000000321b357210 */ /* 0x040fe40007ffe0ff */
[C---:B------:R-:W-:Y:S01]  /*0a30*/  IADD3 R51, PT, PT, R27.reuse, R52, RZ ;  /* 0x000000341b337210 */ /* 0x040fe20007ffe0ff */
[----:B------:R-:W-:Y:S01]  /*0a40*/  UMOV UR4, URZ ;  /* 0x000000ff00047c82 */ /* 0x000fe20008000000 */
        /* <DEDUP_REMOVED lines=11> */
[----:B------:R-:W-:Y:S02]  /*0b00*/  IADD3 R27, PT, PT, R27, R34, RZ ;  /* 0x000000221b1b7210 */ /* 0x000fe40007ffe0ff */
[----:B------:R-:W-:Y:S02]  /*0b10*/  IADD3.X R83, PT, PT, RZ, R29, RZ, P0, !PT ;  /* 0x0000001dff537210 */ /* 0x000fe400007fe4ff */
[----:B------:R-:W-:-:S07]  /*0b20*/  MOV R68, RZ ;  /* 0x000000ff00447202 */ /* 0x000fce0000000f00 */
.L_x_17:
        /* <DEDUP_REMOVED lines=16> */
[----:B------:R-:W-:Y:S02]  /*0c30*/  SHF.R.U32.HI R31, RZ, 0x3, R31 ;  /* 0x00000003ff1f7819 */ /* 0x000fe4000001161f */
[----:B------:R-:W-:Y:S02]  /*0c40*/  LEA R33, R30, R29, 0x3 ;  /* 0x0000001d1e217211 */ /* 0x000fe400078e18ff */
[----:B------:R-:W-:Y:S01]  /*0c50*/  SHF.R.U32.HI R29, RZ, 0x3, R28 ;  /* 0x00000003ff1d7819 */ /* 0x000fe2000001161c */
[----:B------:R-:W-:Y:S01]  /*0c60*/  IMAD.SHL.U32 R31, R31, 0x8, RZ ;  /* 0x000000081f1f7824 */ /* 0x000fe200078e00ff */
[----:B------:R-:W-:-:S02]  /*0c70*/  SHF.L.U32 R30, R2, 0x1, RZ ;  /* 0x00000001021e7819 */ /* 0x000fc400000006ff */
[----:B------:R-:W-:Y:S02]  /*0c80*/  SHF.L.U32 R29, R29, 0x3, RZ ;  /* 0x000000031d1d7819 */ /* 0x000fe400000006ff */
[----:B------:R-:W-:Y:S02]  /*0c90*/  LOP3.LUT R76, R28, 0x7, RZ, 0xc0, !PT ;  /* 0x000000071c4c7812 */ /* 0x000fe400078ec0ff */
[----:B------:R-:W-:Y:S02]  /*0ca0*/  LOP3.LUT R48, R31, 0x8, RZ, 0xe2, !PT ;  /* 0x000000081f307812 */ /* 0x000fe400078ee2ff */
[----:B------:R-:W-:Y:S02]  /*0cb0*/  LOP3.LUT R29, R29, 0x8, RZ, 0xe2, !PT ;  /* 0x000000081d1d7812 */ /* 0x000fe400078ee2ff */
[----:B------:R-:W-:Y:S01]  /*0cc0*/  LOP3.LUT R30, R30, 0x7c0, RZ, 0xc0, !PT ;  /* 0x000007c01e1e7812 */ /* 0x000fe200078ec0ff */
[----:B------:R-:W-:Y:S02]  /*0cd0*/  IMAD R48, R33, 0x108, R48 ;  /* 0x0000010821307824 */ /* 0x000fe400078e0230 */
        /* <DEDUP_REMOVED lines=14> */
[----:B------:R-:W-:Y:S01]  /*0dc0*/  LEA R56, R76, UR9, 0x1 ;  /* 0x000000094c387c11 */ /* 0x000fe2000f8e08ff */
[----:B------:R-:W-:-:S06]  /*0dd0*/  UIADD3 UR9, UPT, UPT, UR5, 0x80, URZ ;  /* 0x0000008005097890 */ /* 0x000fcc000fffe0ff */
[----:B------:R-:W-:Y:S01]  /*0de0*/  LEA R58, R76, UR9, 0x1 ;  /* 0x000000094c3a7c11 */ /* 0x000fe2000f8e08ff */
[----:B------:R-:W-:Y:S01]  /*0df0*/  UIADD3 UR9, UPT, UPT, UR5, 0xa0, URZ ;  /* 0x000000a005097890 */ /* 0x000fe2000fffe0ff */
[-C--:B-1----:R-:W-:Y:S01]  /*0e00*/  HMMA.16816.F16 R60, R28, R42.reuse, R40 ;  /* 0x0000002a1c3c723c */ /* 0x082fe20000000828 */
[----:B------:R-:W1:Y:S04]  /*0e10*/  LDSM.16.M88.2 R40, [R52] ;  /* 0x000000003428783b */ /* 0x000e680000000100 */
[----:B------:R-:W3:Y:S03]  /*0e20*/  LDSM.16.MT88.4 R28, [R44+0x20] ;  /* 0x000020002c1c783b */ /* 0x000ee60000004200 */
[----:B--2---:R-:W-:Y:S01]  /*0e30*/  HMMA.16816.F16 R42, R32, R42, R68 ;  /* 0x0000002a202a723c */ /* 0x004fe20000000844 */
[----:B------:R-:W-:Y:S01]  /*0e40*/  @!PT LDS RZ, [RZ] ;  /* 0x00000000fffff984 */ /* 0x000fe20000000800 */
[----:B------:R-:W-:Y:S01]  /*0e50*/  @!PT LDS RZ, [RZ] ;  /* 0x00000000fffff984 */ /* 0x000fe20000000800 */
[----:B------:R-:W-:Y:S01]  /*0e60*/  @!PT LDS RZ, [RZ] ;  /* 0x00000000fffff984 */ /* 0x000fe20000000800 */
[----:B------:R1:W-:Y:S01]  /*0e70*/  LDGSTS.E.128 [R24+0x6300], desc[UR12][R62.64] ;  /* 0x063000003e187fae */ /* 0x0003e2000b9a180c */
[C---:B------:R-:W-:Y:S01]  /*0e80*/  IADD3 R33, PT, PT, R65.reuse, 0x4200, RZ ;  /* 0x0000420041217810 */ /* 0x040fe20007ffe0ff */
[----:B------:R-:W-:-:S02]  /*0e90*/  VIADD R65, R65, 0x6300 ;  /* 0x0000630041417836 */ /* 0x000fc40000000000 */
[----:B------:R-:W-:Y:S01]  /*0ea0*/  LDGSTS.E.128 [R24+0x6510], desc[UR12][R86.64] ;  /* 0x0651000056187fae */ /* 0x000fe2000b9a180c */
[C---:B------:R-:W-:Y:S02]  /*0eb0*/  LEA R46, R48.reuse, R33, 0x1 ;  /* 0x00000021302e7211 */ /* 0x040fe400078e08ff */
[----:B------:R-:W-:Y:S01]  /*0ec0*/  LEA R48, R48, R65, 0x1 ;  /* 0x0000004130307211 */ /* 0x000fe200078e08ff */
[----:B------:R-:W-:Y:S01]  /*0ed0*/  LDGSTS.E.128 [R24+0x6720], desc[UR12][R84.64] ;  /* 0x0672000054187fae */ /* 0x000fe2000b9a180c */
[----:B------:R-:W-:Y:S01]  /*0ee0*/  IMAD.WIDE R64, R25, 0x2, R78 ;  /* 0x0000000219407825 */ /* 0x000fe200078e024e */
[----:B------:R-:W-:Y:S02]  /*0ef0*/  LEA R25, R0, R25, 0xa ;  /* 0x0000001900197211 */ /* 0x000fe400078e50ff */
[----:B------:R2:W-:Y:S04]  /*0f00*/  LDGSTS.E.128 [R24+0x6930], desc[UR12][R80.64] ;  /* 0x0693000050187fae */ /* 0x0005e8000b9a180c */
[----:B------:R-:W0:Y:S01]  /*0f10*/  LDGDEPBAR ;  /* 0x00000000000079af */ /* 0x000e220000000000 */
[----:B-1----:R-:W-:Y:S01]  /*0f20*/  HMMA.16816.F16 R62, R36, R40, R60 ;  /* 0x00000028243e723c */ /* 0x002fe2000000083c */
[----:B------:R-:W-:-:S04]  /*0f30*/  DEPBAR.LE SB0, 0x0 ;  /* 0x000080000000791a */ /* 0x000fc80000000000 */
[----:B------:R-:W-:Y:S03]  /*0f40*/  BAR.SYNC.DEFER_BLOCKING 0x0 ;  /* 0x0000000000007b1d */ /* 0x000fe60000010000 */
[----:B---3--:R-:W-:Y:S03]  /*0f50*/  HMMA.16816.F16 R40, R28, R40, R42 ;  /* 0x000000281c28723c */ /* 0x008fe6000000082a */
        /* <DEDUP_REMOVED lines=14> */
[----:B------:R2:W-:Y:S04]  /*1040*/  LDGSTS.E.128 [R24+0x2100], desc[UR12][R64.64] ;  /* 0x0210000040187fae */ /* 0x0005e8000b9a180c */
[----:B------:R3:W-:Y:S03]  /*1050*/  LDGSTS.E.128 [R24+0x2310], desc[UR12][R36.64] ;  /* 0x0231000024187fae */ /* 0x0007e6000b9a180c */
[----:B----4-:R-:W-:Y:S01]  /*1060*/  HMMA.16816.F16 R28, R28, R42, R40 ;  /* 0x0000002a1c1c723c */ /* 0x010fe20000000828 */
[----:B------:R4:W-:Y:S04]  /*1070*/  LDGSTS.E.128 [R24+0x2520], desc[UR12][R68.64] ;  /* 0x0252000044187fae */ /* 0x0009e8000b9a180c */
[----:B------:R-:W-:Y:S01]  /*1080*/  LDGSTS.E.128 [R24+0x2730], desc[UR12][R80.64] ;  /* 0x0273000050187fae */ /* 0x000fe2000b9a180c */
[----:B--2---:R-:W-:Y:S01]  /*1090*/  LEA R64, R76, UR9, 0x1 ;  /* 0x000000094c407c11 */ /* 0x004fe2000f8e08ff */
[----:B------:R-:W-:-:S02]  /*10a0*/  UIADD3 UR9, UPT, UPT, UR5, 0x1140, URZ ;  /* 0x0000114005097890 */ /* 0x000fc4000fffe0ff */
[----:B------:R-:W0:Y:S01]  /*10b0*/  LDGDEPBAR ;  /* 0x00000000000079af */ /* 0x000e220000000000 */
[----:B-1----:R-:W-:Y:S01]  /*10c0*/  HMMA.16816.F16 R62, R32, R42, R62 ;  /* 0x0000002a203e723c */ /* 0x002fe2000000083e */
[----:B------:R-:W-:-:S04]  /*10d0*/  DEPBAR.LE SB0, 0x0 ;  /* 0x000080000000791a */ /* 0x000fc80000000000 */
[----:B------:R-:W-:Y:S06]  /*10e0*/  BAR.SYNC.DEFER_BLOCKING 0x0 ;  /* 0x0000000000007b1d */ /* 0x000fec0000010000 */
[----:B------:R-:W-:Y:S04]  /*10f0*/  LDSM.16.M88.2 R60, [R58] ;  /* 0x000000003a3c783b */ /* 0x000fe80000000100 */
[----:B------:R-:W1:Y:S04]  /*1100*/  LDSM.16.MT88.4 R32, [R50] ;  /* 0x000000003220783b */ /* 0x000e680000004200 */
[----:B---3--:R-:W2:Y:S04]  /*1110*/  LDSM.16.MT88.4 R36, [R50+0x20] ;  /* 0x000020003224783b */ /* 0x008ea80000004200 */
        /* <DEDUP_REMOVED lines=13> */
[----:B----4-:R-:W-:-:S05]  /*11f0*/  IMAD.WIDE R68, R0, 0x2, R38 ;  /* 0x0000000200447825 */ /* 0x010fca00078e0226 */
        /* <DEDUP_REMOVED lines=26> */
[C---:B------:R-:W-:Y:S01]  /*13a0*/  LEA R63, R76.reuse, UR9, 0x1 ;  /* 0x000000094c3f7c11 */ /* 0x040fe2000f8e08ff */
[----:B------:R-:W-:Y:S01]  /*13b0*/  UIADD3 UR9, UPT, UPT, UR5, 0x11c0, URZ ;  /* 0x000011c005097890 */ /* 0x000fe2000fffe0ff */
[----:B------:R-:W2:Y:S04]  /*13c0*/  LDSM.16.MT88.4 R32, [R48] ;  /* 0x000000003020783b */ /* 0x000ea80000004200 */
[----:B------:R-:W-:Y:S01]  /*13d0*/  @!PT LDS RZ, [RZ] ;  /* 0x00000000fffff984 */ /* 0x000fe20000000800 */
[----:B------:R-:W-:Y:S01]  /*13e0*/  @!PT LDS RZ, [RZ] ;  /* 0x00000000fffff984 */ /* 0x000fe20000000800 */
[----:B------:R-:W-:Y:S01]  /*13f0*/  @!PT LDS RZ, [RZ] ;  /* 0x00000000fffff984 */ /* 0x000fe20000000800 */
[----:B------:R-:W-:Y:S01]  /*1400*/  LDGSTS.E.128 [R24+0x2100], desc[UR12][R42.64] ;  /* 0x021000002a187fae */ /* 0x000fe2000b9a180c */
[----:B------:R-:W-:Y:S01]  /*1410*/  LEA R67, R76, UR9, 0x1 ;  /* 0x000000094c437c11 */ /* 0x000fe2000f8e08ff */
[----:B------:R-:W-:-:S02]  /*1420*/  UIADD3 UR9, UPT, UPT, UR5, 0x11e0, URZ ;  /* 0x000011e005097890 */ /* 0x000fc4000fffe0ff */
[----:B------:R-:W-:Y:S04]  /*1430*/  LDGSTS.E.128 [R24+0x2310], desc[UR12][R84.64] ;  /* 0x0231000054187fae */ /* 0x000fe8000b9a180c */
[----:B------:R3:W-:Y:S01]  /*1440*/  LDGSTS.E.128 [R24+0x2520], desc[UR12][R80.64] ;  /* 0x0252000050187fae */ /* 0x0007e2000b9a180c */
[----:B------:R-:W-:Y:S01]  /*1450*/  LEA R65, R76, UR9, 0x1 ;  /* 0x000000094c417c11 */ /* 0x000fe2000f8e08ff */
[----:B------:R-:W-:Y:S02]  /*1460*/  UIADD3 UR9, UPT, UPT, UR5, 0x180, URZ ;  /* 0x0000018005097890 */ /* 0x000fe4000fffe0ff */
[----:B------:R4:W-:Y:S04]  /*1470*/  LDGSTS.E.128 [R24+0x2730], desc[UR12][R68.64] ;  /* 0x0273000044187fae */ /* 0x0009e8000b9a180c */
[----:B------:R-:W0:Y:S01]  /*1480*/  LDGDEPBAR ;  /* 0x00000000000079af */ /* 0x000e220000000000 */
[----:B---3--:R-:W-:Y:S01]  /*1490*/  IMAD.WIDE R80, R17, 0x2, R78 ;  /* 0x0000000211507825 */ /* 0x008fe200078e024e */
[----:B------:R-:W-:-:S03]  /*14a0*/  LEA R17, R0, R17, 0xa ;  /* 0x0000001100117211 */ /* 0x000fc600078e50ff */
[----:B----4-:R-:W-:-:S04]  /*14b0*/  IMAD.WIDE R68, R19, 0x2, R78 ;  /* 0x0000000213447825 */ /* 0x010fc800078e024e */
[----:B------:R-:W-:Y:S01]  /*14c0*/  IMAD R19, R0, 0x400, R19 ;  /* 0x0000040000137824 */ /* 0x000fe200078e0213 */
[----:B-1----:R-:W-:Y:S01]  /*14d0*/  HMMA.16816.F16 R36, R28, R38, R36 ;  /* 0x000000261c24723c */ /* 0x002fe20000000824 */
[----:B------:R-:W-:-:S04]  /*14e0*/  DEPBAR.LE SB0, 0x0 ;  /* 0x000080000000791a */ /* 0x000fc80000000000 */
[----:B------:R-:W-:Y:S03]  /*14f0*/  BAR.SYNC.DEFER_BLOCKING 0x0 ;  /* 0x0000000000007b1d */ /* 0x000fe60000010000 */
[----:B--2---:R-:W-:Y:S01]  /*1500*/  HMMA.16816.F16 R40, R32, R38, R40 ;  /* 0x000000262028723c */ /* 0x004fe20000000828 */
[C---:B------:R-:W-:Y:S02]  /*1510*/  IMAD.WIDE R38, R0.reuse, 0x2, R68 ;  /* 0x0000000200267825 */ /* 0x040fe400078e0244 */
[----:B------:R-:W-:Y:S04]  /*1520*/  LDSM.16.M88.2 R42, [R62] ;  /* 0x000000003e2a783b */ /* 0x000fe80000000100 */
[----:B------:R-:W1:Y:S04]  /*1530*/  LDSM.16.MT88.4 R32, [R50] ;  /* 0x000000003220783b */ /* 0x000e680000004200 */
[----:B------:R-:W2:Y:S09]  /*1540*/  LDSM.16.MT88.4 R28, [R50+0x20] ;  /* 0x00002000321c783b */ /* 0x000eb20000004200 */
[-C--:B-1----:R-:W-:Y:S01]  /*1550*/  HMMA.16816.F16 R32, R32, R42.reuse, R40 ;  /* 0x0000002a2020723c */ /* 0x082fe20000000828 */
[----:B------:R-:W-:Y:S07]  /*1560*/  LDSM.16.M88.2 R34, [R63] ;  /* 0x000000003f22783b */ /* 0x000fee0000000100 */
        /* <DEDUP_REMOVED lines=13> */
[----:B--2---:R-:W-:Y:S01]  /*1640*/  LEA R68, R76, UR9, 0x1 ;  /* 0x000000094c447c11 */ /* 0x004fe2000f8e08ff */
[----:B------:R-:W-:-:S02]  /*1650*/  UIADD3 UR9, UPT, UPT, UR5, 0x1a0, URZ ;  /* 0x000001a005097890 */ /* 0x000fc4000fffe0ff */
[----:B------:R-:W0:Y:S04]  /*1660*/  LDGDEPBAR ;  /* 0x00000000000079af */ /* 0x000e280000000000 */
[----:B------:R-:W-:Y:S01]  /*1670*/  LEA R72, R76, UR9, 0x1 ;  /* 0x000000094c487c11 */ /* 0x000fe2000f8e08ff */
[----:B------:R-:W-:-:S06]  /*1680*/  UIADD3 UR9, UPT, UPT, UR5, 0x1240, URZ ;  /* 0x0000124005097890 */ /* 0x000fcc000fffe0ff */
[----:B------:R-:W-:Y:S01]  /*1690*/  LEA R70, R76, UR9, 0x1 ;  /* 0x000000094c467c11 */ /* 0x000fe2000f8e08ff */
[----:B------:R-:W-:-:S06]  /*16a0*/  UIADD3 UR9, UPT, UPT, UR5, 0x1260, URZ ;  /* 0x0000126005097890 */ /* 0x000fcc000fffe0ff */
[----:B------:R-:W-:Y:S01]  /*16b0*/  LEA R69, R76, UR9, 0x1 ;  /* 0x000000094c457c11 */ /* 0x000fe2000f8e08ff */
        /* <DEDUP_REMOVED lines=25> */
[----:B------:R-:W-:Y:S01]  /*1850*/  IMAD.WIDE R82, R77, 0x2, R78 ;  /* 0x000000024d527825 */ /* 0x000fe200078e024e */
[----:B------:R-:W-:Y:S02]  /*1860*/  IADD3 R74, P0, PT, R80, 0x800, RZ ;  /* 0x00000800504a7810 */ /* 0x000fe40007f1e0ff */
[----:B------:R-:W-:Y:S01]  /*1870*/  LEA R77, R0, R77, 0xa ;  /* 0x0000004d004d7211 */ /* 0x000fe200078e50ff */
        /* <DEDUP_REMOVED lines=524> */
[----:B------:R4:W-:Y:S04]  /*3940*/  LDGSTS.E.128 [R24+0x6510], desc[UR12][R86.64] ;  /* 0x0651000056187fae */ /* 0x0009e8000b9a180c */
[----:B------:R5:W-:Y:S04]  /*3950*/  LDGSTS.E.128 [R24+0x6720], desc[UR12][R84.64] ;  /* 0x0672000054187fae */ /* 0x000be8000b9a180c */
[----:B------:R5:W-:Y:S01]  /*3960*/  LDGSTS.E.128 [R24+0x6930], desc[UR12][R82.64] ;  /* 0x0693000052187fae */ /* 0x000be2000b9a180c */
[----:B---3--:R-:W-:Y:S01]  /*3970*/  IMAD.WIDE R42, R8, 0x2, R78 ;  /* 0x00000002082a7825 */ /* 0x008fe200078e024e */
[----:B------:R-:W-:-:S02]  /*3980*/  LEA R8, R0, R8, 0xa ;  /* 0x0000000800087211 */ /* 0x000fc400078e50ff */
[----:B------:R-:W0:Y:S01]  /*3990*/  LDGDEPBAR ;  /* 0x00000000000079af */ /* 0x000e220000000000 */
[----:B----4-:R-:W-:-:S04]  /*39a0*/  IMAD.WIDE R86, R0, 0x2, R42 ;  /* 0x0000000200567825 */ /* 0x010fc800078e022a */
[----:B-----5:R-:W-:-:S04]  /*39b0*/  IMAD.WIDE R84, R0, 0x2, R86 ;  /* 0x0000000200547825 */ /* 0x020fc800078e0256 */
[----:B------:R-:W-:Y:S01]  /*39c0*/  IMAD.WIDE R82, R0, 0x2, R84 ;  /* 0x0000000200527825 */ /* 0x000fe200078e0254 */
[----:B-1----:R-:W-:Y:S01]  /*39d0*/  HMMA.16816.F16 R36, R28, R40, R36 ;  /* 0x000000281c24723c */ /* 0x002fe20000000824 */
[----:B------:R-:W-:-:S04]  /*39e0*/  DEPBAR.LE SB0, 0x0 ;  /* 0x000080000000791a */ /* 0x000fc80000000000 */
[----:B------:R-:W-:Y:S03]  /*39f0*/  BAR.SYNC.DEFER_BLOCKING 0x0 ;  /* 0x0000000000007b1d */ /* 0x000fe60000010000 */
[----:B--2---:R-:W-:Y:S03]  /*3a00*/  HMMA.16816.F16 R38, R32, R40, R38 ;  /* 0x000000282026723c */ /* 0x004fe60000000826 */
        /* <DEDUP_REMOVED lines=26> */
[----:B------:R-:W1:Y:S02]  /*3bb0*/  LDSM.16.MT88.4 R28, [R44+0x20] ;  /* 0x000020002c1c783b */ /* 0x000e640000004200 */
[----:B------:R-:W-:-:S03]  /*3bc0*/  IMAD R10, R0, 0x400, R10 ;  /* 0x00000400000a7824 */ /* 0x000fc600078e020a */
        /* <DEDUP_REMOVED lines=8> */
[----:B------:R-:W-:Y:S01]  /*3c50*/  LDGSTS.E.128 [R24+0x6510], desc[UR12][R38.64] ;  /* 0x0651000026187fae */ /* 0x000fe2000b9a180c */
[----:B-----5:R-:W-:-:S03]  /*3c60*/  IMAD.WIDE R82, R0, 0x2, R84 ;  /* 0x0000000200527825 */ /* 0x020fc600078e0254 */
[----:B------:R-:W-:Y:S04]  /*3c70*/  LDGSTS.E.128 [R24+0x6720], desc[UR12][R84.64] ;  /* 0x0672000054187fae */ /* 0x000fe8000b9a180c */
[----:B------:R3:W-:Y:S04]  /*3c80*/  LDGSTS.E.128 [R24+0x6930], desc[UR12][R82.64] ;  /* 0x0693000052187fae */ /* 0x0007e8000b9a180c */
[----:B------:R-:W0:Y:S01]  /*3c90*/  LDGDEPBAR ;  /* 0x00000000000079af */ /* 0x000e220000000000 */
[--C-:B---3--:R-:W-:Y:S01]  /*3ca0*/  IMAD.WIDE R82, R14, 0x2, R78.reuse ;  /* 0x000000020e527825 */ /* 0x108fe200078e024e */
[----:B------:R-:W-:Y:S01]  /*3cb0*/  LEA R14, R0, R14, 0xa ;  /* 0x0000000e000e7211 */ /* 0x000fe200078e50ff */
[----:B-1----:R-:W-:Y:S02]  /*3cc0*/  HMMA.16816.F16 R28, R28, R42, R40 ;  /* 0x0000002a1c1c723c */ /* 0x002fe40000000828 */
[----:B------:R-:W-:Y:S01]  /*3cd0*/  IMAD.WIDE R40, R12, 0x2, R78 ;  /* 0x000000020c287825 */ /* 0x000fe200078e024e */
[----:B------:R-:W-:-:S03]  /*3ce0*/  LEA R12, R0, R12, 0xa ;  /* 0x0000000c000c7211 */ /* 0x000fc600078e50ff */
[C---:B------:R-:W-:Y:S02]  /*3cf0*/  IMAD.WIDE R88, R0.reuse, 0x2, R82 ;  /* 0x0000000200587825 */ /* 0x040fe400078e0252 */
[----:B--2---:R-:W-:Y:S02]  /*3d00*/  HMMA.16816.F16 R60, R32, R42, R60 ;  /* 0x0000002a203c723c */ /* 0x004fe4000000083c */
[----:B------:R-:W-:Y:S01]  /*3d10*/  IMAD.WIDE R86, R0, 0x2, R88 ;  /* 0x0000000200567825 */ /* 0x000fe200078e0258 */
[----:B------:R-:W-:-:S04]  /*3d20*/  DEPBAR.LE SB0, 0x0 ;  /* 0x000080000000791a */ /* 0x000fc80000000000 */
[----:B------:R-:W-:Y:S06]  /*3d30*/  BAR.SYNC.DEFER_BLOCKING 0x0 ;  /* 0x0000000000007b1d */ /* 0x000fec0000010000 */
[----:B------:R-:W-:Y:S04]  /*3d40*/  LDSM.16.M88.2 R62, [R67] ;  /* 0x00000000433e783b */ /* 0x000fe80000000100 */
[----:B------:R-:W1:Y:S04]  /*3d50*/  LDSM.16.MT88.4 R36, [R46+0x20] ;  /* 0x000020002e24783b */ /* 0x000e680000004200 */
        /* <DEDUP_REMOVED lines=8> */
[----:B------:R-:W-:-:S03]  /*3de0*/  IMAD.WIDE R84, R0, 0x2, R42 ;  /* 0x0000000200547825 */ /* 0x000fc600078e022a */
[----:B------:R-:W-:Y:S01]  /*3df0*/  @!PT LDS RZ, [RZ] ;  /* 0x00000000fffff984 */ /* 0x000fe20000000800 */
[----:B------:R-:W-:Y:S01]  /*3e00*/  @!PT LDS RZ, [RZ] ;  /* 0x00000000fffff984 */ /* 0x000fe20000000800 */
[----:B------:R-:W-:Y:S01]  /*3e10*/  @!PT LDS RZ, [RZ] ;  /* 0x00000000fffff984 */ /* 0x000fe20000000800 */
[----:B------:R-:W-:Y:S04]  /*3e20*/  LDGSTS.E.128 [R24+0x2100], desc[UR12][R40.64] ;  /* 0x0210000028187fae */ /* 0x000fe8000b9a180c */
[----:B------:R-:W-:Y:S04]  /*3e30*/  LDGSTS.E.128 [R24+0x2310], desc[UR12][R38.64] ;  /* 0x0231000026187fae */ /* 0x000fe8000b9a180c */
[----:B------:R-:W-:Y:S04]  /*3e40*/  LDGSTS.E.128 [R24+0x2520], desc[UR12][R42.64] ;  /* 0x025200002a187fae */ /* 0x000fe8000b9a180c */
[----:B------:R3:W-:Y:S04]  /*3e50*/  LDGSTS.E.128 [R24+0x2730], desc[UR12][R84.64] ;  /* 0x0273000054187fae */ /* 0x0007e8000b9a180c */
        /* <DEDUP_REMOVED lines=18> */
[----:B------:R1:W-:Y:S01]  /*3f80*/  LDGSTS.E.128 [R24+0x6930], desc[UR12][R84.64] ;  /* 0x0693000054187fae */ /* 0x0003e2000b9a180c */
[----:B-----5:R-:W-:-:S03]  /*3f90*/  IADD3.X R83, PT, PT, RZ, R81, RZ, P0, !PT ;  /* 0x00000051ff537210 */ /* 0x020fc600007fe4ff */
[----:B------:R-:W0:Y:S01]  /*3fa0*/  LDGDEPBAR ;  /* 0x00000000000079af */ /* 0x000e220000000000 */
[-C--:B-1----:R-:W-:Y:S08]  /*3fb0*/  HMMA.16816.F16 R66, R28, R62.reuse, R66 ;  /* 0x0000003e1c42723c */ /* 0x082ff00000000842 */
[----:B--2---:R-:W-:Y:S01]  /*3fc0*/  HMMA.16816.F16 R64, R32, R62, R64 ;  /* 0x0000003e2040723c */ /* 0x004fe20000000840 */
[----:B------:R-:W-:-:S04]  /*3fd0*/  DEPBAR.LE SB0, 0x0 ;  /* 0x000080000000791a */ /* 0x000fc80000000000 */
[----:B------:R-:W-:Y:S07]  /*3fe0*/  BAR.SYNC.DEFER_BLOCKING 0x0 ;  /* 0x0000000000007b1d */ /* 0x000fee0000010000 */
[-C--:B---3--:R-:W-:Y:S08]  /*3ff0*/  HMMA.16816.F16 R66, R40, R60.reuse, R66 ;  /* 0x0000003c2842723c */ /* 0x088ff00000000842 */
[----:B----4-:R-:W-:Y:S01]  /*4000*/  HMMA.16816.F16 R64, R36, R60, R64 ;  /* 0x0000003c2440723c */ /* 0x010fe20000000840 */
[----:B------:R-:W-:Y:S04]  /*4010*/  LDSM.16.M88.2 R62, [R70] ;  /* 0x00000000463e783b */ /* 0x000fe80000000100 */
        /* <DEDUP_REMOVED lines=8> */
[----:B------:R5:W-:Y:S04]  /*40a0*/  LDGSTS.E.128 [R26], desc[UR12][R80.64+0x400] ;  /* 0x00000400501a7fae */ /* 0x000be8000b9a180c */
[----:B------:R5:W-:Y:S01]  /*40b0*/  LDGSTS.E.128 [R26+0x1080], desc[UR12][R80.64+0x400] ;  /* 0x01080400501a7fae */ /* 0x000be2000b9a180c */
[----:B-1----:R-:W-:Y:S01]  /*40c0*/  HMMA.16816.F16 R32, R32, R62, R66 ;  /* 0x0000003e2020723c */ /* 0x002fe20000000842 */
[----:B------:R-:W-:Y:S01]  /*40d0*/  IMAD.WIDE R34, R16, 0x2, R78 ;  /* 0x0000000210227825 */ /* 0x000fe200078e024e */
[----:B------:R-:W-:-:S04]  /*40e0*/  LEA R16, R0, R16, 0xa ;  /* 0x0000001000107211 */ /* 0x000fc800078e50ff */
[----:B------:R5:W-:Y:S02]  /*40f0*/  LDGSTS.E.128 [R24+0x2100], desc[UR12][R34.64] ;  /* 0x0210000022187fae */ /* 0x000be4000b9a180c */
[----:B--2---:R-:W-:Y:S01]  /*4100*/  HMMA.16816.F16 R28, R28, R62, R64 ;  /* 0x0000003e1c1c723c */ /* 0x004fe20000000840 */
[----:B------:R-:W-:-:S05]  /*4110*/  IMAD.WIDE R30, R0, 0x2, R34 ;  /* 0x00000002001e7825 */ /* 0x000fca00078e0222 */
[----:B------:R5:W-:Y:S06]  /*4120*/  LDGSTS.E.128 [R24+0x2310], desc[UR12][R30.64] ;  /* 0x023100001e187fae */ /* 0x000bec000b9a180c */
[----:B---3--:R-:W-:Y:S01]  /*4130*/  HMMA.16816.F16 R40, R40, R68, R32 ;  /* 0x000000442828723c */ /* 0x008fe20000000820 */
[----:B------:R-:W-:-:S05]  /*4140*/  IMAD.WIDE R32, R0, 0x2, R30 ;  /* 0x0000000200207825 */ /* 0x000fca00078e021e */
[----:B------:R5:W-:Y:S02]  /*4150*/  LDGSTS.E.128 [R24+0x2520], desc[UR12][R32.64] ;  /* 0x0252000020187fae */ /* 0x000be4000b9a180c */
[----:B----4-:R-:W-:Y:S01]  /*4160*/  HMMA.16816.F16 R68, R36, R68, R28 ;  /* 0x000000442444723c */ /* 0x010fe2000000081c */
[----:B------:R-:W-:-:S05]  /*4170*/  IMAD.WIDE R28, R0, 0x2, R32 ;  /* 0x00000002001c7825 */ /* 0x000fca00078e0220 */
[----:B------:R5:W-:Y:S04]  /*4180*/  LDGSTS.E.128 [R24+0x2730], desc[UR12][R28.64] ;  /* 0x027300001c187fae */ /* 0x000be8000b9a180c */
[----:B------:R-:W0:Y:S01]  /*4190*/  LDGDEPBAR ;  /* 0x00000000000079af */ /* 0x000e220000000000 */
[----:B------:R-:W-:-:S04]  /*41a0*/  DEPBAR.LE SB0, 0x0 ;  /* 0x000080000000791a */ /* 0x000fc80000000000 */
[----:B------:R-:W-:Y:S06]  /*41b0*/  BAR.SYNC.DEFER_BLOCKING 0x0 ;  /* 0x0000000000007b1d */ /* 0x000fec0000010000 */
[----:B------:R-:W-:Y:S05]  /*41c0*/  BRA.U UP0, `(.L_x_17) ;  /* 0xffffffc900587547 */ /* 0x000fea000b83ffff */
[----:B------:R-:W-:-:S12]  /*41d0*/  UIADD3 UR8, UPT, UPT, UR4, 0x1, URZ ;  /* 0x0000000104087890 */ /* 0x000fd8000fffe0ff */
.L_x_16:
        /* <DEDUP_REMOVED lines=8> */
[----:B------:R-:W-:Y:S01]  /*4260*/  IMAD.WIDE R16, R0, 0x2, R78 ;  /* 0x0000000200107825 */ /* 0x000fe200078e024e */
[----:B------:R-:W-:Y:S01]  /*4270*/  LOP3.LUT R23, R2, 0x3e0, RZ, 0xc0, !PT ;  /* 0x000003e002177812 */ /* 0x000fe200078ec0ff */
[----:B------:R-:W-:Y:S02]  /*4280*/  UIADD3 UR8, UPT, UPT, UR8, 0x7, URZ ;  /* 0x0000000708087890 */ /* 0x000fe4000fffe0ff */
[----:B------:R-:W-:Y:S01]  /*4290*/  IMAD.WIDE.U32 R20, R20, R21, UR10 ;  /* 0x0000000a14147e25 */ /* 0x000fe2000f8e0015 */
[----:B------:R-:W-:Y:S02]  /*42a0*/  UIADD3 UR4, UPT, UPT, -UR4, URZ, URZ ;  /* 0x000000ff04047290 */ /* 0x000fe4000fffe1ff */
[----:B-----5:R-:W-:-:S04]  /*42b0*/  IADD3 R34, P0, PT, R20, 0x40, RZ ;  /* 0x0000004014227810 */ /* 0x020fc80007f1e0ff */
[----:B------:R-:W-:Y:S02]  /*42c0*/  IADD3.X R35, PT, PT, RZ, R21, RZ, P0, !PT ;  /* 0x00000015ff237210 */ /* 0x000fe400007fe4ff */
[C---:B-1----:R-:W-:Y:S02]  /*42d0*/  LOP3.LUT R4, R3.reuse, 0xf, RZ, 0xc0, !PT ;  /* 0x0000000f03047812 */ /* 0x042fe400078ec0ff */
[--C-:B------:R-:W-:Y:S02]  /*42e0*/  SHF.R.U32.HI R5, RZ, 0x3, R3.reuse ;  /* 0x00000003ff057819 */ /* 0x100fe40000011603 */
[----:B------:R-:W-:Y:S02]  /*42f0*/  LOP3.LUT R6, R3, 0x7, RZ, 0xc0, !PT ;  /* 0x0000000703067812 */ /* 0x000fe400078ec0ff */
[----:B------:R-:W-:Y:S02]  /*4300*/  SHF.R.U32.HI R7, RZ, 0x4, R3 ;  /* 0x00000004ff077819 */ /* 0x000fe40000011603 */
[----:B------:R-:W-:-:S02]  /*4310*/  SHF.R.U32.HI R3, RZ, 0x3, R4 ;  /* 0x00000003ff037819 */ /* 0x000fc40000011604 */
[----:B------:R-:W-:Y:S01]  /*4320*/  SHF.L.U32 R5, R5, 0x3, RZ ;  /* 0x0000000305057819 */ /* 0x000fe200000006ff */
[----:B------:R-:W-:Y:S01]  /*4330*/  IMAD R6, R7, 0x8, R6 ;  /* 0x0000000807067824 */ /* 0x000fe200078e0206 */
[----:B------:R-:W-:Y:S02]  /*4340*/  SHF.L.U32 R3, R3, 0x3, RZ ;  /* 0x0000000303037819 */ /* 0x000fe400000006ff */
[----:B------:R-:W-:Y:S02]  /*4350*/  LOP3.LUT R5, R5, 0x8, RZ, 0xe2, !PT ;  /* 0x0000000805057812 */ /* 0x000fe400078ee2ff */
[----:B------:R-:W-:Y:S02]  /*4360*/  LOP3.LUT R4, R4, 0x7, RZ, 0xc0, !PT ;  /* 0x0000000704047812 */ /* 0x000fe400078ec0ff */
[----:B------:R-:W-:Y:S01]  /*4370*/  LOP3.LUT R3, R3, 0x8, RZ, 0xe2, !PT ;  /* 0x0000000803037812 */ /* 0x000fe200078ee2ff */
[----:B------:R-:W-:-:S04]  /*4380*/  IMAD R5, R6, 0x108, R5 ;  /* 0x0000010806057824 */ /* 0x000fc800078e0205 */
[----:B------:R-:W-:Y:S01]  /*4390*/  IMAD R4, R4, 0x108, R3 ;  /* 0x0000010804047824 */ /* 0x000fe200078e0203 */
[C---:B------:R-:W-:Y:S01]  /*43a0*/  LEA R3, R0.reuse, R18, 0x5 ;  /* 0x0000001200037211 */ /* 0x040fe200078e28ff */
[--C-:B------:R-:W-:Y:S01]  /*43b0*/  IMAD.WIDE R18, R0, 0x4, R78.reuse ;  /* 0x0000000400127825 */ /* 0x100fe200078e024e */
[----:B------:R-:W-:Y:S02]  /*43c0*/  SHF.L.U32 R39, R5, 0x1, RZ ;  /* 0x0000000105277819 */ /* 0x000fe400000006ff */
[----:B------:R-:W-:Y:S01]  /*43d0*/  SHF.L.U32 R36, R4, 0x1, RZ ;  /* 0x0000000104247819 */ /* 0x000fe200000006ff */
[----:B------:R-:W-:-:S07]  /*43e0*/  IMAD.WIDE R78, R0, 0x6, R78 ;  /* 0x00000006004e7825 */ /* 0x000fce00078e024e */
.L_x_18:
[----:B------:R-:W-:Y:S01]  /*43f0*/  UIADD3 UR11, UPT, UPT, UR8, -0x7, URZ ;  /* 0xfffffff9080b7890 */ /* 0x000fe2000fffe0ff */
[----:B------:R-:W1:Y:S01]  /*4400*/  LDC.64 R26, c[0x0][0x388] ;  /* 0x0000e200ff1a7b82 */ /* 0x000e620000000a00 */
[----:B------:R-:W-:Y:S01]  /*4410*/  USHF.L.U32 UR10, UR8, 0x5, URZ ;  /* 0x00000005080a7899 */ /* 0x000fe200080006ff */
[----:B------:R-:W-:Y:S01]  /*4420*/  IMAD.WIDE R32, R3, 0x2, R78 ;  /* 0x0000000203207825 */ /* 0x000fe200078e024e */
[----:B------:R-:W-:Y:S02]  /*4430*/  ULOP3.LUT UR14, UR11, 0x1, URZ, 0xc0, !UPT ;  /* 0x000000010b0e7892 */ /* 0x000fe4000f8ec0ff */
[----:B------:R-:W-:Y:S02]  /*4440*/  ULOP3.LUT UR10, UR10, 0xe0, URZ, 0xc0, !UPT ;  /* 0x000000e00a0a7892 */ /* 0x000fe4000f8ec0ff */
[----:B------:R-:W-:Y:S02]  /*4450*/  ULOP3.LUT UR9, UR14, 0x1, URZ, 0x3c, !UPT ;  /* 0x000000010e097892 */ /* 0x000fe4000f8e3cff */
[----:B------:R-:W-:Y:S01]  /*4460*/  ULOP3.LUT UP0, URZ, UR11, 0x7, URZ, 0xc0, !UPT ;  /* 0x000000070bff7892 */ /* 0x000fe2000f80c0ff */
[----:B------:R-:W-:Y:S01]  /*4470*/  MOV R37, UR14 ;  /* 0x0000000e00257c02 */ /* 0x000fe20008000f00 */
[----:B------:R-:W-:-:S02]  /*4480*/  UIMAD UR10, UR9, 0x840, UR10 ;  /* 0x00000840090a78a4 */ /* 0x000fc4000f8e020a */
[----:B------:R-:W-:Y:S01]  /*4490*/  MOV R0, UR9 ;  /* 0x0000000900007c02 */ /* 0x000fe20008000f00 */
[----:B------:R-:W-:Y:S01]  /*44a0*/  UIADD3 UR4, UPT, UPT, UR4, 0x1, URZ ;  /* 0x0000000104047890 */ /* 0x000fe2000fffe0ff */
[----:B------:R-:W-:Y:S01]  /*44b0*/  PLOP3.LUT P0, PT, PT, PT, UP0, 0x80, 0x8 ;  /* 0x000000000008781c */ /* 0x000fe20003f0f008 */
[----:B------:R-:W-:Y:S01]  /*44c0*/  ULEA UR10, UR10, UR5, 0x1 ;  /* 0x000000050a0a7291 */ /* 0x000fe2000f8e08ff */
[----:B------:R-:W-:Y:S01]  /*44d0*/  IMAD R37, R37, 0x4200, R22 ;  /* 0x0000420025257824 */ /* 0x000fe200078e0216 */
[----:B------:R-:W-:Y:S01]  /*44e0*/  UISETP.NE.AND UP0, UPT, UR4, URZ, UPT ;  /* 0x000000ff0400728c */ /* 0x000fe2000bf05270 */
[----:B------:R-:W-:Y:S01]  /*44f0*/  IMAD R0, R0, 0x2100, R23 ;  /* 0x0000210000007824 */ /* 0x000fe200078e0217 */
[----:B------:R-:W-:Y:S02]  /*4500*/  UIADD3 UR8, UPT, UPT, UR8, 0x1, URZ ;  /* 0x0000000108087890 */ /* 0x000fe4000fffe0ff */
[----:B------:R-:W-:Y:S02]  /*4510*/  IMAD.U32 R5, RZ, RZ, UR10 ;  /* 0x0000000aff057e24 */ /* 0x000fe4000f8e00ff */
[----:B------:R-:W-:Y:S01]  /*4520*/  LEA R0, R0, UR5, 0x1 ;  /* 0x0000000500007c11 */ /* 0x000fe2000f8e08ff */
[----:B------:R-:W-:Y:S01]  /*4530*/  LDSM.16.M88.2 R20, [R36+UR10] ;  /* 0x0000000a2414783b */ /* 0x000fe20008000100 */
[----:B-1----:R-:W-:Y:S01]  /*4540*/  IMAD.WIDE R26, R3, 0x2, R26 ;  /* 0x00000002031a7825 */ /* 0x002fe200078e021a */
[----:B------:R-:W-:-:S02]  /*4550*/  IADD3 R24, PT, PT, R36, 0x20, R5 ;  /* 0x0000002024187810 */ /* 0x000fc40007ffe005 */
[C---:B------:R-:W-:Y:S02]  /*4560*/  IADD3 R28, PT, PT, R39.reuse, 0x2100, R0 ;  /* 0x00002100271c7810 */ /* 0x040fe40007ffe000 */
[----:B------:R-:W-:Y:S02]  /*4570*/  @!P0 SHF.L.U32 R4, R2, 0x3, RZ ;  /* 0x0000000302048819 */ /* 0x000fe400000006ff */
[----:B------:R-:W-:Y:S01]  /*4580*/  @!P0 SHF.R.U32.HI R29, RZ, 0x5, R2 ;  /* 0x00000005ff1d8819 */ /* 0x000fe20000011602 */
[----:B------:R-:W1:Y:S01]  /*4590*/  LDSM.16.MT88.4 R12, [R28] ;  /* 0x000000001c0c783b */ /* 0x000e620000004200 */
[----:B------:R-:W-:Y:S02]  /*45a0*/  @!P0 LOP3.LUT R30, R4, 0xf8, RZ, 0xc0, !PT ;  /* 0x000000f8041e8812 */ /* 0x000fe400078ec0ff */
[----:B------:R-:W-:Y:S01]  /*45b0*/  IADD3 R0, PT, PT, R39, 0x4200, R0 ;  /* 0x0000420027007810 */ /* 0x000fe20007ffe000 */
[----:B------:R2:W3:Y:S02]  /*45c0*/  LDSM.16.MT88.4 R8, [R28+0x20] ;  /* 0x000020001c08783b */ /* 0x0004e40000004200 */
[----:B------:R-:W-:-:S02]  /*45d0*/  @!P0 IMAD R30, R29, 0x108, R30 ;  /* 0x000001081d1e8824 */ /* 0x000fc400078e021e */
[----:B------:R-:W-:Y:S03]  /*45e0*/  LDSM.16.M88.2 R24, [R24] ;  /* 0x000000001818783b */ /* 0x000fe60000000100 */
[----:B------:R-:W-:Y:S01]  /*45f0*/  @!P0 LEA R43, R30, UR5, 0x1 ;  /* 0x000000051e2b8c11 */ /* 0x000fe2000f8e08ff */
[----:B------:R-:W4:Y:S01]  /*4600*/  LDSM.16.MT88.4 R4, [R0] ;  /* 0x000000000004783b */ /* 0x000f220000004200 */
[----:B--2---:R-:W-:-:S04]  /*4610*/  IMAD.WIDE R28, R3, 0x2, R16 ;  /* 0x00000002031c7825 */ /* 0x004fc800078e0210 */
[----:B------:R-:W-:Y:S01]  /*4620*/  IMAD.WIDE R30, R3, 0x2, R18 ;  /* 0x00000002031e7825 */ /* 0x000fe200078e0212 */
[-C--:B-1----:R-:W-:Y:S01]  /*4630*/  HMMA.16816.F16 R40, R12, R20.reuse, R40 ;  /* 0x000000140c28723c */ /* 0x082fe20000000828 */
[----:B------:R1:W2:Y:S04]  /*4640*/  LDSM.16.MT88.4 R12, [R0+0x20] ;  /* 0x00002000000c783b */ /* 0x0002a80000004200 */
[----:B------:R-:W-:Y:S01]  /*4650*/  @!PT LDS RZ, [RZ] ;  /* 0x00000000fffff984 */ /* 0x000fe20000000800 */
[----:B------:R-:W-:Y:S01]  /*4660*/  @!PT LDS RZ, [RZ] ;  /* 0x00000000fffff984 */ /* 0x000fe20000000800 */
[----:B------:R-:W-:Y:S01]  /*4670*/  @!PT LDS RZ, [RZ] ;  /* 0x00000000fffff984 */ /* 0x000fe20000000800 */
[----:B------:R-:W-:Y:S03]  /*4680*/  @!P0 LDGSTS.E.128 [R43], desc[UR12][R34.64] ;  /* 0x00000000222b8fae */ /* 0x000fe6000b9a180c */
[----:B---3--:R-:W-:Y:S01]  /*4690*/  HMMA.16816.F16 R8, R8, R20, R68 ;  /* 0x000000140808723c */ /* 0x008fe20000000844 */
[----:B------:R3:W-:Y:S01]  /*46a0*/  @!P0 LDGSTS.E.128 [R43+0x1080], desc[UR12][R34.64] ;  /* 0x01080000222b8fae */ /* 0x0007e2000b9a180c */
[----:B-1----:R-:W1:Y:S03]  /*46b0*/  LDC R0, c[0x0][0x39c] ;  /* 0x0000e700ff007b82 */ /* 0x002e660000000800 */
[----:B------:R5:W-:Y:S04]  /*46c0*/  LDGSTS.E.128 [R37], desc[UR12][R26.64] ;  /* 0x000000001a257fae */ /* 0x000be8000b9a180c */
[----:B------:R5:W-:Y:S03]  /*46d0*/  LDGSTS.E.128 [R37+0x210], desc[UR12][R28.64] ;  /* 0x002100001c257fae */ /* 0x000be6000b9a180c */
[----:B----4-:R-:W-:Y:S01]  /*46e0*/  HMMA.16816.F16 R40, R4, R24, R40 ;  /* 0x000000180428723c */ /* 0x010fe20000000828 */
[----:B------:R5:W-:Y:S01]  /*46f0*/  LDGSTS.E.128 [R37+0x420], desc[UR12][R30.64] ;  /* 0x004200001e257fae */ /* 0x000be2000b9a180c */
[----:B---3--:R-:W-:-:S03]  /*4700*/  IADD3 R34, P0, PT, R34, 0x40, RZ ;  /* 0x0000004022227810 */ /* 0x008fc60007f1e0ff */
[----:B------:R5:W-:Y:S01]  /*4710*/  LDGSTS.E.128 [R37+0x630], desc[UR12][R32.64] ;  /* 0x0063000020257fae */ /* 0x000be2000b9a180c */
[----:B------:R-:W-:-:S03]  /*4720*/  IADD3.X R35, PT, PT, RZ, R35, RZ, P0, !PT ;  /* 0x00000023ff237210 */ /* 0x000fc600007fe4ff */
[----:B------:R-:W0:Y:S01]  /*4730*/  LDGDEPBAR ;  /* 0x00000000000079af */ /* 0x000e220000000000 */
[----:B-1----:R-:W-:Y:S01]  /*4740*/  LEA R3, R0, R3, 0x5 ;  /* 0x0000000300037211 */ /* 0x002fe200078e28ff */
[----:B--2---:R-:W-:Y:S01]  /*4750*/  HMMA.16816.F16 R68, R12, R24, R8 ;  /* 0x000000180c44723c */ /* 0x004fe20000000808 */
[----:B------:R-:W-:-:S04]  /*4760*/  DEPBAR.LE SB0, 0x0 ;  /* 0x000080000000791a */ /* 0x000fc80000000000 */
[----:B------:R-:W-:Y:S06]  /*4770*/  BAR.SYNC.DEFER_BLOCKING 0x0 ;  /* 0x0000000000007b1d */ /* 0x000fec0000010000 */
[----:B-----5:R-:W-:Y:S09]  /*4780*/  BRA.U UP0, `(.L_x_18) ;  /* 0xfffffffd00187547 */ /* 0x020ff2000b83ffff */
.L_x_15:
[----:B-1---5:R-:W1:Y:S01]  /*4790*/  S2R R24, SR_LANEID ;  /* 0x0000000000187919 */ /* 0x022e620000000000 */
[----:B------:R-:W2:Y:S01]  /*47a0*/  S2UR UR5, SR_CgaCtaId ;  /* 0x00000000000579c3 */ /* 0x000ea20000008800 */
[----:B------:R-:W-:Y:S01]  /*47b0*/  ULOP3.LUT UR7, UR7, 0x1, URZ, 0xc, !UPT ;  /* 0x0000000107077892 */ /* 0x000fe2000f8e0cff */
[----:B------:R-:W3:Y:S01]  /*47c0*/  S2R R3, SR_TID.X ;  /* 0x0000000000037919 */ /* 0x000ee20000002100 */
[----:B------:R-:W-:-:S04]  /*47d0*/  UMOV UR4, 0x400 ;  /* 0x0000040000047882 */ /* 0x000fc80000000000 */
[----:B------:R-:W-:Y:S01]  /*47e0*/  MOV R8, UR7 ;  /* 0x0000000700087c02 */ /* 0x000fe20008000f00 */
[----:B--2---:R-:W-:-:S04]  /*47f0*/  ULEA UR4, UR5, UR4, 0x18 ;  /* 0x0000000405047291 */ /* 0x004fc8000f8ec0ff */
[----:B------:R-:W-:Y:S01]  /*4800*/  UIMAD UR7, UR7, 0x1080, UR4 ;  /* 0x00001080070778a4 */ /* 0x000fe2000f8e0204 */
[C---:B-1----:R-:W-:Y:S02]  /*4810*/  LOP3.LUT R2, R24.reuse, 0x7, RZ, 0xc0, !PT ;  /* 0x0000000718027812 */ /* 0x042fe400078ec0ff */
[--C-:B------:R-:W-:Y:S02]  /*4820*/  SHF.R.U32.HI R5, RZ, 0x4, R24.reuse ;  /* 0x00000004ff057819 */ /* 0x100fe40000011618 */
[----:B---3--:R-:W-:Y:S02]  /*4830*/  LOP3.LUT R25, R3, 0x3e0, RZ, 0xc0, !PT ;  /* 0x000003e003197812 */ /* 0x008fe400078ec0ff */
        /* <DEDUP_REMOVED lines=27> */
[----:B------:R-:W5:Y:S01]  /*49f0*/  LDSM.16.MT88.4 R20, [R10+0x20] ;  /* 0x000020000a14783b */ /* 0x000f620000004200 */
        /* <DEDUP_REMOVED lines=25> */
.L_x_19:
        /* <DEDUP_REMOVED lines=15> */
.L_x_28:


//--------------------- .text._Z16myHGEMMAlignedV5P6__halfS0_S0_iii --------------------------
	.section	.text._Z16myHGEMMAlignedV5P6__halfS0_S0_iii,"ax",@progbits
	.align	128
        .global         _Z16myHGEMMAlignedV5P6__halfS0_S0_iii
        .type           _Z16myHGEMMAlignedV5P6__halfS0_S0_iii,@function
        .size           _Z16myHGEMMAlignedV5P6__halfS0_S0_iii,(.L_x_29 - _Z16myHGEMMAlignedV5P6__halfS0_S0_iii)
        .other          _Z16myHGEMMAlignedV5P6__halfS0_S0_iii,@"STO_CUDA_ENTRY STV_DEFAULT"
_Z16myHGEMMAlignedV5P6__halfS0_S0_iii:
.text._Z16myHGEMMAlignedV5P6__halfS0_S0_iii:
[----:B------:R-:W-:Y:S01]  /*0000*/  LDC R1, c[0x0][0x37c] ;  /* 0x0000df00ff017b82 */ /* 0x000fe20000000800 */
[----:B------:R-:W1:Y:S07]  /*0010*/  S2R R7, SR_CTAID.X ;  /* 0x0000000000077919 */ /* 0x000e6e0000002500 */
[----:B------:R-:W2:Y:S01]  /*0020*/  LDC.64 R2, c[0x0][0x398] ;  /* 0x0000e600ff027b82 */ /* 0x000ea20000000a00 */
[----:B------:R-:W3:Y:S07]  /*0030*/  S2R R0, SR_CTAID.Y ;  /* 0x0000000000007919 */ /* 0x000eee0000002600 */
[----:B------:R-:W1:Y:S08]  /*0040*/  S2UR UR4, SR_CTAID.Z ;  /* 0x00000000000479c3 */ /* 0x000e700000002700 */
[----:B------:R-:W1:Y:S01]  /*0050*/  LDC R196, c[0x0][0x370] ;  /* 0x0000dc00ffc47b82 */ /* 0x000e620000000800 */
[----:B--2---:R-:W-:-:S02]  /*0060*/  SHF.R.S32.HI R4, RZ, 0x1f, R3 ;  /* 0x0000001fff047819 */ /* 0x004fc40000011403 */
[----:B------:R-:W-:Y:S02]  /*0070*/  SHF.R.S32.HI R5, RZ, 0x1f, R2 ;  /* 0x0000001fff057819 */ /* 0x000fe40000011402 */
[----:B------:R-:W-:Y:S02]  /*0080*/  LEA.HI R4, R4, R3, RZ, 0x8 ;  /* 0x0000000304047211 */ /* 0x000fe400078f40ff */
[----:B------:R-:W-:Y:S02]  /*0090*/  LEA.HI R2, R5, R2, RZ, 0x7 ;  /* 0x0000000205027211 */ /* 0x000fe400078f38ff */
[----:B------:R-:W-:Y:S01]  /*00a0*/  SHF.R.S32.HI R5, RZ, 0x8, R4 ;  /* 0x00000008ff057819 */ /* 0x000fe20000011404 */
[----:B-1----:R-:W-:Y:S01]  /*00b0*/  IMAD R196, R196, UR4, R7 ;  /* 0x00000004c4c47c24 */ /* 0x002fe2000f8e0207 */
[----:B------:R-:W-:-:S04]  /*00c0*/  SHF.R.S32.HI R7, RZ, 0x7, R2 ;  /* 0x00000007ff077819 */ /* 0x000fc80000011402 */
[----:B------:R-:W-:-:S04]  /*00d0*/  ISETP.GE.AND P0, PT, R196, R5, PT ;  /* 0x00000005c400720c */ /* 0x000fc80003f06270 */
[----:B---3--:R-:W-:-:S13]  /*00e0*/  ISETP.GE.OR P0, PT, R0, R7, P0 ;  /* 0x000000070000720c */ /* 0x008fda0000706670 */
[----:B------:R-:W-:Y:S05]  /*00f0*/  @P0 EXIT ;  /* 0x000000000000094d */ /* 0x000fea0003800000 */
[----:B------:R-:W1:Y:S01]  /*0100*/  S2R R2, SR_TID.X ;  /* 0x0000000000027919 */ /* 0x000e620000002100 */
[----:B------:R-:W2:Y:S01]  /*0110*/  LDC.64 R206, c[0x0][0x388] ;  /* 0x0000e200ffce7b82 */ /* 0x000ea20000000a00 */
[----:B------:R-:W3:Y:S01]  /*0120*/  LDCU.64 UR6, c[0x0][0x358] ;  /* 0x00006b00ff0677ac */ /* 0x000ee20008000a00 */
[----:B------:R-:W-:Y:S01]  /*0130*/  MOV R198, 0x400 ;  /* 0x0000040000c67802 */ /* 0x000fe20000000f00 */
[----:B------:R-:W4:Y:S01]  /*0140*/  S2R R9, SR_CgaCtaId ;  /* 0x0000000000097919 */ /* 0x000f220000008800 */
[----:B------:R-:W-:Y:S02]  /*0150*/  CS2R R184, SRZ ;  /* 0x0000000000b87805 */ /* 0x000fe4000001ff00 */
[----:B------:R-:W-:Y:S02]  /*0160*/  CS2R R104, SRZ ;  /* 0x0000000000687805 */ /* 0x000fe4000001ff00 */
[----:B------:R-:W-:Y:S02]  /*0170*/  CS2R R186, SRZ ;  /* 0x0000000000ba7805 */ /* 0x000fe4000001ff00 */
[----:B------:R-:W-:Y:S01]  /*0180*/  CS2R R158, SRZ ;  /* 0x00000000009e7805 */ /* 0x000fe2000001ff00 */
[----:B------:R-:W5:Y:S01]  /*0190*/  LDC R4, c[0x0][0x3a0] ;  /* 0x0000e800ff047b82 */ /* 0x000f620000000800 */
[----:B------:R-:W-:-:S02]  /*01a0*/  CS2R R156, SRZ ;  /* 0x00000000009c7805 */ /* 0x000fc4000001ff00 */
[----:B------:R-:W-:Y:S02]  /*01b0*/  CS2R R154, SRZ ;  /* 0x00000000009a7805 */ /* 0x000fe4000001ff00 */
[----:B------:R-:W-:Y:S02]  /*01c0*/  CS2R R152, SRZ ;  /* 0x0000000000987805 */ /* 0x000fe4000001ff00 */
[----:B------:R-:W-:Y:S02]  /*01d0*/  CS2R R106, SRZ ;  /* 0x00000000006a7805 */ /* 0x000fe4000001ff00 */
[----:B------:R-:W-:Y:S02]  /*01e0*/  CS2R R188, SRZ ;  /* 0x0000000000bc7805 */ /* 0x000fe4000001ff00 */
[----:B------:R-:W-:Y:S02]  /*01f0*/  CS2R R146, SRZ ;  /* 0x0000000000927805 */ /* 0x000fe4000001ff00 */
[----:B------:R-:W-:Y:S01]  /*0200*/  CS2R R144, SRZ ;  /* 0x0000000000907805 */ /* 0x000fe2000001ff00 */
[----:B------:R-:W3:Y:S01]  /*0210*/  LDC.64 R208, c[0x0][0x380] ;  /* 0x0000e000ffd07b82 */ /* 0x000ee20000000a00 */
[----:B------:R-:W-:-:S02]  /*0220*/  CS2R R142, SRZ ;  /* 0x00000000008e7805 */ /* 0x000fc4000001ff00 */
[----:B------:R-:W-:Y:S02]  /*0230*/  CS2R R140, SRZ ;  /* 0x00000000008c7805 */ /* 0x000fe4000001ff00 */
[----:B------:R-:W-:Y:S02]  /*0240*/  CS2R R138, SRZ ;  /* 0x00000000008a7805 */ /* 0x000fe4000001ff00 */
[----:B------:R-:W-:Y:S02]  /*0250*/  CS2R R136, SRZ ;  /* 0x0000000000887805 */ /* 0x000fe4000001ff00 */
[----:B------:R-:W-:Y:S02]  /*0260*/  CS2R R80, SRZ ;  /* 0x0000000000507805 */ /* 0x000fe4000001ff00 */
[----:B------:R-:W-:Y:S02]  /*0270*/  CS2R R82, SRZ ;  /* 0x0000000000527805 */ /* 0x000fe4000001ff00 */
        /* <DEDUP_REMOVED lines=8> */
[----:B-1----:R-:W-:Y:S02]  /*0300*/  SHF.L.U32 R6, R2, 0x3, RZ ;  /* 0x0000000302067819 */ /* 0x002fe400000006ff */
[----:B------:R-:W-:Y:S02]  /*0310*/  CS2R R130, SRZ ;  /* 0x0000000000827805 */ /* 0x000fe4000001ff00 */
[----:B------:R-:W-:Y:S02]  /*0320*/  SHF.R.U32.HI R7, RZ, 0x3, R2 ;  /* 0x00000003ff077819 */ /* 0x000fe40000011602 */
[----:B------:R-:W-:Y:S02]  /*0330*/  CS2R R128, SRZ ;  /* 0x0000000000807805 */ /* 0x000fe4000001ff00 */
[----:B------:R-:W-:-:S02]  /*0340*/  LOP3.LUT R27, R6, 0xf8, RZ, 0xc0, !PT ;  /* 0x000000f8061b7812 */ /* 0x000fc400078ec0ff */
[----:B------:R-:W-:Y:S02]  /*0350*/  CS2R R176, SRZ ;  /* 0x0000000000b07805 */ /* 0x000fe4000001ff00 */
[----:B------:R-:W-:Y:S02]  /*0360*/  LOP3.LUT R20, R7, 0x7c, RZ, 0xc0, !PT ;  /* 0x0000007c07147812 */ /* 0x000fe400078ec0ff */
[----:B------:R-:W-:Y:S02]  /*0370*/  CS2R R178, SRZ ;  /* 0x0000000000b27805 */ /* 0x000fe4000001ff00 */
[----:B------:R-:W-:Y:S02]  /*0380*/  SHF.R.U32.HI R5, RZ, 0x1, R2 ;  /* 0x00000001ff057819 */ /* 0x000fe40000011602 */
[----:B------:R-:W-:Y:S02]  /*0390*/  CS2R R180, SRZ ;  /* 0x0000000000b47805 */ /* 0x000fe4000001ff00 */
[----:B------:R-:W-:Y:S01]  /*03a0*/  PRMT R7, R27, 0x6540, R196 ;  /* 0x000065401b077816 */ /* 0x000fe200000000c4 */
[----:B------:R-:W-:Y:S01]  /*03b0*/  IMAD R23, R20, 0x108, R27 ;  /* 0x0000010814177824 */ /* 0x000fe200078e021b */
[----:B------:R-:W-:-:S02]  /*03c0*/  LOP3.LUT R5, R5, 0x1fe, RZ, 0xc0, !PT ;  /* 0x000001fe05057812 */ /* 0x000fc400078ec0ff */
[----:B------:R-:W-:Y:S02]  /*03d0*/  CS2R R182, SRZ ;  /* 0x0000000000b67805 */ /* 0x000fe4000001ff00 */
[----:B------:R-:W-:Y:S01]  /*03e0*/  LOP3.LUT R18, R6, 0x18, RZ, 0xc0, !PT ;  /* 0x0000001806127812 */ /* 0x000fe200078ec0ff */
[----:B------:R-:W-:Y:S01]  /*03f0*/  IMAD R72, R20, R3, R7 ;  /* 0x0000000314487224 */ /* 0x000fe200078e0207 */
[----:B----4-:R-:W-:Y:S01]  /*0400*/  LEA R198, R9, R198, 0x18 ;  /* 0x000000c609c67211 */ /* 0x010fe200078ec0ff */
[----:B------:R-:W-:Y:S01]  /*0410*/  IMAD R29, R0, 0x80, R5 ;  /* 0x00000080001d7824 */ /* 0x000fe200078e0205 */
[----:B-----5:R-:W-:Y:S01]  /*0420*/  ISETP.GE.AND P0, PT, R4, 0x40, PT ;  /* 0x000000400400780c */ /* 0x020fe20003f06270 */
[----:B--2---:R-:W-:Y:S01]  /*0430*/  IMAD.WIDE R10, R72, 0x2, R206 ;  /* 0x00000002480a7825 */ /* 0x004fe200078e02ce */
[----:B------:R-:W-:Y:S02]  /*0440*/  SHF.R.U32.HI R21, RZ, 0x5, R2 ;  /* 0x00000005ff157819 */ /* 0x000fe40000011602 */
[----:B------:R-:W-:-:S02]  /*0450*/  CS2R R120, SRZ ;  /* 0x0000000000787805 */ /* 0x000fc4000001ff00 */
[----:B------:R-:W-:Y:S01]  /*0460*/  SHF.L.U32 R196, R196, 0x8, RZ ;  /* 0x00000008c4c47819 */ /* 0x000fe200000006ff */
[----:B------:R-:W-:Y:S01]  /*0470*/  IMAD R31, R29, R4, R18 ;  /* 0x000000041d1f7224 */ /* 0x000fe200078e0212 */
[----:B------:R-:W-:Y:S01]  /*0480*/  LOP3.LUT R19, R2, 0x3c0, RZ, 0xc0, !PT ;  /* 0x000003c002137812 */ /* 0x000fe200078ec0ff */
[----:B------:R-:W-:Y:S01]  /*0490*/  IMAD.WIDE R12, R3, 0x2, R10 ;  /* 0x00000002030c7825 */ /* 0x000fe200078e020a */
[----:B------:R-:W-:-:S03]  /*04a0*/  LOP3.LUT R21, R21, 0x1, RZ, 0xc0, !PT ;  /* 0x0000000115157812 */ /* 0x000fc600078ec0ff */
[----:B------:R-:W-:Y:S01]  /*04b0*/  IMAD R25, R5, 0x28, R18 ;  /* 0x0000002805197824 */ /* 0x000fe200078e0212 */
[----:B------:R-:W-:Y:S01]  /*04c0*/  SHF.R.S32.HI R5, RZ, 0x1f, R4 ;  /* 0x0000001fff057819 */ /* 0x000fe20000011404 */
[----:B---3--:R-:W-:-:S03]  /*04d0*/  IMAD.WIDE R6, R31, 0x2, R208 ;  /* 0x000000021f067825 */ /* 0x008fc600078e02d0 */
[----:B------:R-:W-:Y:S01]  /*04e0*/  LEA R25, R25, R198, 0x1 ;  /* 0x000000c619197211 */ /* 0x000fe200078e08ff */
[----:B------:R-:W-:Y:S01]  /*04f0*/  IMAD.WIDE R14, R3, 0x2, R12 ;  /* 0x00000002030e7825 */ /* 0x000fe200078e020c */
[----:B------:R-:W-:-:S03]  /*0500*/  LEA.HI R5, R5, R4, RZ, 0x5 ;  /* 0x0000000405057211 */ /* 0x000fc600078f28ff */
[----:B------:R-:W-:Y:S01]  /*0510*/  IMAD.WIDE R8, R4, 0x2, R6 ;  /* 0x0000000204087825 */ /* 0x000fe200078e0206 */
[----:B------:R-:W-:Y:S01]  /*0520*/  @!PT LDS RZ, [RZ] ;  /* 0x00000000fffff984 */ /* 0x000fe20000000800 */
[----:B------:R-:W-:Y:S01]  /*0530*/  @!PT LDS RZ, [RZ] ;  /* 0x00000000fffff984 */ /* 0x000fe20000000800 */
[----:B------:R-:W-:Y:S01]  /*0540*/  @!PT LDS RZ, [RZ] ;  /* 0x00000000fffff984 */ /* 0x000fe20000000800 */
[----:B------:R1:W-:Y:S03]  /*0550*/  LDGSTS.E.128 [R25], desc[UR6][R6.64] ;  /* 0x0000000006197fae */ /* 0x0003e6000b9a1806 */
[----:B------:R-:W-:Y:S01]  /*0560*/  IMAD R23, R23, 0x2, R198 ;  /* 0x0000000217177824 */ /* 0x000fe200078e02c6 */
[----:B------:R2:W-:Y:S01]  /*0570*/  LDGSTS.E.128 [R25+0x50], desc[UR6][R8.64] ;  /* 0x0005000008197fae */ /* 0x0005e2000b9a1806 */
[----:B------:R-:W-:-:S03]  /*0580*/  IMAD.WIDE R16, R3, 0x2, R14 ;  /* 0x0000000203107825 */ /* 0x000fc600078e020e */
[----:B------:R2:W-:Y:S04]  /*0590*/  LDGSTS.E.128 [R23+0x5000], desc[UR6][R10.64] ;  /* 0x050000000a177fae */ /* 0x0005e8000b9a1806 */
[----:B------:R2:W-:Y:S01]  /*05a0*/  LDGSTS.E.128 [R23+0x5210], desc[UR6][R12.64] ;  /* 0x052100000c177fae */ /* 0x0005e2000b9a1806 */
[----:B-1----:R-:W-:-:S03]  /*05b0*/  SHF.R.S32.HI R6, RZ, 0x5, R5 ;  /* 0x00000005ff067819 */ /* 0x002fc60000011405 */
[----:B------:R2:W-:Y:S04]  /*05c0*/  LDGSTS.E.128 [R23+0x5420], desc[UR6][R14.64] ;  /* 0x054200000e177fae */ /* 0x0005e8000b9a1806 */
[----:B------:R2:W-:Y:S04]  /*05d0*/  LDGSTS.E.128 [R23+0x5630], desc[UR6][R16.64] ;  /* 0x0563000010177fae */ /* 0x0005e8000b9a1806 */
[----:B------:R-:W0:Y:S01]  /*05e0*/  LDGDEPBAR ;  /* 0x00000000000079af */ /* 0x000e220000000000 */
[----:B------:R-:W-:-:S04]  /*05f0*/  DEPBAR.LE SB0, 0x0 ;  /* 0x000080000000791a */ /* 0x000fc80000000000 */
[----:B------:R-:W-:Y:S06]  /*0600*/  BAR.SYNC.DEFER_BLOCKING 0x0 ;  /* 0x0000000000007b1d */ /* 0x000fec0000010000 */
[----:B--2---:R-:W-:Y:S05]  /*0610*/  @!P0 BRA `(.L_x_20) ;  /* 0x000000dc001c8947 */ /* 0x004fea0003800000 */
[----:B------:R-:W-:Y:S01]  /*0620*/  ISETP.GE.U32.AND P0, PT, R4, 0x420, PT ;  /* 0x000004200400780c */ /* 0x000fe20003f06070 */
[----:B------:R-:W-:Y:S01]  /*0630*/  IMAD.MOV.U32 R17, RZ, RZ, R31 ;  /* 0x000000ffff117224 */ /* 0x000fe200078e001f */
[----:B------:R-:W-:Y:S01]  /*0640*/  VIMNMX R7, PT, PT, R6, 0x2, !PT ;  /* 0x0000000206077848 */ /* 0x000fe20007fe0100 */
[----:B------:R-:W-:Y:S01]  /*0650*/  IMAD.MOV.U32 R184, RZ, RZ, RZ ;  /* 0x000000ffffb87224 */ /* 0x000fe200078e00ff */
[----:B------:R-:W-:Y:S02]  /*0660*/  MOV R5, 0x1 ;  /* 0x0000000100057802 */ /* 0x000fe40000000f00 */
[----:B------:R-:W-:Y:S02]  /*0670*/  CS2R R104, SRZ ;  /* 0x0000000000687805 */ /* 0x000fe4000001ff00 */
[----:B------:R-:W-:Y:S02]  /*0680*/  IADD3 R7, PT, PT, R7, -0x1, RZ ;  /* 0xffffffff07077810 */ /* 0x000fe40007ffe0ff */
        /* <DEDUP_REMOVED lines=30> */
[----:B------:R-:W-:Y:S01]  /*0870*/  LOP3.LUT R9, R7, 0x1f, RZ, 0xc0, !PT ;  /* 0x0000001f07097812 */ /* 0x000fe200078ec0ff */
[----:B------:R-:W-:Y:S06]  /*0880*/  @!P0 BRA `(.L_x_21) ;  /* 0x000000cc00fc8947 */ /* 0x000fec0003800000 */
[----:B------:R-:W-:Y:S01]  /*0890*/  IMAD R13, R29, R4, R4 ;  /* 0x000000041d0d7224 */ /* 0x000fe200078e0204 */
[C---:B------:R-:W-:Y:S01]  /*08a0*/  LOP3.LUT R5, R20.reuse, 0x400, RZ, 0xfc, !PT ;  /* 0x0000040014057812 */ /* 0x040fe200078efcff */
[C---:B------:R-:W-:Y:S01]  /*08b0*/  VIADD R12, R20.reuse, 0x3e0 ;  /* 0x000003e0140c7836 */ /* 0x040fe20000000000 */
[C---:B------:R-:W-:Y:S01]  /*08c0*/  IADD3 R15, PT, PT, R20.reuse, 0x3a0, RZ ;  /* 0x000003a0140f7810 */ /* 0x040fe20007ffe0ff */
[----:B------:R-:W-:Y:S01]  /*08d0*/  VIADD R14, R20, 0x3c0 ;  /* 0x000003c0140e7836 */ /* 0x000fe20000000000 */
[----:B------:R-:W-:Y:S01]  /*08e0*/  IADD3 R13, PT, PT, R18, R13, RZ ;  /* 0x0000000d120d7210 */ /* 0x000fe20007ffe0ff */
[----:B------:R-:W-:Y:S01]  /*08f0*/  IMAD.WIDE.U32 R10, R17, 0x2, R208 ;  /* 0x00000002110a7825 */ /* 0x000fe200078e00d0 */
[C---:B------:R-:W-:Y:S02]  /*0900*/  LOP3.LUT R18, R20.reuse, 0x380, RZ, 0xfc, !PT ;  /* 0x0000038014127812 */ /* 0x040fe400078efcff */
[----:B------:R-:W-:Y:S02]  /*0910*/  CS2R R104, SRZ ;  /* 0x0000000000687805 */ /* 0x000fe4000001ff00 */
[C---:B------:R-:W-:Y:S01]  /*0920*/  IADD3 R29, PT, PT, R20.reuse, 0x2e0, RZ ;  /* 0x000002e0141d7810 */ /* 0x040fe20007ffe0ff */
[-CC-:B------:R-:W-:Y:S01]  /*0930*/  IMAD R8, R5, R3.reuse, R196.reuse ;  /* 0x0000000305087224 */ /* 0x180fe200078e02c4 */
[C---:B------:R-:W-:Y:S01]  /*0940*/  IADD3 R33, PT, PT, R20.reuse, 0x2a0, RZ ;  /* 0x000002a014217810 */ /* 0x040fe20007ffe0ff */
[----:B------:R-:W-:Y:S01]  /*0950*/  VIADD R22, R20, 0x360 ;  /* 0x0000036014167836 */ /* 0x000fe20000000000 */
[----:B------:R-:W-:Y:S01]  /*0960*/  IADD3 R210, P0, PT, R10, 0x400, RZ ;  /* 0x000004000ad27810 */ /* 0x000fe20007f1e0ff */
[-CC-:B------:R-:W-:Y:S01]  /*0970*/  IMAD R12, R12, R3.reuse, R196.reuse ;  /* 0x000000030c0c7224 */ /* 0x180fe200078e02c4 */
[----:B------:R-:W-:Y:S01]  /*0980*/  IADD3 R24, PT, PT, R20, 0x340, RZ ;  /* 0x0000034014187810 */ /* 0x000fe20007ffe0ff */
[-CC-:B------:R-:W-:Y:S01]  /*0990*/  IMAD R14, R14, R3.reuse, R196.reuse ;  /* 0x000000030e0e7224 */ /* 0x180fe200078e02c4 */
[----:B------:R-:W-:Y:S01]  /*09a0*/  IADD3 R10, PT, PT, R27, R8, RZ ;  /* 0x000000081b0a7210 */ /* 0x000fe20007ffe0ff */
[C---:B------:R-:W-:Y:S01]  /*09b0*/  VIADD R26, R20.reuse, 0x320 ;  /* 0x00000320141a7836 */ /* 0x040fe20000000000 */
[C---:B------:R-:W-:Y:S01]  /*09c0*/  LOP3.LUT R28, R20.reuse, 0x300, RZ, 0xfc, !PT ;  /* 0x00000300141c7812 */ /* 0x040fe200078efcff */
[-CC-:B------:R-:W-:Y:S01]  /*09d0*/  IMAD R16, R15, R3.reuse, R196.reuse ;  /* 0x000000030f107224 */ /* 0x180fe200078e02c4 */
[----:B------:R-:W-:Y:S01]  /*09e0*/  IADD3 R45, PT, PT, R20, 0x1e0, RZ ;  /* 0x000001e0142d7810 */ /* 0x000fe20007ffe0ff */
[-CC-:B------:R-:W-:Y:S01]  /*09f0*/  IMAD R18, R18, R3.reuse, R196.reuse ;  /* 0x0000000312127224 */ /* 0x180fe200078e02c4 */
[C---:B------:R-:W-:Y:S01]  /*0a00*/  LOP3.LUT R35, R20.reuse, 0x280, RZ, 0xfc, !PT ;  /* 0x0000028014237812 */ /* 0x040fe200078efcff */
[C---:B------:R-:W-:Y:S01]  /*0a10*/  VIADD R37, R20.reuse, 0x260 ;  /* 0x0000026014257836 */ /* 0x040fe20000000000 */
[----:B------:R-:W-:Y:S01]  /*0a20*/  IADD3 R49, PT, PT, R20, 0x1a0, RZ ;  /* 0x000001a014317810 */ /* 0x000fe20007ffe0ff */
[-C--:B------:R-:W-:Y:S01]  /*0a30*/  IMAD R22, R22, R3.reuse, R196 ;  /* 0x0000000316167224 */ /* 0x080fe200078e02c4 */
[C---:B------:R-:W-:Y:S01]  /*0a40*/  IADD3 R39, PT, PT, R20.reuse, 0x240, RZ ;  /* 0x0000024014277810 */ /* 0x040fe20007ffe0ff */
[C---:B------:R-:W-:Y:S01]  /*0a50*/  IMAD.IADD R8, R27.reuse, 0x1, R12 ;  /* 0x000000011b087824 */ /* 0x040fe200078e020c */
[----:B------:R-:W-:Y:S01]  /*0a60*/  IADD3 R12, PT, PT, R27, R14, RZ ;  /* 0x0000000e1b0c7210 */ /* 0x000fe20007ffe0ff */
[C---:B------:R-:W-:Y:S01]  /*0a70*/  VIADD R41, R20.reuse, 0x220 ;  /* 0x0000022014297836 */ /* 0x040fe20000000000 */
[----:B------:R-:W-:Y:S01]  /*0a80*/  LOP3.LUT R43, R20, 0x200, RZ, 0xfc, !PT ;  /* 0x00000200142b7812 */ /* 0x000fe200078efcff */
[-CC-:B------:R-:W-:Y:S01]  /*0a90*/  IMAD R26, R26, R3.reuse, R196.reuse ;  /* 0x000000031a1a7224 */ /* 0x180fe200078e02c4 */
[C---:B------:R-:W-:Y:S01]  /*0aa0*/  LOP3.LUT R51, R20.reuse, 0x180, RZ, 0xfc, !PT ;  /* 0x0000018014337812 */ /* 0x040fe200078efcff */
[C---:B------:R-:W-:Y:S01]  /*0ab0*/  VIADD R31, R20.reuse, 0x2c0 ;  /* 0x000002c0141f7836 */ /* 0x040fe20000000000 */
[C---:B------:R-:W-:Y:S01]  /*0ac0*/  IADD3 R55, PT, PT, R20.reuse, 0x140, RZ ;  /* 0x0000014014377810 */ /* 0x040fe20007ffe0ff */
[-C--:B------:R-:W-:Y:S01]  /*0ad0*/  IMAD R30, R29, R3.reuse, R196 ;  /* 0x000000031d1e7224 */ /* 0x080fe200078e02c4 */
[C---:B------:R-:W-:Y:S01]  /*0ae0*/  LOP3.LUT R59, R20.reuse, 0x100, RZ, 0xfc, !PT ;  /* 0x00000100143b7812 */ /* 0x040fe200078efcff */
[C---:B------:R-:W-:Y:S01]  /*0af0*/  IMAD.IADD R14, R27.reuse, 0x1, R16 ;  /* 0x000000011b0e7824 */ /* 0x040fe200078e0210 */
[C---:B------:R-:W-:Y:S01]  /*0b00*/  IADD3 R61, PT, PT, R20.reuse, 0xe0, RZ ;  /* 0x000000e0143d7810 */ /* 0x040fe20007ffe0ff */
[C---:B------:R-:W-:Y:S01]  /*0b10*/  VIADD R47, R20.reuse, 0x1c0 ;  /* 0x000001c0142f7836 */ /* 0x040fe20000000000 */
[C---:B------:R-:W-:Y:S01]  /*0b20*/  IADD3 R65, PT, PT, R20.reuse, 0xa0, RZ ;  /* 0x000000a014417810 */ /* 0x040fe20007ffe0ff */
[C---:B------:R-:W-:Y:S01]  /*0b30*/  VIADD R53, R20.reuse, 0x160 ;  /* 0x0000016014357836 */ /* 0x040fe20000000000 */
[C---:B------:R-:W-:Y:S01]  /*0b40*/  LOP3.LUT R67, R20.reuse, 0x80, RZ, 0xfc, !PT ;  /* 0x0000008014437812 */ /* 0x040fe200078efcff */
[C---:B------:R-:W-:Y:S01]  /*0b50*/  VIADD R57, R20.reuse, 0x120 ;  /* 0x0000012014397836 */ /* 0x040fe20000000000 */
[C---:B------:R-:W-:Y:S01]  /*0b60*/  IADD3 R71, PT, PT, R20.reuse, 0x40, RZ ;  /* 0x0000004014477810 */ /* 0x040fe20007ffe0ff */
[C---:B------:R-:W-:Y:S01]  /*0b70*/  VIADD R63, R20.reuse, 0xc0 ;  /* 0x000000c0143f7836 */ /* 0x040fe20000000000 */
[----:B------:R-:W-:Y:S01]  /*0b80*/  IADD3 R16, PT, PT, R27, R18, RZ ;  /* 0x000000121b107210 */ /* 0x000fe20007ffe0ff */
[C---:B------:R-:W-:Y:S01]  /*0b90*/  VIADD R69, R20.reuse, 0x60 ;  /* 0x0000006014457836 */ /* 0x040fe20000000000 */
[----:B------:R-:W-:Y:S01]  /*0ba0*/  LOP3.LUT R7, R7, 0xffffffe0, RZ, 0xc0, !PT ;  /* 0xffffffe007077812 */ /* 0x000fe200078ec0ff */
[--C-:B------:R-:W-:Y:S01]  /*0bb0*/  IMAD R34, R33, R3, R196.reuse ;  /* 0x0000000321227224 */ /* 0x100fe200078e02c4 */
[----:B------:R-:W-:Y:S01]  /*0bc0*/  IADD3.X R211, PT, PT, RZ, R11, RZ, P0, !PT ;  /* 0x0000000bffd37210 */ /* 0x000fe200007fe4ff */
[----:B------:R-:W-:Y:S01]  /*0bd0*/  VIADD R20, R20, 0x20 ;  /* 0x0000002014147836 */ /* 0x000fe20000000000 */
[----:B------:R-:W-:Y:S01]  /*0be0*/  MOV R5, RZ ;  /* 0x000000ff00057202 */ /* 0x000fe20000000f00 */
[-CC-:B------:R-:W-:Y:S01]  /*0bf0*/  IMAD R24, R24, R3.reuse, R196.reuse ;  /* 0x0000000318187224 */ /* 0x180fe200078e02c4 */
[----:B------:R-:W-:Y:S01]  /*0c00*/  CS2R R186, SRZ ;  /* 0x0000000000ba7805 */ /* 0x000fe2000001ff00 */
[-C--:B------:R-:W-:Y:S01]  /*0c10*/  IMAD R38, R37, R3.reuse, R196 ;  /* 0x0000000325267224 */ /* 0x080fe200078e02c4 */
[----:B------:R-:W-:Y:S01]  /*0c20*/  CS2R R158, SRZ ;  /* 0x00000000009e7805 */ /* 0x000fe2000001ff00 */
[----:B------:R-:W-:Y:S01]  /*0c30*/  IMAD.IADD R18, R27, 0x1, R22 ;  /* 0x000000011b127824 */ /* 0x000fe200078e0216 */
[----:B------:R-:W-:Y:S01]  /*0c40*/  CS2R R156, SRZ ;  /* 0x00000000009c7805 */ /* 0x000fe2000001ff00 */
        /* <DEDUP_REMOVED lines=20> */
[-CC-:B------:R-:W-:Y:S01]  /*0d90*/  IMAD R54, R53, R3.reuse, R196.reuse ;  /* 0x0000000335367224 */ /* 0x180fe200078e02c4 */
[----:B------:R-:W-:Y:S01]  /*0da0*/  CS2R R80, SRZ ;  /* 0x0000000000507805 */ /* 0x000fe2000001ff00 */
[-C--:B------:R-:W-:Y:S01]  /*0db0*/  IMAD R76, R20, R3.reuse, R196 ;  /* 0x00000003144c7224 */ /* 0x080fe200078e02c4 */
[C---:B------:R-:W-:Y:S01]  /*0dc0*/  IADD3 R20, PT, PT, R27.reuse, R24, RZ ;  /* 0x000000181b147210 */ /* 0x040fe20007ffe0ff */
[C---:B------:R-:W-:Y:S01]  /*0dd0*/  IMAD.IADD R34, R27.reuse, 0x1, R38 ;  /* 0x000000011b227824 */ /* 0x040fe200078e0226 */
[----:B------:R-:W-:Y:S01]  /*0de0*/  IADD3 R24, PT, PT, R27, R28, RZ ;  /* 0x0000001c1b187210 */ /* 0x000fe20007ffe0ff */
[-CC-:B------:R-:W-:Y:S01]  /*0df0*/  IMAD R44, R43, R3.reuse, R196.reuse ;  /* 0x000000032b2c7224 */ /* 0x180fe200078e02c4 */
[----:B------:R-:W-:Y:S01]  /*0e00*/  IADD3 R28, PT, PT, R27, R32, RZ ;  /* 0x000000201b1c7210 */ /* 0x000fe20007ffe0ff */
[-C--:B------:R-:W-:Y:S01]  /*0e10*/  IMAD R58, R57, R3.reuse, R196 ;  /* 0x00000003393a7224 */ /* 0x080fe200078e02c4 */
[C---:B------:R-:W-:Y:S01]  /*0e20*/  IADD3 R32, PT, PT, R27.reuse, R36, RZ ;  /* 0x000000241b207210 */ /* 0x040fe20007ffe0ff */
[C---:B------:R-:W-:Y:S01]  /*0e30*/  IMAD.IADD R38, R27.reuse, 0x1, R42 ;  /* 0x000000011b267824 */ /* 0x040fe200078e022a */
[----:B------:R-:W-:Y:S01]  /*0e40*/  IADD3 R36, PT, PT, R27, R40, RZ ;  /* 0x000000281b247210 */ /* 0x000fe20007ffe0ff */
[-CC-:B------:R-:W-:Y:S01]  /*0e50*/  IMAD R48, R47, R3.reuse, R196.reuse ;  /* 0x000000032f307224 */ /* 0x180fe200078e02c4 */
[----:B------:R-:W-:Y:S01]  /*0e60*/  IADD3 R40, PT, PT, R27, R44, RZ ;  /* 0x0000002c1b287210 */ /* 0x000fe20007ffe0ff */
[-C--:B------:R-:W-:Y:S01]  /*0e70*/  IMAD R62, R61, R3.reuse, R196 ;  /* 0x000000033d3e7224 */ /* 0x080fe200078e02c4 */
[----:B------:R-:W-:Y:S01]  /*0e80*/  CS2R R82, SRZ ;  /* 0x0000000000527805 */ /* 0x000fe2000001ff00 */
[C---:B------:R-:W-:Y:S01]  /*0e90*/  IMAD.IADD R42, R27.reuse, 0x1, R46 ;  /* 0x000000011b2a7824 */ /* 0x040fe200078e022e */
[----:B------:R-:W-:Y:S01]  /*0ea0*/  IADD3 R44, PT, PT, R27, R48, RZ ;  /* 0x000000301b2c7210 */ /* 0x000fe20007ffe0ff */
[-CC-:B------:R-:W-:Y:S01]  /*0eb0*/  IMAD R52, R51, R3.reuse, R196.reuse ;  /* 0x0000000333347224 */ /* 0x180fe200078e02c4 */
[----:B------:R-:W-:Y:S01]  /*0ec0*/  CS2R R194, SRZ ;  /* 0x0000000000c27805 */ /* 0x000fe2000001ff00 */
        /* <DEDUP_REMOVED lines=10> */
[-C--:B------:R-:W-:Y:S01]  /*0f70*/  IMAD R60, R59, R3.reuse, R196 ;  /* 0x000000033b3c7224 */ /* 0x080fe200078e02c4 */
[----:B------:R-:W-:Y:S01]  /*0f80*/  CS2R R168, SRZ ;  /* 0x0000000000a87805 */ /* 0x000fe2000001ff00 */
[----:B------:R-:W-:Y:S01]  /*0f90*/  IMAD.IADD R54, R27, 0x1, R58 ;  /* 0x000000011b367824 */ /* 0x000fe200078e023a */
[----:B------:R-:W-:Y:S01]  /*0fa0*/  CS2R R172, SRZ ;  /* 0x0000000000ac7805 */ /* 0x000fe2000001ff00 */
[-C--:B------:R-:W-:Y:S01]  /*0fb0*/  IMAD R64, R63, R3.reuse, R196 ;  /* 0x000000033f407224 */ /* 0x080fe200078e02c4 */
[C---:B------:R-:W-:Y:S01]  /*0fc0*/  IADD3 R56, PT, PT, R27.reuse, R60, RZ ;  /* 0x0000003c1b387210 */ /* 0x040fe20007ffe0ff */
[----:B------:R-:W-:Y:S01]  /*0fd0*/  IMAD.IADD R58, R27, 0x1, R62 ;  /* 0x000000011b3a7824 */ /* 0x000fe200078e023e */
[----:B------:R-:W-:Y:S01]  /*0fe0*/  CS2R R122, SRZ ;  /* 0x00000000007a7805 */ /* 0x000fe2000001ff00 */
[-C--:B------:R-:W-:Y:S01]  /*0ff0*/  IMAD R68, R67, R3.reuse, R196 ;  /* 0x0000000343447224 */ /* 0x080fe200078e02c4 */
[C---:B------:R-:W-:Y:S01]  /*1000*/  IADD3 R60, PT, PT, R27.reuse, R64, RZ ;  /* 0x000000401b3c7210 */ /* 0x040fe20007ffe0ff */
[----:B------:R-:W-:Y:S01]  /*1010*/  IMAD.IADD R62, R27, 0x1, R66 ;  /* 0x000000011b3e7824 */ /* 0x000fe200078e0242 */
[----:B------:R-:W-:Y:S01]  /*1020*/  CS2R R130, SRZ ;  /* 0x0000000000827805 */ /* 0x000fe2000001ff00 */
[----:B------:R-:W-:Y:S01]  /*1030*/  IMAD R74, R71, R3, R196 ;  /* 0x00000003474a7224 */ /* 0x000fe200078e02c4 */
[C---:B------:R-:W-:Y:S01]  /*1040*/  IADD3 R64, PT, PT, R27.reuse, R68, RZ ;  /* 0x000000441b407210 */ /* 0x040fe20007ffe0ff */
[C---:B------:R-:W-:Y:S01]  /*1050*/  IMAD.IADD R66, R27.reuse, 0x1, R70 ;  /* 0x000000011b427824 */ /* 0x040fe200078e0246 */
[----:B------:R-:W-:Y:S01]  /*1060*/  CS2R R128, SRZ ;  /* 0x0000000000807805 */ /* 0x000fe2000001ff00 */
[C---:B------:R-:W-:Y:S01]  /*1070*/  IMAD.IADD R70, R27.reuse, 0x1, R76 ;  /* 0x000000011b467824 */ /* 0x040fe200078e024c */
[----:B------:R-:W-:Y:S01]  /*1080*/  IADD3 R68, PT, PT, R27, R74, RZ ;  /* 0x0000004a1b447210 */ /* 0x000fe20007ffe0ff */
[----:B------:R-:W-:Y:S01]  /*1090*/  VIADD R76, R198, 0x5000 ;  /* 0x00005000c64c7836 */ /* 0x000fe20000000000 */
[----:B------:R-:W-:Y:S01]  /*10a0*/  CS2R R74, SRZ ;  /* 0x00000000004a7805 */ /* 0x000fe2000001ff00 */
[----:B------:R-:W-:Y:S01]  /*10b0*/  IMAD R15, R21, 0x1400, R198 ;  /* 0x00001400150f7824 */ /* 0x000fe200078e02c6 */
[----:B------:R-:W-:Y:S01]  /*10c0*/  CS2R R176, SRZ ;  /* 0x0000000000b07805 */ /* 0x000fe2000001ff00 */
[----:B------:R-:W-:Y:S01]  /*10d0*/  IMAD.MOV.U32 R184, RZ, RZ, RZ ;  /* 0x000000ffffb87224 */ /* 0x000fe200078e00ff */
[----:B------:R-:W-:-:S02]  /*10e0*/  CS2R R178, SRZ ;  /* 0x0000000000b27805 */ /* 0x000fc4000001ff00 */
[----:B------:R-:W-:Y:S02]  /*10f0*/  CS2R R180, SRZ ;  /* 0x0000000000b47805 */ /* 0x000fe4000001ff00 */
[----:B------:R-:W-:Y:S02]  /*1100*/  CS2R R182, SRZ ;  /* 0x0000000000b67805 */ /* 0x000fe4000001ff00 */
[----:B------:R-:W-:Y:S02]  /*1110*/  CS2R R120, SRZ ;  /* 0x0000000000787805 */ /* 0x000fe4000001ff00 */
[----:B------:R-:W-:Y:S01]  /*1120*/  IADD3 R7, PT, PT, -R7, RZ, RZ ;  /* 0x000000ff07077210 */ /* 0x000fe20007ffe1ff */
[----:B------:R-:W-:-:S07]  /*1130*/  IMAD R11, R19, 0x2, R76 ;  /* 0x00000002130b7824 */ /* 0x000fce00078e024c */
.L_x_22:
[----:B------:R-:W1:Y:S01]  /*1140*/  S2R R31, SR_LANEID ;  /* 0x00000000001f7919 */ /* 0x000e620000000000 */
[----:B------:R-:W-:Y:S01]  /*1150*/  IMAD.WIDE R76, R70, 0x2, R206 ;  /* 0x00000002464c7825 */ /* 0x000fe200078e02ce */
[----:B------:R-:W-:Y:S02]  /*1160*/  IADD3 R47, PT, PT, R15, 0x500, RZ ;  /* 0x000005000f2f7810 */ /* 0x000fe40007ffe0ff */
[----:B------:R-:W-:Y:S01]  /*1170*/  IADD3 R71, PT, PT, R11, 0x40, RZ ;  /* 0x000000400b477810 */ /* 0x000fe20007ffe0ff */
[----:B------:R-:W-:Y:S01]  /*1180*/  IMAD.WIDE.U32 R212, R13, 0x2, R208 ;  /* 0x000000020dd47825 */ /* 0x000fe200078e00d0 */
[C---:B------:R-:W-:Y:S01]  /*1190*/  IADD3 R45, PT, PT, R15.reuse, 0xa00, RZ ;  /* 0x00000a000f2d7810 */ /* 0x040fe20007ffe0ff */
[----:B------:R-:W-:Y:S01]  /*11a0*/  @!PT LDS RZ, [RZ] ;  /* 0x00000000fffff984 */ /* 0x000fe20000000800 */
[----:B------:R-:W-:Y:S01]  /*11b0*/  @!PT LDS RZ, [RZ] ;  /* 0x00000000fffff984 */ /* 0x000fe20000000800 */
[----:B------:R-:W-:Y:S01]  /*11c0*/  @!PT LDS RZ, [RZ] ;  /* 0x00000000fffff984 */ /* 0x000fe20000000800 */
[----:B------:R-:W-:Y:S01]  /*11d0*/  LDGSTS.E.128 [R25+0x2800], desc[UR6][R210.64+-0x3c0] ;  /* 0x02800c40d2197fae */ /* 0x000fe2000b9a1806 */
[----:B------:R-:W-:Y:S01]  /*11e0*/  IADD3 R63, PT, PT, R15, 0xf00, RZ ;  /* 0x00000f000f3f7810 */ /* 0x000fe20007ffe0ff */
[----:B------:R-:W-:Y:S01]  /*11f0*/  IMAD.WIDE R78, R3, 0x2, R76 ;  /* 0x00000002034e7825 */ /* 0x000fe200078e024c */
[----:B------:R-:W-:Y:S01]  /*1200*/  IADD3 R59, PT, PT, R11, 0x2100, RZ ;  /* 0x000021000b3b7810 */ /* 0x000fe20007ffe0ff */
[----:B------:R-:W-:Y:S01]  /*1210*/  LDGSTS.E.128 [R25+0x2850], desc[UR6][R212.64+0x40] ;  /* 0x02850040d4197fae */ /* 0x000fe2000b9a1806 */
[----:B------:R-:W-:Y:S01]  /*1220*/  IADD3 R49, PT, PT, R15, 0x520, RZ ;  /* 0x000005200f317810 */ /* 0x000fe20007ffe0ff */
[C---:B------:R-:W-:Y:S01]  /*1230*/  VIADD R55, R11.reuse, 0x60 ;  /* 0x000000600b377836 */ /* 0x040fe20000000000 */
[----:B------:R-:W-:Y:S01]  /*1240*/  IADD3 R53, PT, PT, R11, 0x2140, RZ ;  /* 0x000021400b357810 */ /* 0x000fe20007ffe0ff */
[----:B------:R-:W-:Y:S01]  /*1250*/  IMAD.WIDE R84, R3, 0x2, R78 ;  /* 0x0000000203547825 */ /* 0x000fe200078e024e */
[----:B------:R-:W-:Y:S01]  /*1260*/  LDGSTS.E.128 [R23+0x9200], desc[UR6][R76.64] ;  /* 0x092000004c177fae */ /* 0x000fe2000b9a1806 */
[----:B------:R-:W-:-:S02]  /*1270*/  IADD3 R51, PT, PT, R11, 0x2160, RZ ;  /* 0x000021600b337810 */ /* 0x000fc40007ffe0ff */
[----:B------:R-:W-:Y:S01]  /*1280*/  VIADD R57, R11, 0x2120 ;  /* 0x000021200b397836 */ /* 0x000fe20000000000 */
[----:B------:R2:W-:Y:S01]  /*1290*/  LDGSTS.E.128 [R23+0x9410], desc[UR6][R78.64] ;  /* 0x094100004e177fae */ /* 0x0005e2000b9a1806 */
[----:B------:R-:W-:Y:S01]  /*12a0*/  IMAD.WIDE R86, R3, 0x2, R84 ;  /* 0x0000000203567825 */ /* 0x000fe200078e0254 */
[C---:B------:R-:W-:Y:S02]  /*12b0*/  IADD3 R197, PT, PT, R15.reuse, 0x2800, RZ ;  /* 0x000028000fc57810 */ /* 0x040fe40007ffe0ff */
[----:B------:R-:W-:Y:S01]  /*12c0*/  LDGSTS.E.128 [R23+0x9620], desc[UR6][R84.64] ;  /* 0x0962000054177fae */ /* 0x000fe2000b9a1806 */
[----:B------:R-:W-:Y:S01]  /*12d0*/  VIADD R61, R15, 0x20 ;  /* 0x000000200f3d7836 */ /* 0x000fe20000000000 */
[C---:B------:R-:W-:Y:S01]  /*12e0*/  IADD3 R67, PT, PT, R11.reuse, 0x4220, RZ ;  /* 0x000042200b437810 */ /* 0x040fe20007ffe0ff */
[C---:B------:R-:W-:Y:S01]  /*12f0*/  VIADD R65, R11.reuse, 0x4200 ;  /* 0x000042000b417836 */ /* 0x040fe20000000000 */
[----:B------:R3:W-:Y:S01]  /*1300*/  LDGSTS.E.128 [R23+0x9830], desc[UR6][R86.64] ;  /* 0x0983000056177fae */ /* 0x0007e2000b9a1806 */
[C---:B------:R-:W-:Y:S01]  /*1310*/  IADD3 R69, PT, PT, R11.reuse, 0x4240, RZ ;  /* 0x000042400b457810 */ /* 0x040fe20007ffe0ff */
[C---:B------:R-:W-:Y:S01]  /*1320*/  VIADD R37, R11.reuse, 0x6320 ;  /* 0x000063200b257836 */ /* 0x040fe20000000000 */
[----:B------:R-:W-:Y:S01]  /*1330*/  IADD3 R203, PT, PT, R11, 0x4260, RZ ;  /* 0x000042600bcb7810 */ /* 0x000fe20007ffe0ff */
[----:B------:R-:W0:Y:S01]  /*1340*/  LDGDEPBAR ;  /* 0x00000000000079af */ /* 0x000e220000000000 */
[--C-:B-1----:R-:W-:Y:S01]  /*1350*/  SHF.R.U32.HI R27, RZ, 0x3, R31.reuse ;  /* 0x00000003ff1b7819 */ /* 0x102fe2000001161f */
[----:B------:R-:W-:Y:S01]  /*1360*/  VIADD R41, R15, 0x2820 ;  /* 0x000028200f297836 */ /* 0x000fe20000000000 */
[----:B------:R-:W-:Y:S01]  /*1370*/  LOP3.LUT R29, R31, 0x7, RZ, 0xc0, !PT ;  /* 0x000000071f1d7812 */ /* 0x000fe200078ec0ff */
[----:B------:R-:W-:Y:S01]  /*1380*/  VIADD R7, R7, 0x20 ;  /* 0x0000002007077836 */ /* 0x000fe20000000000 */
[----:B------:R-:W-:Y:S01]  /*1390*/  SHF.L.U32 R202, R27, 0x3, RZ ;  /* 0x000000031bca7819 */ /* 0x000fe200000006ff */
[----:B------:R-:W-:Y:S01]  /*13a0*/  IMAD R72, R3, 0x400, R72 ;  /* 0x0000040003487824 */ /* 0x000fe200078e0248 */
[----:B------:R-:W-:Y:S01]  /*13b0*/  SHF.R.U32.HI R27, RZ, 0x4, R31 ;  /* 0x00000004ff1b7819 */ /* 0x000fe2000001161f */
[----:B------:R-:W-:Y:S01]  /*13c0*/  VIADD R13, R13, 0x400 ;  /* 0x000004000d0d7836 */ /* 0x000fe20000000000 */
[----:B------:R-:W-:-:S02]  /*13d0*/  LOP3.LUT R202, R202, 0x8, R29, 0xe2, !PT ;  /* 0x00000008caca7812 */ /* 0x000fc400078ee21d */
[----:B------:R-:W-:Y:S01]  /*13e0*/  IADD3 R29, PT, PT, R15, 0xa20, RZ ;  /* 0x00000a200f1d7810 */ /* 0x000fe20007ffe0ff */
[----:B------:R-:W-:Y:S01]  /*13f0*/  IMAD.SHL.U32 R27, R27, 0x8, RZ ;  /* 0x000000081b1b7824 */ /* 0x000fe200078e00ff */
[C---:B------:R-:W-:Y:S02]  /*1400*/  IADD3 R39, PT, PT, R11.reuse, 0x6300, RZ ;  /* 0x000063000b277810 */ /* 0x040fe40007ffe0ff */
[C---:B------:R-:W-:Y:S01]  /*1410*/  IADD3 R35, PT, PT, R11.reuse, 0x6340, RZ ;  /* 0x000063400b237810 */ /* 0x040fe20007ffe0ff */
[C-C-:B------:R-:W-:Y:S01]  /*1420*/  IMAD R190, R202.reuse, 0x28, R27.reuse ;  /* 0x00000028cabe7824 */ /* 0x140fe200078e021b */
[----:B------:R-:W-:Y:S01]  /*1430*/  IADD3 R33, PT, PT, R11, 0x6360, RZ ;  /* 0x000063600b217810 */ /* 0x000fe20007ffe0ff */
[----:B------:R-:W-:Y:S01]  /*1440*/  IMAD R202, R202, 0x108, R27 ;  /* 0x00000108caca7824 */ /* 0x000fe200078e021b */
[----:B------:R-:W-:Y:S01]  /*1450*/  IADD3 R201, PT, PT, R15, 0x2d00, RZ ;  /* 0x00002d000fc97810 */ /* 0x000fe20007ffe0ff */
[----:B------:R-:W-:Y:S01]  /*1460*/  VIADD R27, R11, 0x20 ;  /* 0x000000200b1b7836 */ /* 0x000fe20000000000 */
[----:B------:R-:W-:Y:S01]  /*1470*/  LEA R197, R190, R197, 0x1 ;  /* 0x000000c5bec57211 */ /* 0x000fe200078e08ff */
[C---:B------:R-:W-:Y:S01]  /*1480*/  IMAD.U32 R71, R202.reuse, 0x2, R71 ;  /* 0x00000002ca477824 */ /* 0x040fe200078e0047 */
[----:B------:R-:W-:Y:S01]  /*1490*/  LEA R204, R202, R11, 0x1 ;  /* 0x0000000bcacc7211 */ /* 0x000fe200078e08ff */
[----:B------:R-:W-:Y:S01]  /*14a0*/  IMAD.U32 R47, R190, 0x2, R47 ;  /* 0x00000002be2f7824 */ /* 0x000fe200078e002f */
[----:B------:R-:W-:Y:S01]  /*14b0*/  LEA R200, R202, R27, 0x1 ;  /* 0x0000001bcac87211 */ /* 0x000fe200078e08ff */
[----:B------:R-:W-:Y:S01]  /*14c0*/  IMAD.U32 R205, R190, 0x2, R15 ;  /* 0x00000002becd7824 */ /* 0x000fe200078e000f */
[----:B------:R-:W-:Y:S01]  /*14d0*/  LEA R55, R202, R55, 0x1 ;  /* 0x00000037ca377211 */ /* 0x000fe200078e08ff */
[C---:B------:R-:W-:Y:S01]  /*14e0*/  IMAD.U32 R45, R190.reuse, 0x2, R45 ;  /* 0x00000002be2d7824 */ /* 0x040fe200078e002d */
[----:B------:R-:W-:Y:S01]  /*14f0*/  LDSM.16.MT88.4 R116, [R204] ;  /* 0x00000000cc74783b */ /* 0x000fe20000004200 */
[----:B------:R-:W-:Y:S01]  /*1500*/  IMAD.U32 R63, R190, 0x2, R63 ;  /* 0x00000002be3f7824 */ /* 0x000fe200078e003f */
[C---:B------:R-:W-:Y:S01]  /*1510*/  IADD3 R27, PT, PT, R15.reuse, 0xf20, RZ ;  /* 0x00000f200f1b7810 */ /* 0x040fe20007ffe0ff */
[C---:B------:R-:W-:Y:S01]  /*1520*/  IMAD.U32 R59, R202.reuse, 0x2, R59 ;  /* 0x00000002ca3b7824 */ /* 0x040fe200078e003b */
[----:B------:R-:W-:Y:S01]  /*1530*/  LDSM.16.MT88.4 R112, [R200] ;  /* 0x00000000c870783b */ /* 0x000fe20000004200 */
[C---:B------:R-:W-:Y:S01]  /*1540*/  LEA R57, R202.reuse, R57, 0x1 ;  /* 0x00000039ca397211 */ /* 0x040fe200078e08ff */
[C---:B------:R-:W-:Y:S01]  /*1550*/  IMAD.U32 R53, R202.reuse, 0x2, R53 ;  /* 0x00000002ca357824 */ /* 0x040fe200078e0035 */
[----:B------:R-:W-:Y:S01]  /*1560*/  LEA R51, R202, R51, 0x1 ;  /* 0x00000033ca337211 */ /* 0x000fe200078e08ff */
[----:B------:R-:W-:Y:S01]  /*1570*/  LDSM.16.MT88.4 R108, [R71] ;  /* 0x00000000476c783b */ /* 0x000fe20000004200 */
[----:B------:R-:W-:Y:S01]  /*1580*/  IMAD.U32 R49, R190, 0x2, R49 ;  /* 0x00000002be317824 */ /* 0x000fe200078e0031 */
[----:B------:R-:W-:Y:S01]  /*1590*/  LEA R37, R202, R37, 0x1 ;  /* 0x00000025ca257211 */ /* 0x000fe200078e08ff */
[C---:B------:R-:W-:Y:S01]  /*15a0*/  IMAD.U32 R61, R190.reuse, 0x2, R61 ;  /* 0x00000002be3d7824 */ /* 0x040fe200078e003d */
[----:B------:R-:W-:Y:S01]  /*15b0*/  LDSM.16.MT88.4 R100, [R55] ;  /* 0x000000003764783b */ /* 0x000fe20000004200 */
[----:B------:R-:W-:Y:S01]  /*15c0*/  IMAD.U32 R29, R190, 0x2, R29 ;  /* 0x00000002be1d7824 */ /* 0x000fe200078e001d */
[----:B------:R-:W-:Y:S01]  /*15d0*/  LEA R33, R202, R33, 0x1 ;  /* 0x00000021ca217211 */ /* 0x000fe200078e08ff */
[----:B------:R-:W-:Y:S01]  /*15e0*/  IMAD.U32 R27, R190, 0x2, R27 ;  /* 0x00000002be1b7824 */ /* 0x000fe200078e001b */
[----:B------:R-:W1:Y:S01]  /*15f0*/  LDSM.16.M88.4 R124, [R47] ;  /* 0x000000002f7c783b */ /* 0x000e620000000200 */
[C---:B------:R-:W-:Y:S01]  /*1600*/  IMAD.U32 R65, R202.reuse, 0x2, R65 ;  /* 0x00000002ca417824 */ /* 0x040fe200078e0041 */
[C---:B------:R-:W-:Y:S01]  /*1610*/  IADD3 R199, PT, PT, R15.reuse, 0x3200, RZ ;  /* 0x000032000fc77810 */ /* 0x040fe20007ffe0ff */
[C---:B------:R-:W-:Y:S01]  /*1620*/  IMAD.U32 R67, R202.reuse, 0x2, R67 ;  /* 0x00000002ca437824 */ /* 0x040fe200078e0043 */
[----:B--2---:R-:W2:Y:S01]  /*1630*/  LDSM.16.M88.4 R76, [R205] ;  /* 0x00000000cd4c783b */ /* 0x004ea20000000200 */
[C---:B------:R-:W-:Y:S01]  /*1640*/  IMAD.U32 R69, R202.reuse, 0x2, R69 ;  /* 0x00000002ca457824 */ /* 0x040fe200078e0045 */
[C---:B------:R-:W-:Y:S01]  /*1650*/  IADD3 R43, PT, PT, R15.reuse, 0x3700, RZ ;  /* 0x000037000f2b7810 */ /* 0x040fe20007ffe0ff */
[----:B------:R-:W-:Y:S01]  /*1660*/  IMAD.U32 R203, R202, 0x2, R203 ;  /* 0x00000002cacb7824 */ /* 0x000fe200078e00cb */
[----:B------:R-:W4:Y:S01]  /*1670*/  LDSM.16.M88.4 R96, [R45] ;  /* 0x000000002d60783b */ /* 0x000f220000000200 */
[----:B------:R-:W-:Y:S01]  /*1680*/  IMAD.U32 R41, R190, 0x2, R41 ;  /* 0x00000002be297824 */ /* 0x000fe200078e0029 */
[C---:B------:R-:W-:Y:S01]  /*1690*/  IADD3 R31, PT, PT, R15.reuse, 0x2d20, RZ ;  /* 0x00002d200f1f7810 */ /* 0x040fe20007ffe0ff */
[C---:B------:R-:W-:Y:S01]  /*16a0*/  IMAD.U32 R39, R202.reuse, 0x2, R39 ;  /* 0x00000002ca277824 */ /* 0x040fe200078e0027 */
[----:B------:R-:W5:Y:S01]  /*16b0*/  LDSM.16.M88.4 R92, [R63] ;  /* 0x000000003f5c783b */ /* 0x000f620000000200 */
[----:B------:R-:W-:Y:S01]  /*16c0*/  IMAD.U32 R35, R202, 0x2, R35 ;  /* 0x00000002ca237824 */ /* 0x000fe200078e0023 */
[----:B------:R-:W-:Y:S01]  /*16d0*/  IADD3 R73, PT, PT, R15, 0x3220, RZ ;  /* 0x000032200f497810 */ /* 0x000fe20007ffe0ff */
[C---:B------:R-:W-:Y:S01]  /*16e0*/  IMAD.U32 R201, R190.reuse, 0x2, R201 ;  /* 0x00000002bec97824 */ /* 0x040fe200078e00c9 */
[----:B------:R-:W-:Y:S01]  /*16f0*/  LDSM.16.MT88.4 R88, [R59] ;  /* 0x000000003b58783b */ /* 0x000fe20000004200 */
[C---:B------:R-:W-:Y:S01]  /*1700*/  IMAD.U32 R199, R190.reuse, 0x2, R199 ;  /* 0x00000002bec77824 */ /* 0x040fe200078e00c7 */
[C---:B------:R-:W-:Y:S01]  /*1710*/  LEA R202, R190.reuse, R73, 0x1 ;  /* 0x00000049beca7211 */ /* 0x040fe200078e08ff */
[C---:B------:R-:W-:Y:S01]  /*1720*/  IMAD.U32 R43, R190.reuse, 0x2, R43 ;  /* 0x00000002be2b7824 */ /* 0x040fe200078e002b */
[----:B---3--:R-:W-:Y:S01]  /*1730*/  LDSM.16.MT88.4 R84, [R57] ;  /* 0x000000003954783b */ /* 0x008fe20000004200 */
[----:B------:R-:W-:Y:S01]  /*1740*/  IMAD.U32 R31, R190, 0x2, R31 ;  /* 0x00000002be1f7824 */ /* 0x000fe200078e001f */
[----:B------:R-:W-:-:S02]  /*1750*/  IADD3 R17, PT, PT, R17, 0x400, RZ ;  /* 0x0000040011117810 */ /* 0x000fc40007ffe0ff */
[----:B------:R-:W-:Y:S02]  /*1760*/  IADD3 R5, PT, PT, R5, 0x20, RZ ;  /* 0x0000002005057810 */ /* 0x000fe40007ffe0ff */
[----:B------:R-:W-:Y:S01]  /*1770*/  LEA R70, R3, R70, 0xa ;  /* 0x0000004603467211 */ /* 0x000fe200078e50ff */
[C---:B-1----:R-:W-:Y:S08]  /*1780*/  HMMA.16816.F16 R172, R124.reuse, R116, R172 ;  /* 0x000000747cac723c */ /* 0x042ff000000008ac */
[C---:B------:R-:W-:Y:S08]  /*1790*/  HMMA.16816.F16 R168, R124.reuse, R118, R168 ;  /* 0x000000767ca8723c */ /* 0x040ff000000008a8 */
[C---:B------:R-:W-:Y:S01]  /*17a0*/  HMMA.16816.F16 R134, R124.reuse, R112, R164 ;  /* 0x000000707c86723c */ /* 0x040fe200000008a4 */
[----:B------:R-:W-:Y:S07]  /*17b0*/  LDSM.16.M88.4 R164, [R61] ;  /* 0x000000003da4783b */ /* 0x000fee0000000200 */
[C---:B------:R-:W-:Y:S01]  /*17c0*/  HMMA.16816.F16 R132, R124.reuse, R114, R160 ;  /* 0x000000727c84723c */ /* 0x040fe200000008a0 */
[----:B------:R-:W1:Y:S07]  /*17d0*/  LDSM.16.M88.4 R160, [R49] ;  /* 0x0000000031a0783b */ /* 0x000e6e0000000200 */
[C---:B------:R-:W-:Y:S08]  /*17e0*/  HMMA.16816.F16 R74, R124.reuse, R108, R74 ;  /* 0x0000006c7c4a723c */ /* 0x040ff0000000084a */
[C---:B------:R-:W-:Y:S08]  /*17f0*/  HMMA.16816.F16 R192, R124.reuse, R110, R192 ;  /* 0x0000006e7cc0723c */ /* 0x040ff000000008c0 */
[C---:B------:R-:W-:Y:S08]  /*1800*/  HMMA.16816.F16 R194, R124.reuse, R100, R194 ;  /* 0x000000647cc2723c */ /* 0x040ff000000008c2 */
[----:B------:R-:W-:Y:S08]  /*1810*/  HMMA.16816.F16 R126, R124, R102, R82 ;  /* 0x000000667c7e723c */ /* 0x000ff00000000852 */
[C---:B--2---:R-:W-:Y:S08]  /*1820*/  HMMA.16816.F16 R150, R76.reuse, R116, R120 ;  /* 0x000000744c96723c */ /* 0x044ff00000000878 */
[----:B------:R-:W-:Y:S01]  /*1830*/  HMMA.16816.F16 R148, R76, R102, R122 ;  /* 0x000000664c94723c */ /* 0x000fe2000000087a */
[----:B------:R-:W-:Y:S07]  /*1840*/  LDSM.16.MT88.4 R120, [R51] ;  /* 0x000000003378783b */ /* 0x000fee0000004200 */
[----:B----4-:R-:W-:Y:S01]  /*1850*/  HMMA.16816.F16 R124, R96, R116, R80 ;  /* 0x00000074607c723c */ /* 0x010fe20000000850 */
[----:B------:R-:W2:Y:S07]  /*1860*/  LDSM.16.MT88.4 R80, [R53] ;  /* 0x000000003550783b */ /* 0x000eae0000004200 */
[C---:B------:R-:W-:Y:S08]  /*1870*/  HMMA.16816.F16 R182, R76.reuse, R118, R182 ;  /* 0x000000764cb6723c */ /* 0x040ff000000008b6 */
[C---:B------:R-:W-:Y:S08]  /*1880*/  HMMA.16816.F16 R180, R76.reuse, R112, R180 ;  /* 0x000000704cb4723c */ /* 0x040ff000000008b4 */
[C---:B------:R-:W-:Y:S08]  /*1890*/  HMMA.16816.F16 R178, R76.reuse, R114, R178 ;  /* 0x000000724cb2723c */ /* 0x040ff000000008b2 */
[C---:B------:R-:W-:Y:S08]  /*18a0*/  HMMA.16816.F16 R176, R76.reuse, R108, R176 ;  /* 0x0000006c4cb0723c */ /* 0x040ff000000008b0 */
[C---:B------:R-:W-:Y:S08]  /*18b0*/  HMMA.16816.F16 R174, R76.reuse, R110, R128 ;  /* 0x0000006e4cae723c */ /* 0x040ff00000000880 */
[----:B------:R-:W-:Y:S01]  /*18c0*/  HMMA.16816.F16 R170, R76, R100, R130 ;  /* 0x000000644caa723c */ /* 0x000fe20000000882 */
[----:B------:R-:W3:Y:S04]  /*18d0*/  LDSM.16.M88.4 R128, [R29] ;  /* 0x000000001d80783b */ /* 0x000ee80000000200 */
[----:B------:R-:W4:Y:S01]  /*18e0*/  LDSM.16.M88.4 R76, [R27] ;  /* 0x000000001b4c783b */ /* 0x000f220000000200 */
[----:B------:R-:W-:-:S04]  /*18f0*/  DEPBAR.LE SB0, 0x0 ;  /* 0x000080000000791a */ /* 0x000fc80000000000 */
[----:B-----5:R-:W-:Y:S01]  /*1900*/  HMMA.16816.F16 R106, R92, R116, R106 ;  /* 0x000000745c6a723c */ /* 0x020fe2000000086a */
[----:B------:R-:W-:Y:S07]  /*1910*/  BAR.SYNC.DEFER_BLOCKING 0x0 ;  /* 0x0000000000007b1d */ /* 0x000fee0000010000 */
[-C--:B------:R-:W-:Y:S08]  /*1920*/  HMMA.16816.F16 R138, R96, R112.reuse, R138 ;  /* 0x00000070608a723c */ /* 0x080ff0000000088a */
[----:B------:R-:W-:Y:S08]  /*1930*/  HMMA.16816.F16 R154, R92, R112, R154 ;  /* 0x000000705c9a723c */ /* 0x000ff0000000089a */
[-C--:B------:R-:W-:Y:S01]  /*1940*/  HMMA.16816.F16 R140, R96, R114.reuse, R140 ;  /* 0x00000072608c723c */ /* 0x080fe2000000088c */
[----:B------:R-:W-:Y:S01]  /*1950*/  @!PT LDS RZ, [RZ] ;  /* 0x00000000fffff984 */ /* 0x000fe20000000800 */
[----:B------:R-:W-:Y:S01]  /*1960*/  @!PT LDS RZ, [RZ] ;  /* 0x00000000fffff984 */ /* 0x000fe20000000800 */
[----:B------:R-:W-:Y:S01]  /*1970*/  @!PT LDS RZ, [RZ] ;  /* 0x00000000fffff984 */ /* 0x000fe20000000800 */
[----:B------:R-:W-:Y:S04]  /*1980*/  LDGSTS.E.128 [R25], desc[UR6][R210.64+-0x380] ;  /* 0x00000c80d2197fae */ /* 0x000fe8000b9a1806 */
[----:B------:R-:W-:Y:S03]  /*1990*/  LDGSTS.E.128 [R25+0x50], desc[UR6][R212.64+0x80] ;  /* 0x00050080d4197fae */ /* 0x000fe6000b9a1806 */
[----:B------:R-:W-:Y:S08]  /*19a0*/  HMMA.16816.F16 R156, R92, R114, R156 ;  /* 0x000000725c9c723c */ /* 0x000ff0000000089c */
[C---:B------:R-:W-:Y:S08]  /*19b0*/  HMMA.16816.F16 R136, R96.reuse, R118, R136 ;  /* 0x000000766088723c */ /* 0x040ff00000000888 */
[C---:B------:R-:W-:Y:S08]  /*19c0*/  HMMA.16816.F16 R142, R96.reuse, R108, R142 ;  /* 0x0000006c608e723c */ /* 0x040ff0000000088e */
[C---:B------:R-:W-:Y:S08]  /*19d0*/  HMMA.16816.F16 R144, R96.reuse, R110, R144 ;  /* 0x0000006e6090723c */ /* 0x040ff00000000890 */
[C---:B------:R-:W-:Y:S08]  /*19e0*/  HMMA.16816.F16 R146, R96.reuse, R100, R146 ;  /* 0x000000646092723c */ /* 0x040ff00000000892 */
[----:B------:R-:W-:Y:S08]  /*19f0*/  HMMA.16816.F16 R98, R96, R102, R188 ;  /* 0x000000666062723c */ /* 0x000ff000000008bc */
[C---:B------:R-:W-:Y:S08]  /*1a00*/  HMMA.16816.F16 R152, R92.reuse, R118, R152 ;  /* 0x000000765c98723c */ /* 0x040ff00000000898 */
[C---:B------:R-:W-:Y:S08]  /*1a10*/  HMMA.16816.F16 R158, R92.reuse, R108, R158 ;  /* 0x0000006c5c9e723c */ /* 0x040ff0000000089e */
[C---:B------:R-:W-:Y:S08]  /*1a20*/  HMMA.16816.F16 R96, R92.reuse, R110, R186 ;  /* 0x0000006e5c60723c */ /* 0x040ff000000008ba */
[----:B------:R-:W-:Y:S08]  /*1a30*/  HMMA.16816.F16 R104, R92, R100, R104 ;  /* 0x000000645c68723c */ /* 0x000ff00000000868 */
[C---:B-1----:R-:W-:Y:S08]  /*1a40*/  HMMA.16816.F16 R172, R160.reuse, R88, R172 ;  /* 0x00000058a0ac723c */ /* 0x042ff000000008ac */
[C---:B------:R-:W-:Y:S08]  /*1a50*/  HMMA.16816.F16 R168, R160.reuse, R90, R168 ;  /* 0x0000005aa0a8723c */ /* 0x040ff000000008a8 */
[C---:B------:R-:W-:Y:S08]  /*1a60*/  HMMA.16816.F16 R134, R160.reuse, R84, R134 ;  /* 0x00000054a086723c */ /* 0x040ff00000000886 */
[C---:B------:R-:W-:Y:S08]  /*1a70*/  HMMA.16816.F16 R132, R160.reuse, R86, R132 ;  /* 0x00000056a084723c */ /* 0x040ff00000000884 */
[C---:B--2---:R-:W-:Y:S08]  /*1a80*/  HMMA.16816.F16 R74, R160.reuse, R80, R74 ;  /* 0x00000050a04a723c */ /* 0x044ff0000000084a */
[C---:B------:R-:W-:Y:S08]  /*1a90*/  HMMA.16816.F16 R192, R160.reuse, R82, R192 ;  /* 0x00000052a0c0723c */ /* 0x040ff000000008c0 */
[----:B------:R-:W-:Y:S08]  /*1aa0*/  HMMA.16816.F16 R194, R160, R120, R194 ;  /* 0x00000078a0c2723c */ /* 0x000ff000000008c2 */
[----:B------:R-:W-:Y:S08]  /*1ab0*/  HMMA.16816.F16 R94, R92, R102, R184 ;  /* 0x000000665c5e723c */ /* 0x000ff000000008b8 */
[----:B------:R-:W-:Y:S08]  /*1ac0*/  HMMA.16816.F16 R162, R160, R122, R126 ;  /* 0x0000007aa0a2723c */ /* 0x000ff0000000087e */
[-C--:B------:R-:W-:Y:S08]  /*1ad0*/  HMMA.16816.F16 R92, R164, R88.reuse, R150 ;  /* 0x00000058a45c723c */ /* 0x080ff00000000896 */
[-C--:B---3--:R-:W-:Y:S08]  /*1ae0*/  HMMA.16816.F16 R160, R128, R88.reuse, R124 ;  /* 0x0000005880a0723c */ /* 0x088ff0000000087c */
[----:B----4-:R-:W-:Y:S01]  /*1af0*/  HMMA.16816.F16 R106, R76, R88, R106 ;  /* 0x000000584c6a723c */ /* 0x010fe2000000086a */
[----:B------:R-:W-:-:S04]  /*1b00*/  IMAD.WIDE R88, R68, 0x2, R206 ;  /* 0x0000000244587825 */ /* 0x000fc800078e02ce */
[C---:B------:R-:W-:Y:S01]  /*1b10*/  IMAD R68, R3.reuse, 0x400, R68 ;  /* 0x0000040003447824 */ /* 0x040fe200078e0244 */
[----:B------:R-:W-:Y:S02]  /*1b20*/  LDGSTS.E.128 [R23+0x5000], desc[UR6][R88.64] ;  /* 0x0500000058177fae */ /* 0x000fe4000b9a1806 */
[-C--:B------:R-:W-:Y:S08]  /*1b30*/  HMMA.16816.F16 R180, R164, R84.reuse, R180 ;  /* 0x00000054a4b4723c */ /* 0x080ff000000008b4 */
[-C--:B------:R-:W-:Y:S08]  /*1b40*/  HMMA.16816.F16 R138, R128, R84.reuse, R138 ;  /* 0x00000054808a723c */ /* 0x080ff0000000088a */
[----:B------:R-:W-:Y:S01]  /*1b50*/  HMMA.16816.F16 R154, R76, R84, R154 ;  /* 0x000000544c9a723c */ /* 0x000fe2000000089a */
[----:B------:R-:W-:-:S05]  /*1b60*/  IMAD.WIDE R84, R3, 0x2, R88 ;  /* 0x0000000203547825 */ /* 0x000fca00078e0258 */
        /* <DEDUP_REMOVED lines=10> */
[----:B------:R1:W-:Y:S02]  /*1c10*/  LDGSTS.E.128 [R23+0x5630], desc[UR6][R90.64] ;  /* 0x056300005a177fae */ /* 0x0003e4000b9a1806 */
[C---:B------:R-:W-:Y:S02]  /*1c20*/  HMMA.16816.F16 R142, R128.reuse, R80, R142 ;  /* 0x00000050808e723c */ /* 0x040fe4000000088e */
[----:B------:R-:W-:Y:S04]  /*1c30*/  LDSM.16.M88.4 R112, [R197] ;  /* 0x00000000c570783b */ /* 0x000fe80000000200 */
[----:B------:R-:W2:Y:S02]  /*1c40*/  LDSM.16.MT88.4 R108, [R65] ;  /* 0x00000000416c783b */ /* 0x000ea40000004200 */
[C---:B------:R-:W-:Y:S02]  /*1c50*/  HMMA.16816.F16 R144, R128.reuse, R82, R144 ;  /* 0x000000528090723c */ /* 0x040fe40000000890 */
[----:B------:R-:W3:Y:S04]  /*1c60*/  LDSM.16.MT88.4 R100, [R67] ;  /* 0x000000004364783b */ /* 0x000ee80000004200 */
[----:B------:R-:W4:Y:S02]  /*1c70*/  LDSM.16.MT88.4 R124, [R69] ;  /* 0x00000000457c783b */ /* 0x000f240000004200 */
[C---:B------:R-:W-:Y:S02]  /*1c80*/  HMMA.16816.F16 R146, R128.reuse, R120, R146 ;  /* 0x000000788092723c */ /* 0x040fe40000000892 */
[----:B-1----:R-:W-:Y:S04]  /*1c90*/  LDSM.16.MT88.4 R88, [R37] ;  /* 0x000000002558783b */ /* 0x002fe80000004200 */
[----:B------:R-:W-:Y:S02]  /*1ca0*/  LDSM.16.MT88.4 R116, [R35] ;  /* 0x000000002374783b */ /* 0x000fe40000004200 */
[----:B------:R-:W-:Y:S02]  /*1cb0*/  HMMA.16816.F16 R130, R128, R122, R98 ;  /* 0x0000007a8082723c */ /* 0x000fe40000000862 */
[----:B------:R-:W-:Y:S04]  /*1cc0*/  LDSM.16.MT88.4 R84, [R33] ;  /* 0x000000002154783b */ /* 0x000fe80000004200 */
[----:B------:R-:W-:Y:S02]  /*1cd0*/  LDSM.16.M88.4 R184, [R201] ;  /* 0x00000000c9b8783b */ /* 0x000fe40000000200 */
[----:B------:R-:W-:Y:S02]  /*1ce0*/  HMMA.16816.F16 R128, R76, R82, R96 ;  /* 0x000000524c80723c */ /* 0x000fe40000000860 */
[----:B------:R-:W1:Y:S04]  /*1cf0*/  LDSM.16.MT88.4 R96, [R203] ;  /* 0x00000000cb60783b */ /* 0x000e680000004200 */
[----:B------:R-:W0:Y:S02]  /*1d00*/  LDGDEPBAR ;  /* 0x00000000000079af */ /* 0x000e240000000000 */
[C---:B------:R-:W-:Y:S08]  /*1d10*/  HMMA.16816.F16 R176, R164.reuse, R80, R176 ;  /* 0x00000050a4b0723c */ /* 0x040ff000000008b0 */
[C---:B------:R-:W-:Y:S08]  /*1d20*/  HMMA.16816.F16 R174, R164.reuse, R82, R174 ;  /* 0x00000052a4ae723c */ /* 0x040ff000000008ae */
[C---:B------:R-:W-:Y:S08]  /*1d30*/  HMMA.16816.F16 R170, R164.reuse, R120, R170 ;  /* 0x00000078a4aa723c */ /* 0x040ff000000008aa */
[----:B------:R-:W-:Y:S01]  /*1d40*/  HMMA.16816.F16 R164, R164, R122, R148 ;  /* 0x0000007aa4a4723c */ /* 0x000fe20000000894 */
[----:B------:R-:W-:Y:S07]  /*1d50*/  LDSM.16.M88.4 R148, [R199] ;  /* 0x00000000c794783b */ /* 0x000fee0000000200 */
[C---:B------:R-:W-:Y:S08]  /*1d60*/  HMMA.16816.F16 R104, R76.reuse, R120, R104 ;  /* 0x000000784c68723c */ /* 0x040ff00000000868 */
[C---:B------:R-:W-:Y:S01]  /*1d70*/  HMMA.16816.F16 R158, R76.reuse, R80, R158 ;  /* 0x000000504c9e723c */ /* 0x040fe2000000089e */
[----:B------:R-:W-:Y:S07]  /*1d80*/  LDSM.16.M88.4 R80, [R43] ;  /* 0x000000002b50783b */ /* 0x000fee0000000200 */
[----:B------:R-:W-:Y:S01]  /*1d90*/  HMMA.16816.F16 R122, R76, R122, R94 ;  /* 0x0000007a4c7a723c */ /* 0x000fe2000000085e */
[----:B------:R-:W-:Y:S07]  /*1da0*/  LDSM.16.M88.4 R76, [R41] ;  /* 0x00000000294c783b */ /* 0x000fee0000000200 */
[C---:B--2---:R-:W-:Y:S01]  /*1db0*/  HMMA.16816.F16 R120, R112.reuse, R108, R92 ;  /* 0x0000006c7078723c */ /* 0x044fe2000000085c */
[----:B------:R-:W2:Y:S07]  /*1dc0*/  LDSM.16.MT88.4 R92, [R39] ;  /* 0x00000000275c783b */ /* 0x000eae0000004200 */
[C---:B------:R-:W-:Y:S08]  /*1dd0*/  HMMA.16816.F16 R182, R112.reuse, R110, R182 ;  /* 0x0000006e70b6723c */ /* 0x040ff000000008b6 */
[C---:B---3--:R-:W-:Y:S08]  /*1de0*/  HMMA.16816.F16 R180, R112.reuse, R100, R180 ;  /* 0x0000006470b4723c */ /* 0x048ff000000008b4 */
[C---:B------:R-:W-:Y:S08]  /*1df0*/  HMMA.16816.F16 R178, R112.reuse, R102, R178 ;  /* 0x0000006670b2723c */ /* 0x040ff000000008b2 */
[C---:B----4-:R-:W-:Y:S08]  /*1e00*/  HMMA.16816.F16 R176, R112.reuse, R124, R176 ;  /* 0x0000007c70b0723c */ /* 0x050ff000000008b0 */
[C---:B------:R-:W-:Y:S08]  /*1e10*/  HMMA.16816.F16 R174, R112.reuse, R126, R174 ;  /* 0x0000007e70ae723c */ /* 0x040ff000000008ae */
[C---:B-1----:R-:W-:Y:S08]  /*1e20*/  HMMA.16816.F16 R170, R112.reuse, R96, R170 ;  /* 0x0000006070aa723c */ /* 0x042ff000000008aa */
[----:B------:R-:W-:Y:S01]  /*1e30*/  HMMA.16816.F16 R112, R112, R98, R164 ;  /* 0x000000627070723c */ /* 0x000fe200000008a4 */
[----:B------:R-:W1:Y:S07]  /*1e40*/  LDSM.16.M88.4 R164, [R31] ;  /* 0x000000001fa4783b */ /* 0x000e6e0000000200 */
[C---:B--2---:R-:W-:Y:S08]  /*1e50*/  HMMA.16816.F16 R114, R76.reuse, R92, R120 ;  /* 0x0000005c4c72723c */ /* 0x044ff00000000878 */
[C---:B------:R-:W-:Y:S08]  /*1e60*/  HMMA.16816.F16 R182, R76.reuse, R94, R182 ;  /* 0x0000005e4cb6723c */ /* 0x040ff000000008b6 */
[C---:B------:R-:W-:Y:S08]  /*1e70*/  HMMA.16816.F16 R180, R76.reuse, R88, R180 ;  /* 0x000000584cb4723c */ /* 0x040ff000000008b4 */
[C---:B------:R-:W-:Y:S08]  /*1e80*/  HMMA.16816.F16 R178, R76.reuse, R90, R178 ;  /* 0x0000005a4cb2723c */ /* 0x040ff000000008b2 */
[C---:B------:R-:W-:Y:S08]  /*1e90*/  HMMA.16816.F16 R176, R76.reuse, R116, R176 ;  /* 0x000000744cb0723c */ /* 0x040ff000000008b0 */
[C---:B------:R-:W-:Y:S08]  /*1ea0*/  HMMA.16816.F16 R174, R76.reuse, R118, R174 ;  /* 0x000000764cae723c */ /* 0x040ff000000008ae */
[C---:B------:R-:W-:Y:S08]  /*1eb0*/  HMMA.16816.F16 R170, R76.reuse, R84, R170 ;  /* 0x000000544caa723c */ /* 0x040ff000000008aa */
[----:B------:R-:W-:Y:S01]  /*1ec0*/  HMMA.16816.F16 R112, R76, R86, R112 ;  /* 0x000000564c70723c */ /* 0x000fe20000000870 */
[----:B------:R-:W-:-:S04]  /*1ed0*/  VIADD R77, R15, 0x3720 ;  /* 0x000037200f4d7836 */ /* 0x000fc80000000000 */
[----:B------:R-:W-:-:S03]  /*1ee0*/  IMAD.U32 R73, R190, 0x2, R77 ;  /* 0x00000002be497824 */ /* 0x000fc600078e004d */
[C---:B------:R-:W-:Y:S08]  /*1ef0*/  HMMA.16816.F16 R172, R184.reuse, R108, R172 ;  /* 0x0000006cb8ac723c */ /* 0x040ff000000008ac */
[C---:B------:R-:W-:Y:S08]  /*1f00*/  HMMA.16816.F16 R168, R184.reuse, R110, R168 ;  /* 0x0000006eb8a8723c */ /* 0x040ff000000008a8 */
[C---:B------:R-:W-:Y:S08]  /*1f10*/  HMMA.16816.F16 R134, R184.reuse, R100, R134 ;  /* 0x00000064b886723c */ /* 0x040ff00000000886 */
        /* <DEDUP_REMOVED lines=8> */
[C---:B------:R-:W-:Y:S08]  /*1fa0*/  HMMA.16816.F16 R140, R148.reuse, R102, R140 ;  /* 0x00000066948c723c */ /* 0x040ff0000000088c */
[C---:B------:R-:W-:Y:S08]  /*1fb0*/  HMMA.16816.F16 R142, R148.reuse, R124, R142 ;  /* 0x0000007c948e723c */ /* 0x040ff0000000088e */
[C---:B------:R-:W-:Y:S08]  /*1fc0*/  HMMA.16816.F16 R144, R148.reuse, R126, R144 ;  /* 0x0000007e9490723c */ /* 0x040ff00000000890 */
[----:B------:R-:W-:Y:S08]  /*1fd0*/  HMMA.16816.F16 R146, R148, R96, R146 ;  /* 0x000000609492723c */ /* 0x000ff00000000892 */
[----:B------:R-:W-:Y:S08]  /*1fe0*/  HMMA.16816.F16 R158, R80, R124, R158 ;  /* 0x0000007c509e723c */ /* 0x000ff0000000089e */
[----:B------:R-:W-:Y:S01]  /*1ff0*/  HMMA.16816.F16 R148, R148, R98, R130 ;  /* 0x000000629494723c */ /* 0x000fe20000000882 */
[----:B------:R-:W-:Y:S01]  /*2000*/  IMAD.WIDE R150, R66, 0x2, R206 ;  /* 0x0000000242967825 */ /* 0x000fe200078e02ce */
[----:B------:R-:W-:-:S03]  /*2010*/  LEA R66, R3, R66, 0xa ;  /* 0x0000004203427211 */ /* 0x000fc600078e50ff */
[----:B------:R-:W-:-:S03]  /*2020*/  IMAD.WIDE R160, R3, 0x2, R150 ;  /* 0x0000000203a07825 */ /* 0x000fc600078e0296 */
[----:B------:R-:W-:Y:S01]  /*2030*/  HMMA.16816.F16 R106, R80, R108, R106 ;  /* 0x0000006c506a723c */ /* 0x000fe2000000086a */
[----:B------:R-:W-:-:S07]  /*2040*/  IMAD.WIDE R188, R3, 0x2, R160 ;  /* 0x0000000203bc7825 */ /* 0x000fce00078e02a0 */
[----:B------:R-:W-:Y:S01]  /*2050*/  HMMA.16816.F16 R152, R80, R110, R152 ;  /* 0x0000006e5098723c */ /* 0x000fe20000000898 */
[----:B------:R-:W-:-:S07]  /*2060*/  IMAD.WIDE R190, R3, 0x2, R188 ;  /* 0x0000000203be7825 */ /* 0x000fce00078e02bc */
[C---:B------:R-:W-:Y:S08]  /*2070*/  HMMA.16816.F16 R154, R80.reuse, R100, R154 ;  /* 0x00000064509a723c */ /* 0x040ff0000000089a */
[C---:B------:R-:W-:Y:S08]  /*2080*/  HMMA.16816.F16 R156, R80.reuse, R102, R156 ;  /* 0x00000066509c723c */ /* 0x040ff0000000089c */
[C---:B------:R-:W-:Y:S01]  /*2090*/  HMMA.16816.F16 R126, R80.reuse, R126, R128 ;  /* 0x0000007e507e723c */ /* 0x040fe20000000880 */
[----:B------:R-:W2:Y:S07]  /*20a0*/  LDSM.16.M88.4 R128, [R202] ;  /* 0x00000000ca80783b */ /* 0x000eae0000000200 */
[C---:B------:R-:W-:Y:S08]  /*20b0*/  HMMA.16816.F16 R104, R80.reuse, R96, R104 ;  /* 0x000000605068723c */ /* 0x040ff00000000868 */
[----:B------:R-:W-:Y:S01]  /*20c0*/  HMMA.16816.F16 R124, R80, R98, R122 ;  /* 0x00000062507c723c */ /* 0x000fe2000000087a */
[----:B------:R-:W3:Y:S01]  /*20d0*/  LDSM.16.M88.4 R80, [R73] ;  /* 0x000000004950783b */ /* 0x000ee20000000200 */
[----:B------:R-:W-:-:S04]  /*20e0*/  DEPBAR.LE SB0, 0x0 ;  /* 0x000080000000791a */ /* 0x000fc80000000000 */
[----:B------:R-:W-:Y:S02]  /*20f0*/  BAR.SYNC.DEFER_BLOCKING 0x0 ;  /* 0x0000000000007b1d */ /* 0x000fe40000010000 */
[C---:B-1----:R-:W-:Y:S08]  /*2100*/  HMMA.16816.F16 R172, R164.reuse, R92, R172 ;  /* 0x0000005ca4ac723c */ /* 0x042ff000000008ac */
[C---:B------:R-:W-:Y:S08]  /*2110*/  HMMA.16816.F16 R168, R164.reuse, R94, R168 ;  /* 0x0000005ea4a8723c */ /* 0x040ff000000008a8 */
[C---:B------:R-:W-:Y:S01]  /*2120*/  HMMA.16816.F16 R134, R164.reuse, R88, R134 ;  /* 0x00000058a486723c */ /* 0x040fe20000000886 */
[----:B------:R-:W-:Y:S01]  /*2130*/  @!PT LDS RZ, [RZ] ;  /* 0x00000000fffff984 */ /* 0x000fe20000000800 */
[----:B------:R-:W-:Y:S01]  /*2140*/  @!PT LDS RZ, [RZ] ;  /* 0x00000000fffff984 */ /* 0x000fe20000000800 */
[----:B------:R-:W-:Y:S01]  /*2150*/  @!PT LDS RZ, [RZ] ;  /* 0x00000000fffff984 */ /* 0x000fe20000000800 */
[----:B------:R-:W-:Y:S07]  /*2160*/  LDGSTS.E.128 [R25+0x2800], desc[UR6][R210.64+-0x340] ;  /* 0x02800cc0d2197fae */ /* 0x000fee000b9a1806 */
[C---:B------:R-:W-:Y:S01]  /*2170*/  HMMA.16816.F16 R132, R164.reuse, R90, R132 ;  /* 0x0000005aa484723c */ /* 0x040fe20000000884 */
[----:B------:R-:W-:Y:S04]  /*2180*/  LDGSTS.E.128 [R25+0x2850], desc[UR6][R212.64+0xc0] ;  /* 0x028500c0d4197fae */ /* 0x000fe8000b9a1806 */
[----:B------:R-:W-:Y:S03]  /*2190*/  LDGSTS.E.128 [R23+0x9200], desc[UR6][R150.64] ;  /* 0x0920000096177fae */ /* 0x000fe6000b9a1806 */
[C---:B------:R-:W-:Y:S01]  /*21a0*/  HMMA.16816.F16 R74, R164.reuse, R116, R74 ;  /* 0x00000074a44a723c */ /* 0x040fe2000000084a */
[----:B------:R1:W-:Y:S04]  /*21b0*/  LDGSTS.E.128 [R23+0x9410], desc[UR6][R160.64] ;  /* 0x09410000a0177fae */ /* 0x0003e8000b9a1806 */
[----:B------:R-:W-:Y:S03]  /*21c0*/  LDGSTS.E.128 [R23+0x9620], desc[UR6][R188.64] ;  /* 0x09620000bc177fae */ /* 0x000fe6000b9a1806 */
[C---:B------:R-:W-:Y:S01]  /*21d0*/  HMMA.16816.F16 R192, R164.reuse, R118, R192 ;  /* 0x00000076a4c0723c */ /* 0x040fe200000008c0 */
[----:B------:R4:W-:Y:S04]  /*21e0*/  LDGSTS.E.128 [R23+0x9830], desc[UR6][R190.64] ;  /* 0x09830000be177fae */ /* 0x0009e8000b9a1806 */
[----:B------:R-:W-:Y:S03]  /*21f0*/  LDSM.16.MT88.4 R108, [R204] ;  /* 0x00000000cc6c783b */ /* 0x000fe60000004200 */
[C---:B------:R-:W-:Y:S01]  /*2200*/  HMMA.16816.F16 R194, R164.reuse, R84, R194 ;  /* 0x00000054a4c2723c */ /* 0x040fe200000008c2 */
[----:B------:R-:W-:Y:S04]  /*2210*/  LDSM.16.MT88.4 R100, [R200] ;  /* 0x00000000c864783b */ /* 0x000fe80000004200 */
[----:B------:R-:W-:Y:S03]  /*2220*/  LDSM.16.MT88.4 R120, [R71] ;  /* 0x000000004778783b */ /* 0x000fe60000004200 */
[----:B------:R-:W-:Y:S01]  /*2230*/  HMMA.16816.F16 R166, R164, R86, R186 ;  /* 0x00000056a4a6723c */ /* 0x000fe200000008ba */
[----:B------:R-:W-:Y:S04]  /*2240*/  LDSM.16.MT88.4 R96, [R55] ;  /* 0x000000003760783b */ /* 0x000fe80000004200 */
[----:B-1----:R-:W1:Y:S03]  /*2250*/  LDSM.16.M88.4 R160, [R47] ;  /* 0x000000002fa0783b */ /* 0x002e660000000200 */
[C---:B--2---:R-:W-:Y:S01]  /*2260*/  HMMA.16816.F16 R164, R128.reuse, R92, R184 ;  /* 0x0000005c80a4723c */ /* 0x044fe200000008b8 */
[----:B------:R-:W2:Y:S04]  /*2270*/  LDSM.16.M88.4 R76, [R205] ;  /* 0x00000000cd4c783b */ /* 0x000ea80000000200 */
[----:B------:R-:W0:Y:S03]  /*2280*/  LDGDEPBAR ;  /* 0x00000000000079af */ /* 0x000e260000000000 */
[C---:B------:R-:W-:Y:S01]  /*2290*/  HMMA.16816.F16 R136, R128.reuse, R94, R136 ;  /* 0x0000005e8088723c */ /* 0x040fe20000000888 */
[----:B------:R-:W-:Y:S07]  /*22a0*/  LDSM.16.M88.4 R184, [R49] ;  /* 0x0000000031b8783b */ /* 0x000fee0000000200 */
[C---:B------:R-:W-:Y:S08]  /*22b0*/  HMMA.16816.F16 R138, R128.reuse, R88, R138 ;  /* 0x00000058808a723c */ /* 0x040ff0000000088a */
[C---:B------:R-:W-:Y:S08]  /*22c0*/  HMMA.16816.F16 R140, R128.reuse, R90, R140 ;  /* 0x0000005a808c723c */ /* 0x040ff0000000088c */
[C---:B------:R-:W-:Y:S08]  /*22d0*/  HMMA.16816.F16 R142, R128.reuse, R116, R142 ;  /* 0x00000074808e723c */ /* 0x040ff0000000088e */
[C---:B------:R-:W-:Y:S08]  /*22e0*/  HMMA.16816.F16 R144, R128.reuse, R118, R144 ;  /* 0x000000768090723c */ /* 0x040ff00000000890 */
[----:B------:R-:W-:Y:S08]  /*22f0*/  HMMA.16816.F16 R146, R128, R84, R146 ;  /* 0x000000548092723c */ /* 0x000ff00000000892 */
[----:B---3--:R-:W-:Y:S08]  /*2300*/  HMMA.16816.F16 R158, R80, R116, R158 ;  /* 0x00000074509e723c */ /* 0x008ff0000000089e */
[----:B------:R-:W-:Y:S01]  /*2310*/  HMMA.16816.F16 R128, R128, R86, R148 ;  /* 0x000000568080723c */ /* 0x000fe20000000894 */
[----:B------:R-:W3:Y:S07]  /*2320*/  LDSM.16.M88.4 R148, [R45] ;  /* 0x000000002d94783b */ /* 0x000eee0000000200 */
[C---:B------:R-:W-:Y:S08]  /*2330*/  HMMA.16816.F16 R106, R80.reuse, R92, R106 ;  /* 0x0000005c506a723c */ /* 0x040ff0000000086a */
[C---:B------:R-:W-:Y:S01]  /*2340*/  HMMA.16816.F16 R152, R80.reuse, R94, R152 ;  /* 0x0000005e5098723c */ /* 0x040fe20000000898 */
[----:B------:R-:W-:Y:S07]  /*2350*/  LDSM.16.MT88.4 R92, [R59] ;  /* 0x000000003b5c783b */ /* 0x000fee0000004200 */
[C---:B------:R-:W-:Y:S08]  /*2360*/  HMMA.16816.F16 R154, R80.reuse, R88, R154 ;  /* 0x00000058509a723c */ /* 0x040ff0000000089a */
[C---:B------:R-:W-:Y:S01]  /*2370*/  HMMA.16816.F16 R156, R80.reuse, R90, R156 ;  /* 0x0000005a509c723c */ /* 0x040fe2000000089c */
[----:B------:R-:W-:Y:S07]  /*2380*/  LDSM.16.MT88.4 R88, [R57] ;  /* 0x000000003958783b */ /* 0x000fee0000004200 */
[C---:B------:R-:W-:Y:S08]  /*2390*/  HMMA.16816.F16 R118, R80.reuse, R118, R126 ;  /* 0x000000765076723c */ /* 0x040ff0000000087e */
[C---:B------:R-:W-:Y:S08]  /*23a0*/  HMMA.16816.F16 R104, R80.reuse, R84, R104 ;  /* 0x000000545068723c */ /* 0x040ff00000000868 */
[----:B------:R-:W-:Y:S01]  /*23b0*/  HMMA.16816.F16 R116, R80, R86, R124 ;  /* 0x000000565074723c */ /* 0x000fe2000000087c */
[----:B------:R-:W5:Y:S04]  /*23c0*/  LDSM.16.M88.4 R80, [R63] ;  /* 0x000000003f50783b */ /* 0x000f680000000200 */
[----:B------:R-:W4:Y:S03]  /*23d0*/  LDSM.16.MT88.4 R124, [R53] ;  /* 0x00000000357c783b */ /* 0x000f260000004200 */
[C---:B-1----:R-:W-:Y:S01]  /*23e0*/  HMMA.16816.F16 R172, R160.reuse, R108, R172 ;  /* 0x0000006ca0ac723c */ /* 0x042fe200000008ac */
[----:B------:R-:W1:Y:S07]  /*23f0*/  LDSM.16.MT88.4 R84, [R51] ;  /* 0x000000003354783b */ /* 0x000e6e0000004200 */
[C---:B------:R-:W-:Y:S08]  /*2400*/  HMMA.16816.F16 R168, R160.reuse, R110, R168 ;  /* 0x0000006ea0a8723c */ /* 0x040ff000000008a8 */
[C---:B------:R-:W-:Y:S08]  /*2410*/  HMMA.16816.F16 R134, R160.reuse, R100, R134 ;  /* 0x00000064a086723c */ /* 0x040ff00000000886 */
[C---:B------:R-:W-:Y:S08]  /*2420*/  HMMA.16816.F16 R132, R160.reuse, R102, R132 ;  /* 0x00000066a084723c */ /* 0x040ff00000000884 */
[C---:B------:R-:W-:Y:S08]  /*2430*/  HMMA.16816.F16 R74, R160.reuse, R120, R74 ;  /* 0x00000078a04a723c */ /* 0x040ff0000000084a */
[C---:B------:R-:W-:Y:S08]  /*2440*/  HMMA.16816.F16 R192, R160.reuse, R122, R192 ;  /* 0x0000007aa0c0723c */ /* 0x040ff000000008c0 */
[C---:B------:R-:W-:Y:S08]  /*2450*/  HMMA.16816.F16 R194, R160.reuse, R96, R194 ;  /* 0x00000060a0c2723c */ /* 0x040ff000000008c2 */
[----:B------:R-:W-:Y:S08]  /*2460*/  HMMA.16816.F16 R162, R160, R98, R166 ;  /* 0x00000062a0a2723c */ /* 0x000ff000000008a6 */
[C---:B--2---:R-:W-:Y:S08]  /*2470*/  HMMA.16816.F16 R176, R76.reuse, R120, R176 ;  /* 0x000000784cb0723c */ /* 0x044ff000000008b0 */
[----:B------:R-:W-:Y:S08]  /*2480*/  HMMA.16816.F16 R174, R76, R122, R174 ;  /* 0x0000007a4cae723c */ /* 0x000ff000000008ae */
[C---:B---3--:R-:W-:Y:S08]  /*2490*/  HMMA.16816.F16 R160, R148.reuse, R108, R164 ;  /* 0x0000006c94a0723c */ /* 0x048ff000000008a4 */
[C---:B------:R-:W-:Y:S08]  /*24a0*/  HMMA.16816.F16 R136, R148.reuse, R110, R136 ;  /* 0x0000006e9488723c */ /* 0x040ff00000000888 */
[C---:B------:R-:W-:Y:S08]  /*24b0*/  HMMA.16816.F16 R138, R148.reuse, R100, R138 ;  /* 0x00000064948a723c */ /* 0x040ff0000000088a */
[C---:B------:R-:W-:Y:S08]  /*24c0*/  HMMA.16816.F16 R140, R148.reuse, R102, R140 ;  /* 0x00000066948c723c */ /* 0x040ff0000000088c */
[C---:B------:R-:W-:Y:S08]  /*24d0*/  HMMA.16816.F16 R142, R148.reuse, R120, R142 ;  /* 0x00000078948e723c */ /* 0x040ff0000000088e */
[C---:B------:R-:W-:Y:S08]  /*24e0*/  HMMA.16816.F16 R144, R148.reuse, R122, R144 ;  /* 0x0000007a9490723c */ /* 0x040ff00000000890 */
[----:B------:R-:W-:Y:S08]  /*24f0*/  HMMA.16816.F16 R146, R148, R96, R146 ;  /* 0x000000609492723c */ /* 0x000ff00000000892 */
[----:B-----5:R-:W-:Y:S08]  /*2500*/  HMMA.16816.F16 R158, R80, R120, R158 ;  /* 0x00000078509e723c */ /* 0x020ff0000000089e */
[C---:B------:R-:W-:Y:S08]  /*2510*/  HMMA.16816.F16 R114, R76.reuse, R108, R114 ;  /* 0x0000006c4c72723c */ /* 0x040ff00000000872 */
[C---:B------:R-:W-:Y:S08]  /*2520*/  HMMA.16816.F16 R182, R76.reuse, R110, R182 ;  /* 0x0000006e4cb6723c */ /* 0x040ff000000008b6 */
[C---:B------:R-:W-:Y:S08]  /*2530*/  HMMA.16816.F16 R180, R76.reuse, R100, R180 ;  /* 0x000000644cb4723c */ /* 0x040ff000000008b4 */
[C---:B------:R-:W-:Y:S08]  /*2540*/  HMMA.16816.F16 R178, R76.reuse, R102, R178 ;  /* 0x000000664cb2723c */ /* 0x040ff000000008b2 */
[C---:B------:R-:W-:Y:S08]  /*2550*/  HMMA.16816.F16 R170, R76.reuse, R96, R170 ;  /* 0x000000604caa723c */ /* 0x040ff000000008aa */
[-C--:B------:R-:W-:Y:S01]  /*2560*/  HMMA.16816.F16 R112, R76, R98.reuse, R112 ;  /* 0x000000624c70723c */ /* 0x080fe20000000870 */
[----:B------:R-:W2:Y:S07]  /*2570*/  LDSM.16.M88.4 R76, [R61] ;  /* 0x000000003d4c783b */ /* 0x000eae0000000200 */
[----:B------:R-:W-:Y:S01]  /*2580*/  HMMA.16816.F16 R148, R148, R98, R128 ;  /* 0x000000629494723c */ /* 0x000fe20000000880 */
[----:B------:R-:W3:Y:S01]  /*2590*/  LDSM.16.M88.4 R128, [R29] ;  /* 0x000000001d80783b */ /* 0x000ee20000000200 */
[----:B------:R-:W-:-:S04]  /*25a0*/  IMAD.WIDE R150, R64, 0x2, R206 ;  /* 0x0000000240967825 */ /* 0x000fc800078e02ce */
[C---:B------:R-:W-:Y:S02]  /*25b0*/  IMAD R64, R3.reuse, 0x400, R64 ;  /* 0x0000040003407824 */ /* 0x040fe400078e0240 */
[----:B------:R-:W-:Y:S01]  /*25c0*/  HMMA.16816.F16 R106, R80, R108, R106 ;  /* 0x0000006c506a723c */ /* 0x000fe2000000086a */
[----:B------:R-:W-:-:S04]  /*25d0*/  IMAD.WIDE R164, R3, 0x2, R150 ;  /* 0x0000000203a47825 */ /* 0x000fc800078e0296 */
[----:B----4-:R-:W-:-:S03]  /*25e0*/  IMAD.WIDE R190, R3, 0x2, R164 ;  /* 0x0000000203be7825 */ /* 0x010fc600078e02a4 */
[----:B------:R-:W-:Y:S01]  /*25f0*/  HMMA.16816.F16 R152, R80, R110, R152 ;  /* 0x0000006e5098723c */ /* 0x000fe20000000898 */
[----:B------:R-:W-:-:S07]  /*2600*/  IMAD.WIDE R188, R3, 0x2, R190 ;  /* 0x0000000203bc7825 */ /* 0x000fce00078e02be */
[C---:B------:R-:W-:Y:S08]  /*2610*/  HMMA.16816.F16 R154, R80.reuse, R100, R154 ;  /* 0x00000064509a723c */ /* 0x040ff0000000089a */
[C---:B------:R-:W-:Y:S08]  /*2620*/  HMMA.16816.F16 R156, R80.reuse, R102, R156 ;  /* 0x00000066509c723c */ /* 0x040ff0000000089c */
[C---:B------:R-:W-:Y:S08]  /*2630*/  HMMA.16816.F16 R122, R80.reuse, R122, R118 ;  /* 0x0000007a507a723c */ /* 0x040ff00000000876 */
[C---:B------:R-:W-:Y:S08]  /*2640*/  HMMA.16816.F16 R104, R80.reuse, R96, R104 ;  /* 0x000000605068723c */ /* 0x040ff00000000868 */
[----:B------:R-:W-:Y:S01]  /*2650*/  HMMA.16816.F16 R120, R80, R98, R116 ;  /* 0x000000625078723c */ /* 0x000fe20000000874 */
[----:B------:R-:W4:Y:S01]  /*2660*/  LDSM.16.M88.4 R80, [R27] ;  /* 0x000000001b50783b */ /* 0x000f220000000200 */
[----:B------:R-:W-:-:S04]  /*2670*/  DEPBAR.LE SB0, 0x0 ;  /* 0x000080000000791a */ /* 0x000fc80000000000 */
[----:B------:R-:W-:Y:S02]  /*2680*/  BAR.SYNC.DEFER_BLOCKING 0x0 ;  /* 0x0000000000007b1d */ /* 0x000fe40000010000 */
[C---:B------:R-:W-:Y:S08]  /*2690*/  HMMA.16816.F16 R172, R184.reuse, R92, R172 ;  /* 0x0000005cb8ac723c */ /* 0x040ff000000008ac */
[C---:B------:R-:W-:Y:S08]  /*26a0*/  HMMA.16816.F16 R168, R184.reuse, R94, R168 ;  /* 0x0000005eb8a8723c */ /* 0x040ff000000008a8 */
[C---:B------:R-:W-:Y:S01]  /*26b0*/  HMMA.16816.F16 R134, R184.reuse, R88, R134 ;  /* 0x00000058b886723c */ /* 0x040fe20000000886 */
[----:B------:R-:W-:Y:S01]  /*26c0*/  @!PT LDS RZ, [RZ] ;  /* 0x00000000fffff984 */ /* 0x000fe20000000800 */
[----:B------:R-:W-:Y:S01]  /*26d0*/  @!PT LDS RZ, [RZ] ;  /* 0x00000000fffff984 */ /* 0x000fe20000000800 */
[----:B------:R-:W-:Y:S01]  /*26e0*/  @!PT LDS RZ, [RZ] ;  /* 0x00000000fffff984 */ /* 0x000fe20000000800 */
[----:B------:R-:W-:Y:S07]  /*26f0*/  LDGSTS.E.128 [R25], desc[UR6][R210.64+-0x300] ;  /* 0x00000d00d2197fae */ /* 0x000fee000b9a1806 */
[C---:B------:R-:W-:Y:S01]  /*2700*/  HMMA.16816.F16 R132, R184.reuse, R90, R132 ;  /* 0x0000005ab884723c */ /* 0x040fe20000000884 */
[----:B------:R-:W-:Y:S04]  /*2710*/  LDGSTS.E.128 [R25+0x50], desc[UR6][R212.64+0x100] ;  /* 0x00050100d4197fae */ /* 0x000fe8000b9a1806 */
[----:B------:R-:W-:Y:S03]  /*2720*/  LDGSTS.E.128 [R23+0x5000], desc[UR6][R150.64] ;  /* 0x0500000096177fae */ /* 0x000fe6000b9a1806 */
[C---:B------:R-:W-:Y:S01]  /*2730*/  HMMA.16816.F16 R74, R184.reuse, R124, R74 ;  /* 0x0000007cb84a723c */ /* 0x040fe2000000084a */
[----:B------:R5:W-:Y:S04]  /*2740*/  LDGSTS.E.128 [R23+0x5210], desc[UR6][R164.64] ;  /* 0x05210000a4177fae */ /* 0x000be8000b9a1806 */
[----:B------:R4:W-:Y:S03]  /*2750*/  LDGSTS.E.128 [R23+0x5420], desc[UR6][R190.64] ;  /* 0x05420000be177fae */ /* 0x0009e6000b9a1806 */
[C---:B------:R-:W-:Y:S01]  /*2760*/  HMMA.16816.F16 R192, R184.reuse, R126, R192 ;  /* 0x0000007eb8c0723c */ /* 0x040fe200000008c0 */
[----:B------:R4:W-:Y:S04]  /*2770*/  LDGSTS.E.128 [R23+0x5630], desc[UR6][R188.64] ;  /* 0x05630000bc177fae */ /* 0x0009e8000b9a1806 */
[----:B------:R-:W-:Y:S03]  /*2780*/  LDSM.16.MT88.4 R108, [R65] ;  /* 0x00000000416c783b */ /* 0x000fe60000004200 */
[C---:B-1----:R-:W-:Y:S01]  /*2790*/  HMMA.16816.F16 R194, R184.reuse, R84, R194 ;  /* 0x00000054b8c2723c */ /* 0x042fe200000008c2 */
[----:B------:R-:W-:Y:S04]  /*27a0*/  LDSM.16.MT88.4 R100, [R67] ;  /* 0x000000004364783b */ /* 0x000fe80000004200 */
[----:B------:R-:W-:Y:S03]  /*27b0*/  LDSM.16.MT88.4 R116, [R69] ;  /* 0x000000004574783b */ /* 0x000fe60000004200 */
[----:B------:R-:W-:Y:S01]  /*27c0*/  HMMA.16816.F16 R186, R184, R86, R162 ;  /* 0x00000056b8ba723c */ /* 0x000fe200000008a2 */
[----:B------:R-:W-:Y:S04]  /*27d0*/  LDSM.16.MT88.4 R96, [R203] ;  /* 0x00000000cb60783b */ /* 0x000fe80000004200 */
[----:B-----5:R-:W1:Y:S03]  /*27e0*/  LDSM.16.M88.4 R164, [R201] ;  /* 0x00000000c9a4783b */ /* 0x020e660000000200 */
[C---:B--2---:R-:W-:Y:S01]  /*27f0*/  HMMA.16816.F16 R176, R76.reuse, R124, R176 ;  /* 0x0000007c4cb0723c */ /* 0x044fe200000008b0 */
[----:B------:R-:W0:Y:S07]  /*2800*/  LDGDEPBAR ;  /* 0x00000000000079af */ /* 0x000e2e0000000000 */
[----:B------:R-:W-:Y:S08]  /*2810*/  HMMA.16816.F16 R174, R76, R126, R174 ;  /* 0x0000007e4cae723c */ /* 0x000ff000000008ae */
[C---:B---3--:R-:W-:Y:S01]  /*2820*/  HMMA.16816.F16 R184, R128.reuse, R92, R160 ;  /* 0x0000005c80b8723c */ /* 0x048fe200000008a0 */
[----:B------:R-:W-:Y:S07]  /*2830*/  LDSM.16.M88.4 R160, [R31] ;  /* 0x000000001fa0783b */ /* 0x000fee0000000200 */
[C---:B------:R-:W-:Y:S08]  /*2840*/  HMMA.16816.F16 R136, R128.reuse, R94, R136 ;  /* 0x0000005e8088723c */ /* 0x040ff00000000888 */
[C---:B------:R-:W-:Y:S08]  /*2850*/  HMMA.16816.F16 R138, R128.reuse, R88, R138 ;  /* 0x00000058808a723c */ /* 0x040ff0000000088a */
[C---:B------:R-:W-:Y:S08]  /*2860*/  HMMA.16816.F16 R140, R128.reuse, R90, R140 ;  /* 0x0000005a808c723c */ /* 0x040ff0000000088c */
[C---:B------:R-:W-:Y:S08]  /*2870*/  HMMA.16816.F16 R142, R128.reuse, R124, R142 ;  /* 0x0000007c808e723c */ /* 0x040ff0000000088e */
[C---:B------:R-:W-:Y:S08]  /*2880*/  HMMA.16816.F16 R144, R128.reuse, R126, R144 ;  /* 0x0000007e8090723c */ /* 0x040ff00000000890 */
[----:B------:R-:W-:Y:S08]  /*2890*/  HMMA.16816.F16 R146, R128, R84, R146 ;  /* 0x000000548092723c */ /* 0x000ff00000000892 */
[----:B----4-:R-:W-:Y:S08]  /*28a0*/  HMMA.16816.F16 R158, R80, R124, R158 ;  /* 0x0000007c509e723c */ /* 0x010ff0000000089e */
        /* <DEDUP_REMOVED lines=18> */
[----:B------:R-:W4:Y:S04]  /*29d0*/  LDSM.16.M88.4 R80, [R43] ;  /* 0x000000002b50783b */ /* 0x000f280000000200 */
[----:B------:R-:W5:Y:S03]  /*29e0*/  LDSM.16.MT88.4 R120, [R35] ;  /* 0x000000002378783b */ /* 0x000f660000004200 */
        /* <DEDUP_REMOVED lines=28> */
[----:B------:R-:W-:Y:S01]  /*2bb0*/  IMAD.WIDE R150, R62, 0x2, R206 ;  /* 0x000000023e967825 */ /* 0x000fe200078e02ce */
[----:B------:R-:W-:-:S05]  /*2bc0*/  LEA R62, R3, R62, 0xa ;  /* 0x0000003e033e7211 */ /* 0x000fca00078e50ff */
[----:B------:R-:W-:Y:S01]  /*2bd0*/  HMMA.16816.F16 R106, R80, R108, R106 ;  /* 0x0000006c506a723c */ /* 0x000fe2000000086a */
[----:B------:R-:W-:-:S04]  /*2be0*/  IMAD.WIDE R184, R3, 0x2, R150 ;  /* 0x0000000203b87825 */ /* 0x000fc800078e0296 */
[----:B------:R-:W-:-:S03]  /*2bf0*/  IMAD.WIDE R190, R3, 0x2, R184 ;  /* 0x0000000203be7825 */ /* 0x000fc600078e02b8 */
        /* <DEDUP_REMOVED lines=20> */
[C---:B-----5:R-:W-:Y:S01]  /*2d40*/  HMMA.16816.F16 R74, R160.reuse, R120, R74 ;  /* 0x00000078a04a723c */ /* 0x060fe2000000084a */
        /* <DEDUP_REMOVED lines=110> */
[C---:B------:R-:W-:Y:S08]  /*3430*/  HMMA.16816.F16 R182, R76.reuse, R94, R182 ;  /* 0x0000005e4cb6723c */ /* 0x040ff000000008b6 */
[C---:B------:R-:W-:Y:S08]  /*3440*/  HMMA.16816.F16 R180, R76.reuse, R88, R180 ;  /* 0x000000584cb4723c */ /* 0x040ff000000008b4 */
[C---:B------:R-:W-:Y:S08]  /*3450*/  HMMA.16816.F16 R178, R76.reuse, R90, R178 ;  /* 0x0000005a4cb2723c */ /* 0x040ff000000008b2 */
[C---:B------:R-:W-:Y:S08]  /*3460*/  HMMA.16816.F16 R176, R76.reuse, R116, R176 ;  /* 0x000000744cb0723c */ /* 0x040ff000000008b0 */
[C---:B------:R-:W-:Y:S08]  /*3470*/  HMMA.16816.F16 R174, R76.reuse, R118, R174 ;  /* 0x000000764cae723c */ /* 0x040ff000000008ae */
[C---:B------:R-:W-:Y:S08]  /*3480*/  HMMA.16816.F16 R170, R76.reuse, R84, R170 ;  /* 0x000000544caa723c */ /* 0x040ff000000008aa */
[----:B------:R-:W-:Y:S01]  /*3490*/  HMMA.16816.F16 R112, R76, R86, R112 ;  /* 0x000000564c70723c */ /* 0x000fe20000000870 */
[----:B------:R-:W2:Y:S07]  /*34a0*/  LDSM.16.M88.4 R76, [R197] ;  /* 0x00000000c54c783b */ /* 0x000eae0000000200 */
        /* <DEDUP_REMOVED lines=21> */
[----:B------:R-:W-:Y:S03]  /*3600*/  LDSM.16.MT88.4 R124, [R35] ;  /* 0x00000000237c783b */ /* 0x000fe60000004200 */
[C---:B-1----:R-:W-:Y:S01]  /*3610*/  HMMA.16816.F16 R172, R160.reuse, R108, R172 ;  /* 0x0000006ca0ac723c */ /* 0x042fe200000008ac */
[----:B------:R-:W-:Y:S07]  /*3620*/  LDSM.16.MT88.4 R84, [R33] ;  /* 0x000000002154783b */ /* 0x000fee0000004200 */
[C---:B------:R-:W-:Y:S08]  /*3630*/  HMMA.16816.F16 R168, R160.reuse, R110, R168 ;  /* 0x0000006ea0a8723c */ /* 0x040ff000000008a8 */
[C---:B------:R-:W-:Y:S08]  /*3640*/  HMMA.16816.F16 R134, R160.reuse, R100, R134 ;  /* 0x00000064a086723c */ /* 0x040ff00000000886 */
[C---:B------:R-:W-:Y:S08]  /*3650*/  HMMA.16816.F16 R132, R160.reuse, R102, R132 ;  /* 0x00000066a084723c */ /* 0x040ff00000000884 */
[C---:B------:R-:W-:Y:S08]  /*3660*/  HMMA.16816.F16 R74, R160.reuse, R120, R74 ;  /* 0x00000078a04a723c */ /* 0x040ff0000000084a */
[C---:B------:R-:W-:Y:S08]  /*3670*/  HMMA.16816.F16 R192, R160.reuse, R122, R192 ;  /* 0x0000007aa0c0723c */ /* 0x040ff000000008c0 */
[----:B------:R-:W-:Y:S08]  /*3680*/  HMMA.16816.F16 R194, R160, R96, R194 ;  /* 0x00000060a0c2723c */ /* 0x000ff000000008c2 */
[C---:B--2---:R-:W-:Y:S08]  /*3690*/  HMMA.16816.F16 R114, R76.reuse, R108, R114 ;  /* 0x0000006c4c72723c */ /* 0x044ff00000000872 */
[C---:B------:R-:W-:Y:S08]  /*36a0*/  HMMA.16816.F16 R182, R76.reuse, R110, R182 ;  /* 0x0000006e4cb6723c */ /* 0x040ff000000008b6 */
[C---:B------:R-:W-:Y:S08]  /*36b0*/  HMMA.16816.F16 R180, R76.reuse, R100, R180 ;  /* 0x000000644cb4723c */ /* 0x040ff000000008b4 */
[C---:B------:R-:W-:Y:S08]  /*36c0*/  HMMA.16816.F16 R178, R76.reuse, R102, R178 ;  /* 0x000000664cb2723c */ /* 0x040ff000000008b2 */
[C---:B------:R-:W-:Y:S08]  /*36d0*/  HMMA.16816.F16 R176, R76.reuse, R120, R176 ;  /* 0x000000784cb0723c */ /* 0x040ff000000008b0 */
[C---:B------:R-:W-:Y:S08]  /*36e0*/  HMMA.16816.F16 R174, R76.reuse, R122, R174 ;  /* 0x0000007a4cae723c */ /* 0x040ff000000008ae */
[C---:B------:R-:W-:Y:S08]  /*36f0*/  HMMA.16816.F16 R170, R76.reuse, R96, R170 ;  /* 0x000000604caa723c */ /* 0x040ff000000008aa */
[-C--:B------:R-:W-:Y:S01]  /*3700*/  HMMA.16816.F16 R112, R76, R98.reuse, R112 ;  /* 0x000000624c70723c */ /* 0x080fe20000000870 */
[----:B------:R-:W1:Y:S07]  /*3710*/  LDSM.16.M88.4 R76, [R41] ;  /* 0x00000000294c783b */ /* 0x000e6e0000000200 */
        /* <DEDUP_REMOVED lines=10> */
[----:B------:R-:W2:Y:S01]  /*37c0*/  LDSM.16.M88.4 R128, [R202] ;  /* 0x00000000ca80783b */ /* 0x000ea20000000200 */
        /* <DEDUP_REMOVED lines=31> */
[C---:B------:R-:W-:Y:S01]  /*39c0*/  HMMA.16816.F16 R170, R76.reuse, R84, R170 ;  /* 0x000000544caa723c */ /* 0x040fe200000008aa */
[----:B------:R-:W-:Y:S04]  /*39d0*/  LDSM.16.MT88.4 R100, [R200] ;  /* 0x00000000c864783b */ /* 0x000fe80000004200 */
[----:B------:R-:W-:Y:S03]  /*39e0*/  LDSM.16.MT88.4 R116, [R71] ;  /* 0x000000004774783b */ /* 0x000fe60000004200 */
[----:B------:R-:W-:Y:S01]  /*39f0*/  HMMA.16816.F16 R112, R76, R86, R112 ;  /* 0x000000564c70723c */ /* 0x000fe20000000870 */
[----:B------:R-:W4:Y:S04]  /*3a00*/  LDSM.16.M88.4 R76, [R205] ;  /* 0x00000000cd4c783b */ /* 0x000f280000000200 */
[----:B------:R-:W5:Y:S03]  /*3a10*/  LDSM.16.MT88.4 R96, [R55] ;  /* 0x000000003760783b */ /* 0x000f660000004200 */
[C---:B------:R-:W-:Y:S01]  /*3a20*/  HMMA.16816.F16 R172, R184.reuse, R92, R172 ;  /* 0x0000005cb8ac723c */ /* 0x040fe200000008ac */
[----:B-1----:R-:W1:Y:S04]  /*3a30*/  LDSM.16.M88.4 R164, [R47] ;  /* 0x000000002fa4783b */ /* 0x002e680000000200 */
[----:B------:R-:W0:Y:S03]  /*3a40*/  LDGDEPBAR ;  /* 0x00000000000079af */ /* 0x000e260000000000 */
[C---:B------:R-:W-:Y:S08]  /*3a50*/  HMMA.16816.F16 R168, R184.reuse, R94, R168 ;  /* 0x0000005eb8a8723c */ /* 0x040ff000000008a8 */
[C---:B------:R-:W-:Y:S08]  /*3a60*/  HMMA.16816.F16 R134, R184.reuse, R88, R134 ;  /* 0x00000058b886723c */ /* 0x040ff00000000886 */
[C---:B------:R-:W-:Y:S08]  /*3a70*/  HMMA.16816.F16 R132, R184.reuse, R90, R132 ;  /* 0x0000005ab884723c */ /* 0x040ff00000000884 */
[C---:B------:R-:W-:Y:S08]  /*3a80*/  HMMA.16816.F16 R74, R184.reuse, R124, R74 ;  /* 0x0000007cb84a723c */ /* 0x040ff0000000084a */
[C---:B------:R-:W-:Y:S08]  /*3a90*/  HMMA.16816.F16 R192, R184.reuse, R126, R192 ;  /* 0x0000007eb8c0723c */ /* 0x040ff000000008c0 */
[C---:B------:R-:W-:Y:S08]  /*3aa0*/  HMMA.16816.F16 R194, R184.reuse, R84, R194 ;  /* 0x00000054b8c2723c */ /* 0x040ff000000008c2 */
[----:B------:R-:W-:Y:S08]  /*3ab0*/  HMMA.16816.F16 R186, R184, R86, R162 ;  /* 0x00000056b8ba723c */ /* 0x000ff000000008a2 */
[C---:B--2---:R-:W-:Y:S01]  /*3ac0*/  HMMA.16816.F16 R184, R128.reuse, R92, R160 ;  /* 0x0000005c80b8723c */ /* 0x044fe200000008a0 */
[----:B------:R-:W-:Y:S07]  /*3ad0*/  LDSM.16.M88.4 R160, [R49] ;  /* 0x0000000031a0783b */ /* 0x000fee0000000200 */
[C---:B------:R-:W-:Y:S08]  /*3ae0*/  HMMA.16816.F16 R136, R128.reuse, R94, R136 ;  /* 0x0000005e8088723c */ /* 0x040ff00000000888 */
[C---:B------:R-:W-:Y:S08]  /*3af0*/  HMMA.16816.F16 R138, R128.reuse, R88, R138 ;  /* 0x00000058808a723c */ /* 0x040ff0000000088a */
[C---:B------:R-:W-:Y:S08]  /*3b00*/  HMMA.16816.F16 R140, R128.reuse, R90, R140 ;  /* 0x0000005a808c723c */ /* 0x040ff0000000088c */
[C---:B------:R-:W-:Y:S08]  /*3b10*/  HMMA.16816.F16 R142, R128.reuse, R124, R142 ;  /* 0x0000007c808e723c */ /* 0x040ff0000000088e */
[C---:B------:R-:W-:Y:S08]  /*3b20*/  HMMA.16816.F16 R144, R128.reuse, R126, R144 ;  /* 0x0000007e8090723c */ /* 0x040ff00000000890 */
[----:B------:R-:W-:Y:S08]  /*3b30*/  HMMA.16816.F16 R146, R128, R84, R146 ;  /* 0x000000548092723c */ /* 0x000ff00000000892 */
[----:B---3--:R-:W-:Y:S08]  /*3b40*/  HMMA.16816.F16 R158, R80, R124, R158 ;  /* 0x0000007c509e723c */ /* 0x008ff0000000089e */
[----:B------:R-:W-:Y:S01]  /*3b50*/  HMMA.16816.F16 R128, R128, R86, R148 ;  /* 0x000000568080723c */ /* 0x000fe20000000894 */
[----:B------:R-:W2:Y:S07]  /*3b60*/  LDSM.16.M88.4 R148, [R45] ;  /* 0x000000002d94783b */ /* 0x000eae0000000200 */
        /* <DEDUP_REMOVED lines=9> */
[----:B------:R-:W3:Y:S04]  /*3c00*/  LDSM.16.M88.4 R80, [R63] ;  /* 0x000000003f50783b */ /* 0x000ee80000000200 */
[----:B------:R-:W-:Y:S03]  /*3c10*/  LDSM.16.MT88.4 R120, [R53] ;  /* 0x000000003578783b */ /* 0x000fe60000004200 */
[C---:B----4-:R-:W-:Y:S01]  /*3c20*/  HMMA.16816.F16 R114, R76.reuse, R108, R114 ;  /* 0x0000006c4c72723c */ /* 0x050fe20000000872 */
[----:B------:R-:W-:Y:S07]  /*3c30*/  LDSM.16.MT88.4 R84, [R51] ;  /* 0x000000003354783b */ /* 0x000fee0000004200 */
[C---:B------:R-:W-:Y:S08]  /*3c40*/  HMMA.16816.F16 R182, R76.reuse, R110, R182 ;  /* 0x0000006e4cb6723c */ /* 0x040ff000000008b6 */
[C---:B------:R-:W-:Y:S08]  /*3c50*/  HMMA.16816.F16 R180, R76.reuse, R100, R180 ;  /* 0x000000644cb4723c */ /* 0x040ff000000008b4 */
[C---:B------:R-:W-:Y:S08]  /*3c60*/  HMMA.16816.F16 R178, R76.reuse, R102, R178 ;  /* 0x000000664cb2723c */ /* 0x040ff000000008b2 */
[C---:B------:R-:W-:Y:S08]  /*3c70*/  HMMA.16816.F16 R176, R76.reuse, R116, R176 ;  /* 0x000000744cb0723c */ /* 0x040ff000000008b0 */
[C---:B------:R-:W-:Y:S08]  /*3c80*/  HMMA.16816.F16 R174, R76.reuse, R118, R174 ;  /* 0x000000764cae723c */ /* 0x040ff000000008ae */
[C---:B-----5:R-:W-:Y:S08]  /*3c90*/  HMMA.16816.F16 R170, R76.reuse, R96, R170 ;  /* 0x000000604caa723c */ /* 0x060ff000000008aa */
[----:B------:R-:W-:Y:S01]  /*3ca0*/  HMMA.16816.F16 R112, R76, R98, R112 ;  /* 0x000000624c70723c */ /* 0x000fe20000000870 */
[----:B------:R-:W4:Y:S07]  /*3cb0*/  LDSM.16.M88.4 R76, [R61] ;  /* 0x000000003d4c783b */ /* 0x000f2e0000000200 */
[C---:B-1----:R-:W-:Y:S08]  /*3cc0*/  HMMA.16816.F16 R74, R164.reuse, R116, R74 ;  /* 0x00000074a44a723c */ /* 0x042ff0000000084a */
        /* <DEDUP_REMOVED lines=9> */
[C---:B------:R-:W-:Y:S08]  /*3d60*/  HMMA.16816.F16 R104, R80.reuse, R96, R104 ;  /* 0x000000605068723c */ /* 0x040ff00000000868 */
[----:B------:R-:W-:Y:S01]  /*3d70*/  HMMA.16816.F16 R116, R80, R98, R124 ;  /* 0x000000625074723c */ /* 0x000fe2000000087c */
[----:B------:R-:W1:Y:S04]  /*3d80*/  LDSM.16.M88.4 R124, [R29] ;  /* 0x000000001d7c783b */ /* 0x000e680000000200 */
[----:B------:R-:W2:Y:S01]  /*3d90*/  LDSM.16.M88.4 R80, [R27] ;  /* 0x000000001b50783b */ /* 0x000ea20000000200 */
[----:B------:R-:W-:-:S04]  /*3da0*/  DEPBAR.LE SB0, 0x0 ;  /* 0x000080000000791a */ /* 0x000fc80000000000 */
[----:B------:R-:W-:Y:S01]  /*3db0*/  BAR.SYNC.DEFER_BLOCKING 0x0 ;  /* 0x0000000000007b1d */ /* 0x000fe20000010000 */
        /* <DEDUP_REMOVED lines=8> */
[----:B------:R-:W-:Y:S07]  /*3e40*/  LDGSTS.E.128 [R25+0x50], desc[UR6][R212.64+0x200] ;  /* 0x00050200d4197fae */ /* 0x000fee000b9a1806 */
[C---:B------:R-:W-:Y:S08]  /*3e50*/  HMMA.16816.F16 R194, R164.reuse, R96, R194 ;  /* 0x00000060a4c2723c */ /* 0x040ff000000008c2 */
[----:B------:R-:W-:Y:S08]  /*3e60*/  HMMA.16816.F16 R166, R164, R98, R186 ;  /* 0x00000062a4a6723c */ /* 0x000ff000000008ba */
[C---:B------:R-:W-:Y:S08]  /*3e70*/  HMMA.16816.F16 R164, R148.reuse, R108, R184 ;  /* 0x0000006c94a4723c */ /* 0x040ff000000008b8 */
[C---:B------:R-:W-:Y:S08]  /*3e80*/  HMMA.16816.F16 R136, R148.reuse, R110, R136 ;  /* 0x0000006e9488723c */ /* 0x040ff00000000888 */
[C---:B------:R-:W-:Y:S08]  /*3e90*/  HMMA.16816.F16 R138, R148.reuse, R100, R138 ;  /* 0x00000064948a723c */ /* 0x040ff0000000088a */
[C---:B------:R-:W-:Y:S08]  /*3ea0*/  HMMA.16816.F16 R140, R148.reuse, R102, R140 ;  /* 0x00000066948c723c */ /* 0x040ff0000000088c */
[C---:B------:R-:W-:Y:S08]  /*3eb0*/  HMMA.16816.F16 R146, R148.reuse, R96, R146 ;  /* 0x000000609492723c */ /* 0x040ff00000000892 */
[----:B------:R-:W-:Y:S01]  /*3ec0*/  HMMA.16816.F16 R148, R148, R98, R128 ;  /* 0x000000629494723c */ /* 0x000fe20000000880 */
[----:B------:R-:W-:-:S04]  /*3ed0*/  IMAD.WIDE R150, R56, 0x2, R206 ;  /* 0x0000000238967825 */ /* 0x000fc800078e02ce */
[C---:B------:R-:W-:Y:S01]  /*3ee0*/  IMAD R56, R3.reuse, 0x400, R56 ;  /* 0x0000040003387824 */ /* 0x040fe200078e0238 */
[----:B------:R-:W-:Y:S01]  /*3ef0*/  LDGSTS.E.128 [R23+0x5000], desc[UR6][R150.64] ;  /* 0x0500000096177fae */ /* 0x000fe2000b9a1806 */
[C---:B------:R-:W-:Y:S01]  /*3f00*/  IMAD.WIDE R184, R3.reuse, 0x2, R150 ;  /* 0x0000000203b87825 */ /* 0x040fe200078e0296 */
[----:B----4-:R-:W-:Y:S04]  /*3f10*/  HMMA.16816.F16 R114, R76, R92, R114 ;  /* 0x0000005c4c72723c */ /* 0x010fe80000000872 */
[----:B------:R3:W-:Y:S01]  /*3f20*/  LDGSTS.E.128 [R23+0x5210], desc[UR6][R184.64] ;  /* 0x05210000b8177fae */ /* 0x0007e2000b9a1806 */
[----:B------:R-:W-:-:S03]  /*3f30*/  IMAD.WIDE R190, R3, 0x2, R184 ;  /* 0x0000000203be7825 */ /* 0x000fc600078e02b8 */
[----:B------:R-:W-:Y:S02]  /*3f40*/  HMMA.16816.F16 R182, R76, R94, R182 ;  /* 0x0000005e4cb6723c */ /* 0x000fe400000008b6 */
[----:B------:R4:W-:Y:S01]  /*3f50*/  LDGSTS.E.128 [R23+0x5420], desc[UR6][R190.64] ;  /* 0x05420000be177fae */ /* 0x0009e2000b9a1806 */
[----:B------:R-:W-:-:S05]  /*3f60*/  IMAD.WIDE R188, R3, 0x2, R190 ;  /* 0x0000000203bc7825 */ /* 0x000fca00078e02be */
[C---:B------:R-:W-:Y:S01]  /*3f70*/  HMMA.16816.F16 R180, R76.reuse, R88, R180 ;  /* 0x000000584cb4723c */ /* 0x040fe200000008b4 */
[----:B------:R5:W-:Y:S04]  /*3f80*/  LDGSTS.E.128 [R23+0x5630], desc[UR6][R188.64] ;  /* 0x05630000bc177fae */ /* 0x000be8000b9a1806 */
[----:B------:R-:W-:Y:S03]  /*3f90*/  LDSM.16.MT88.4 R108, [R65] ;  /* 0x00000000416c783b */ /* 0x000fe60000004200 */
[C---:B------:R-:W-:Y:S01]  /*3fa0*/  HMMA.16816.F16 R178, R76.reuse, R90, R178 ;  /* 0x0000005a4cb2723c */ /* 0x040fe200000008b2 */
[----:B------:R-:W-:Y:S04]  /*3fb0*/  LDSM.16.MT88.4 R100, [R67] ;  /* 0x000000004364783b */ /* 0x000fe80000004200 */
[----:B------:R-:W-:Y:S03]  /*3fc0*/  LDSM.16.MT88.4 R128, [R69] ;  /* 0x000000004580783b */ /* 0x000fe60000004200 */
[C---:B------:R-:W-:Y:S01]  /*3fd0*/  HMMA.16816.F16 R176, R76.reuse, R120, R176 ;  /* 0x000000784cb0723c */ /* 0x040fe200000008b0 */
[----:B------:R-:W-:Y:S04]  /*3fe0*/  LDSM.16.MT88.4 R96, [R203] ;  /* 0x00000000cb60783b */ /* 0x000fe80000004200 */
[----:B---3--:R-:W-:Y:S03]  /*3ff0*/  LDSM.16.M88.4 R184, [R201] ;  /* 0x00000000c9b8783b */ /* 0x008fe60000000200 */
[C---:B------:R-:W-:Y:S01]  /*4000*/  HMMA.16816.F16 R174, R76.reuse, R122, R174 ;  /* 0x0000007a4cae723c */ /* 0x040fe200000008ae */
[----:B------:R-:W0:Y:S07]  /*4010*/  LDGDEPBAR ;  /* 0x00000000000079af */ /* 0x000e2e0000000000 */
[C---:B------:R-:W-:Y:S08]  /*4020*/  HMMA.16816.F16 R170, R76.reuse, R84, R170 ;  /* 0x000000544caa723c */ /* 0x040ff000000008aa */
[----:B------:R-:W-:Y:S01]  /*4030*/  HMMA.16816.F16 R112, R76, R86, R112 ;  /* 0x000000564c70723c */ /* 0x000fe20000000870 */
[----:B------:R-:W3:Y:S07]  /*4040*/  LDSM.16.M88.4 R76, [R197] ;  /* 0x00000000c54c783b */ /* 0x000eee0000000200 */
        /* <DEDUP_REMOVED lines=8> */
[C---:B-1----:R-:W-:Y:S01]  /*40d0*/  HMMA.16816.F16 R160, R124.reuse, R92, R164 ;  /* 0x0000005c7ca0723c */ /* 0x042fe200000008a4 */
[----:B------:R-:W-:Y:S07]  /*40e0*/  LDSM.16.M88.4 R164, [R31] ;  /* 0x000000001fa4783b */ /* 0x000fee0000000200 */
[C---:B------:R-:W-:Y:S08]  /*40f0*/  HMMA.16816.F16 R136, R124.reuse, R94, R136 ;  /* 0x0000005e7c88723c */ /* 0x040ff00000000888 */
[C---:B------:R-:W-:Y:S08]  /*4100*/  HMMA.16816.F16 R138, R124.reuse, R88, R138 ;  /* 0x000000587c8a723c */ /* 0x040ff0000000088a */
[C---:B------:R-:W-:Y:S08]  /*4110*/  HMMA.16816.F16 R140, R124.reuse, R90, R140 ;  /* 0x0000005a7c8c723c */ /* 0x040ff0000000088c */
[C---:B------:R-:W-:Y:S08]  /*4120*/  HMMA.16816.F16 R142, R124.reuse, R120, R142 ;  /* 0x000000787c8e723c */ /* 0x040ff0000000088e */
[C---:B------:R-:W-:Y:S08]  /*4130*/  HMMA.16816.F16 R144, R124.reuse, R122, R144 ;  /* 0x0000007a7c90723c */ /* 0x040ff00000000890 */
[----:B------:R-:W-:Y:S08]  /*4140*/  HMMA.16816.F16 R146, R124, R84, R146 ;  /* 0x000000547c92723c */ /* 0x000ff00000000892 */
[----:B--2---:R-:W-:Y:S08]  /*4150*/  HMMA.16816.F16 R158, R80, R120, R158 ;  /* 0x00000078509e723c */ /* 0x004ff0000000089e */
[----:B------:R-:W-:Y:S01]  /*4160*/  HMMA.16816.F16 R124, R124, R86, R148 ;  /* 0x000000567c7c723c */ /* 0x000fe20000000894 */
[----:B------:R-:W1:Y:S07]  /*4170*/  LDSM.16.M88.4 R148, [R199] ;  /* 0x00000000c794783b */ /* 0x000e6e0000000200 */
        /* <DEDUP_REMOVED lines=9> */
[----:B------:R-:W2:Y:S04]  /*4210*/  LDSM.16.M88.4 R80, [R43] ;  /* 0x000000002b50783b */ /* 0x000ea80000000200 */
[----:B------:R-:W-:Y:S03]  /*4220*/  LDSM.16.MT88.4 R116, [R35] ;  /* 0x000000002374783b */ /* 0x000fe60000004200 */
[C---:B---3--:R-:W-:Y:S01]  /*4230*/  HMMA.16816.F16 R114, R76.reuse, R108, R114 ;  /* 0x0000006c4c72723c */ /* 0x048fe20000000872 */
[----:B------:R-:W-:Y:S07]  /*4240*/  LDSM.16.MT88.4 R84, [R33] ;  /* 0x000000002154783b */ /* 0x000fee0000004200 */
[C---:B------:R-:W-:Y:S08]  /*4250*/  HMMA.16816.F16 R182, R76.reuse, R110, R182 ;  /* 0x0000006e4cb6723c */ /* 0x040ff000000008b6 */
[C---:B------:R-:W-:Y:S08]  /*4260*/  HMMA.16816.F16 R180, R76.reuse, R100, R180 ;  /* 0x000000644cb4723c */ /* 0x040ff000000008b4 */
[C---:B------:R-:W-:Y:S08]  /*4270*/  HMMA.16816.F16 R178, R76.reuse, R102, R178 ;  /* 0x000000664cb2723c */ /* 0x040ff000000008b2 */
[C---:B------:R-:W-:Y:S08]  /*4280*/  HMMA.16816.F16 R176, R76.reuse, R128, R176 ;  /* 0x000000804cb0723c */ /* 0x040ff000000008b0 */
[C---:B------:R-:W-:Y:S08]  /*4290*/  HMMA.16816.F16 R174, R76.reuse, R130, R174 ;  /* 0x000000824cae723c */ /* 0x040ff000000008ae */
        /* <DEDUP_REMOVED lines=20> */
[----:B------:R-:W1:Y:S01]  /*43e0*/  LDSM.16.M88.4 R124, [R202] ;  /* 0x00000000ca7c783b */ /* 0x000e620000000200 */
[----:B------:R-:W-:Y:S01]  /*43f0*/  IMAD.WIDE R150, R54, 0x2, R206 ;  /* 0x0000000236967825 */ /* 0x000fe200078e02ce */
[----:B------:R-:W-:-:S05]  /*4400*/  LEA R54, R3, R54, 0xa ;  /* 0x0000003603367211 */ /* 0x000fca00078e50ff */
[----:B------:R-:W-:Y:S01]  /*4410*/  HMMA.16816.F16 R106, R80, R108, R106 ;  /* 0x0000006c506a723c */ /* 0x000fe2000000086a */
[----:B------:R-:W-:-:S04]  /*4420*/  IMAD.WIDE R160, R3, 0x2, R150 ;  /* 0x0000000203a07825 */ /* 0x000fc800078e0296 */
[----:B----4-:R-:W-:-:S03]  /*4430*/  IMAD.WIDE R190, R3, 0x2, R160 ;  /* 0x0000000203be7825 */ /* 0x010fc600078e02a0 */
[----:B------:R-:W-:Y:S01]  /*4440*/  HMMA.16816.F16 R152, R80, R110, R152 ;  /* 0x0000006e5098723c */ /* 0x000fe20000000898 */
[----:B-----5:R-:W-:-:S07]  /*4450*/  IMAD.WIDE R188, R3, 0x2, R190 ;  /* 0x0000000203bc7825 */ /* 0x020fce00078e02be */
[C---:B------:R-:W-:Y:S08]  /*4460*/  HMMA.16816.F16 R154, R80.reuse, R100, R154 ;  /* 0x00000064509a723c */ /* 0x040ff0000000089a */
[C---:B------:R-:W-:Y:S08]  /*4470*/  HMMA.16816.F16 R156, R80.reuse, R102, R156 ;  /* 0x00000066509c723c */ /* 0x040ff0000000089c */
[C---:B------:R-:W-:Y:S08]  /*4480*/  HMMA.16816.F16 R130, R80.reuse, R130, R122 ;  /* 0x000000825082723c */ /* 0x040ff0000000087a */
[C---:B------:R-:W-:Y:S08]  /*4490*/  HMMA.16816.F16 R104, R80.reuse, R96, R104 ;  /* 0x000000605068723c */ /* 0x040ff00000000868 */
[----:B------:R-:W-:Y:S01]  /*44a0*/  HMMA.16816.F16 R128, R80, R98, R120 ;  /* 0x000000625080723c */ /* 0x000fe20000000878 */
[----:B------:R-:W2:Y:S01]  /*44b0*/  LDSM.16.M88.4 R80, [R73] ;  /* 0x000000004950783b */ /* 0x000ea20000000200 */
[----:B------:R-:W-:-:S04]  /*44c0*/  DEPBAR.LE SB0, 0x0 ;  /* 0x000080000000791a */ /* 0x000fc80000000000 */
[----:B------:R-:W-:Y:S02]  /*44d0*/  BAR.SYNC.DEFER_BLOCKING 0x0 ;  /* 0x0000000000007b1d */ /* 0x000fe40000010000 */
[C---:B---3--:R-:W-:Y:S08]  /*44e0*/  HMMA.16816.F16 R114, R76.reuse, R92, R114 ;  /* 0x0000005c4c72723c */ /* 0x048ff00000000872 */
        /* <DEDUP_REMOVED lines=19> */
[----:B------:R-:W5:Y:S04]  /*4620*/  LDSM.16.M88.4 R76, [R205] ;  /* 0x00000000cd4c783b */ /* 0x000f680000000200 */
[----:B------:R-:W4:Y:S03]  /*4630*/  LDSM.16.MT88.4 R96, [R55] ;  /* 0x000000003760783b */ /* 0x000f260000004200 */
[C---:B------:R-:W-:Y:S01]  /*4640*/  HMMA.16816.F16 R74, R164.reuse, R116, R74 ;  /* 0x00000074a44a723c */ /* 0x040fe2000000084a */
[----:B---3--:R-:W3:Y:S04]  /*4650*/  LDSM.16.M88.4 R160, [R47] ;  /* 0x000000002fa0783b */ /* 0x008ee80000000200 */
[----:B------:R-:W0:Y:S03]  /*4660*/  LDGDEPBAR ;  /* 0x00000000000079af */ /* 0x000e260000000000 */
[----:B------:R-:W-:Y:S08]  /*4670*/  HMMA.16816.F16 R192, R164, R118, R192 ;  /* 0x00000076a4c0723c */ /* 0x000ff000000008c0 */
[C---:B-1----:R-:W-:Y:S08]  /*4680*/  HMMA.16816.F16 R142, R124.reuse, R116, R142 ;  /* 0x000000747c8e723c */ /* 0x042ff0000000088e */
        /* <DEDUP_REMOVED lines=10> */
[----:B------:R-:W2:Y:S03]  /*4730*/  LDSM.16.M88.4 R80, [R63] ;  /* 0x000000003f50783b */ /* 0x000ea60000000200 */
[C---:B------:R-:W-:Y:S08]  /*4740*/  HMMA.16816.F16 R172, R164.reuse, R92, R172 ;  /* 0x0000005ca4ac723c */ /* 0x040ff000000008ac */
[C---:B------:R-:W-:Y:S08]  /*4750*/  HMMA.16816.F16 R168, R164.reuse, R94, R168 ;  /* 0x0000005ea4a8723c */ /* 0x040ff000000008a8 */
[C---:B------:R-:W-:Y:S08]  /*4760*/  HMMA.16816.F16 R134, R164.reuse, R88, R134 ;  /* 0x00000058a486723c */ /* 0x040ff00000000886 */
[C---:B------:R-:W-:Y:S08]  /*4770*/  HMMA.16816.F16 R132, R164.reuse, R90, R132 ;  /* 0x0000005aa484723c */ /* 0x040ff00000000884 */
[C---:B------:R-:W-:Y:S08]  /*4780*/  HMMA.16816.F16 R194, R164.reuse, R84, R194 ;  /* 0x00000054a4c2723c */ /* 0x040ff000000008c2 */
[----:B------:R-:W-:Y:S08]  /*4790*/  HMMA.16816.F16 R166, R164, R86, R186 ;  /* 0x00000056a4a6723c */ /* 0x000ff000000008ba */
[C---:B------:R-:W-:Y:S01]  /*47a0*/  HMMA.16816.F16 R164, R124.reuse, R92, R184 ;  /* 0x0000005c7ca4723c */ /* 0x040fe200000008b8 */
[----:B------:R-:W-:Y:S07]  /*47b0*/  LDSM.16.M88.4 R184, [R49] ;  /* 0x0000000031b8783b */ /* 0x000fee0000000200 */
[C---:B------:R-:W-:Y:S01]  /*47c0*/  HMMA.16816.F16 R136, R124.reuse, R94, R136 ;  /* 0x0000005e7c88723c */ /* 0x040fe20000000888 */
[----:B------:R-:W-:Y:S07]  /*47d0*/  LDSM.16.MT88.4 R92, [R59] ;  /* 0x000000003b5c783b */ /* 0x000fee0000004200 */
[C---:B------:R-:W-:Y:S08]  /*47e0*/  HMMA.16816.F16 R138, R124.reuse, R88, R138 ;  /* 0x000000587c8a723c */ /* 0x040ff0000000088a */
[C---:B------:R-:W-:Y:S01]  /*47f0*/  HMMA.16816.F16 R140, R124.reuse, R90, R140 ;  /* 0x0000005a7c8c723c */ /* 0x040fe2000000088c */
[----:B------:R-:W-:Y:S07]  /*4800*/  LDSM.16.MT88.4 R88, [R57] ;  /* 0x000000003958783b */ /* 0x000fee0000004200 */
[C---:B------:R-:W-:Y:S08]  /*4810*/  HMMA.16816.F16 R146, R124.reuse, R84, R146 ;  /* 0x000000547c92723c */ /* 0x040ff00000000892 */
[----:B------:R-:W-:Y:S01]  /*4820*/  HMMA.16816.F16 R124, R124, R86, R148 ;  /* 0x000000567c7c723c */ /* 0x000fe20000000894 */
[----:B------:R-:W-:Y:S04]  /*4830*/  LDSM.16.MT88.4 R148, [R53] ;  /* 0x000000003594783b */ /* 0x000fe80000004200 */
[----:B------:R-:W-:Y:S03]  /*4840*/  LDSM.16.MT88.4 R84, [R51] ;  /* 0x000000003354783b */ /* 0x000fe60000004200 */
[C---:B-----5:R-:W-:Y:S08]  /*4850*/  HMMA.16816.F16 R114, R76.reuse, R108, R114 ;  /* 0x0000006c4c72723c */ /* 0x060ff00000000872 */
[C---:B------:R-:W-:Y:S08]  /*4860*/  HMMA.16816.F16 R182, R76.reuse, R110, R182 ;  /* 0x0000006e4cb6723c */ /* 0x040ff000000008b6 */
[C---:B------:R-:W-:Y:S08]  /*4870*/  HMMA.16816.F16 R180, R76.reuse, R100, R180 ;  /* 0x000000644cb4723c */ /* 0x040ff000000008b4 */
[C---:B------:R-:W-:Y:S08]  /*4880*/  HMMA.16816.F16 R178, R76.reuse, R102, R178 ;  /* 0x000000664cb2723c */ /* 0x040ff000000008b2 */
[C---:B------:R-:W-:Y:S08]  /*4890*/  HMMA.16816.F16 R176, R76.reuse, R120, R176 ;  /* 0x000000784cb0723c */ /* 0x040ff000000008b0 */
[C---:B------:R-:W-:Y:S08]  /*48a0*/  HMMA.16816.F16 R174, R76.reuse, R122, R174 ;  /* 0x0000007a4cae723c */ /* 0x040ff000000008ae */
[C---:B----4-:R-:W-:Y:S08]  /*48b0*/  HMMA.16816.F16 R170, R76.reuse, R96, R170 ;  /* 0x000000604caa723c */ /* 0x050ff000000008aa */
[----:B------:R-:W-:Y:S01]  /*48c0*/  HMMA.16816.F16 R112, R76, R98, R112 ;  /* 0x000000624c70723c */ /* 0x000fe20000000870 */
[----:B------:R-:W4:Y:S07]  /*48d0*/  LDSM.16.M88.4 R76, [R61] ;  /* 0x000000003d4c783b */ /* 0x000f2e0000000200 */
[C---:B---3--:R-:W-:Y:S08]  /*48e0*/  HMMA.16816.F16 R172, R160.reuse, R108, R172 ;  /* 0x0000006ca0ac723c */ /* 0x048ff000000008ac */
        /* <DEDUP_REMOVED lines=8> */
[----:B------:R-:W-:Y:S08]  /*4970*/  HMMA.16816.F16 R144, R128, R122, R144 ;  /* 0x0000007a8090723c */ /* 0x000ff00000000890 */
[----:B--2---:R-:W-:Y:S08]  /*4980*/  HMMA.16816.F16 R158, R80, R120, R158 ;  /* 0x00000078509e723c */ /* 0x004ff0000000089e */
[-C--:B------:R-:W-:Y:S01]  /*4990*/  HMMA.16816.F16 R160, R128, R108.reuse, R164 ;  /* 0x0000006c80a0723c */ /* 0x080fe200000008a4 */
[----:B------:R-:W1:Y:S07]  /*49a0*/  LDSM.16.M88.4 R164, [R29] ;  /* 0x000000001da4783b */ /* 0x000e6e0000000200 */
[C---:B------:R-:W-:Y:S08]  /*49b0*/  HMMA.16816.F16 R106, R80.reuse, R108, R106 ;  /* 0x0000006c506a723c */ /* 0x040ff0000000086a */
[C---:B------:R-:W-:Y:S08]  /*49c0*/  HMMA.16816.F16 R152, R80.reuse, R110, R152 ;  /* 0x0000006e5098723c */ /* 0x040ff00000000898 */
        /* <DEDUP_REMOVED lines=26> */
[----:B------:R-:W-:Y:S01]  /*4b70*/  LDGSTS.E.128 [R23+0x5420], desc[UR6][R188.64] ;  /* 0x05420000bc177fae */ /* 0x000fe2000b9a1806 */
        /* <DEDUP_REMOVED lines=26> */
[C---:B------:R-:W-:Y:S01]  /*4d20*/  HMMA.16816.F16 R184, R164.reuse, R92, R160 ;  /* 0x0000005ca4b8723c */ /* 0x040fe200000008a0 */
[----:B------:R-:W-:Y:S07]  /*4d30*/  LDSM.16.MT88.4 R160, [R35] ;  /* 0x0000000023a0783b */ /* 0x000fee0000004200 */
[----:B------:R-:W-:Y:S08]  /*4d40*/  HMMA.16816.F16 R136, R164, R94, R136 ;  /* 0x0000005ea488723c */ /* 0x000ff00000000888 */
[C---:B------:R-:W-:Y:S08]  /*4d50*/  HMMA.16816.F16 R106, R80.reuse, R92, R106 ;  /* 0x0000005c506a723c */ /* 0x040ff0000000086a */
[C---:B------:R-:W-:Y:S01]  /*4d60*/  HMMA.16816.F16 R152, R80.reuse, R94, R152 ;  /* 0x0000005e5098723c */ /* 0x040fe20000000898 */
[----:B------:R-:W-:Y:S07]  /*4d70*/  LDSM.16.M88.4 R92, [R43] ;  /* 0x000000002b5c783b */ /* 0x000fee0000000200 */
[C---:B------:R-:W-:Y:S08]  /*4d80*/  HMMA.16816.F16 R150, R80.reuse, R150, R122 ;  /* 0x000000965096723c */ /* 0x040ff0000000087a */
[----:B------:R-:W-:Y:S01]  /*4d90*/  HMMA.16816.F16 R148, R80, R86, R120 ;  /* 0x000000565094723c */ /* 0x000fe20000000878 */
[----:B------:R-:W1:Y:S07]  /*4da0*/  LDSM.16.M88.4 R120, [R199] ;  /* 0x00000000c778783b */ /* 0x000e6e0000000200 */
[C---:B------:R-:W-:Y:S08]  /*4db0*/  HMMA.16816.F16 R138, R164.reuse, R88, R138 ;  /* 0x00000058a48a723c */ /* 0x040ff0000000088a */
[C---:B------:R-:W-:Y:S08]  /*4dc0*/  HMMA.16816.F16 R140, R164.reuse, R90, R140 ;  /* 0x0000005aa48c723c */ /* 0x040ff0000000088c */
[C---:B------:R-:W-:Y:S08]  /*4dd0*/  HMMA.16816.F16 R146, R164.reuse, R84, R146 ;  /* 0x00000054a492723c */ /* 0x040ff00000000892 */
[----:B------:R-:W-:Y:S01]  /*4de0*/  HMMA.16816.F16 R164, R164, R86, R128 ;  /* 0x00000056a4a4723c */ /* 0x000fe20000000880 */
[----:B----4-:R-:W-:Y:S07]  /*4df0*/  LDSM.16.M88.4 R128, [R31] ;  /* 0x000000001f80783b */ /* 0x010fee0000000200 */
[C---:B------:R-:W-:Y:S08]  /*4e00*/  HMMA.16816.F16 R154, R80.reuse, R88, R154 ;  /* 0x00000058509a723c */ /* 0x040ff0000000089a */
[C---:B------:R-:W-:Y:S01]  /*4e10*/  HMMA.16816.F16 R156, R80.reuse, R90, R156 ;  /* 0x0000005a509c723c */ /* 0x040fe2000000089c */
[----:B------:R-:W-:Y:S07]  /*4e20*/  LDSM.16.M88.4 R88, [R41] ;  /* 0x000000002958783b */ /* 0x000fee0000000200 */
[----:B------:R-:W-:Y:S01]  /*4e30*/  HMMA.16816.F16 R104, R80, R84, R104 ;  /* 0x000000545068723c */ /* 0x000fe20000000868 */
[----:B------:R-:W2:Y:S04]  /*4e40*/  LDSM.16.MT88.4 R84, [R39] ;  /* 0x000000002754783b */ /* 0x000ea80000004200 */
[----:B------:R-:W4:Y:S03]  /*4e50*/  LDSM.16.MT88.4 R80, [R37] ;  /* 0x000000002550783b */ /* 0x000f260000004200 */
        /* <DEDUP_REMOVED lines=8> */
[----:B------:R-:W3:Y:S07]  /*4ee0*/  LDSM.16.MT88.4 R76, [R33] ;  /* 0x00000000214c783b */ /* 0x000eee0000004200 */
        /* <DEDUP_REMOVED lines=10> */
[----:B------:R-:W-:Y:S08]  /*4f90*/  HMMA.16816.F16 R136, R120, R110, R136 ;  /* 0x0000006e7888723c */ /* 0x000ff00000000888 */
[C---:B------:R-:W-:Y:S08]  /*4fa0*/  HMMA.16816.F16 R106, R92.reuse, R108, R106 ;  /* 0x0000006c5c6a723c */ /* 0x040ff0000000086a */
[----:B------:R-:W-:Y:S01]  /*4fb0*/  HMMA.16816.F16 R152, R92, R110, R152 ;  /* 0x0000006e5c98723c */ /* 0x000fe20000000898 */
[----:B------:R-:W1:Y:S01]  /*4fc0*/  LDSM.16.M88.4 R108, [R202] ;  /* 0x00000000ca6c783b */ /* 0x000e620000000200 */
        /* <DEDUP_REMOVED lines=10> */
[----:B------:R-:W-:Y:S07]  /*5070*/  LDGSTS.E.128 [R25+0x2850], desc[UR6][R212.64+0x2c0] ;  /* 0x028502c0d4197fae */ /* 0x000fee000b9a1806 */
[C---:B------:R-:W-:Y:S08]  /*5080*/  HMMA.16816.F16 R146, R120.reuse, R96, R146 ;  /* 0x000000607892723c */ /* 0x040ff00000000892 */
[----:B------:R-:W-:Y:S01]  /*5090*/  HMMA.16816.F16 R120, R120, R98, R164 ;  /* 0x000000627878723c */ /* 0x000fe200000008a4 */
[----:B------:R-:W-:Y:S01]  /*50a0*/  IMAD.WIDE R122, R50, 0x2, R206 ;  /* 0x00000002327a7825 */ /* 0x000fe200078e02ce */
[----:B------:R-:W-:-:S04]  /*50b0*/  LEA R50, R3, R50, 0xa ;  /* 0x0000003203327211 */ /* 0x000fc800078e50ff */
[----:B------:R-:W-:Y:S02]  /*50c0*/  LDGSTS.E.128 [R23+0x9200], desc[UR6][R122.64] ;  /* 0x092000007a177fae */ /* 0x000fe4000b9a1806 */
[C---:B------:R-:W-:Y:S08]  /*50d0*/  HMMA.16816.F16 R158, R92.reuse, R116, R158 ;  /* 0x000000745c9e723c */ /* 0x040ff0000000089e */
[----:B------:R-:W-:Y:S01]  /*50e0*/  HMMA.16816.F16 R116, R92, R98, R148 ;  /* 0x000000625c74723c */ /* 0x000fe20000000894 */
[----:B------:R-:W-:-:S05]  /*50f0*/  IMAD.WIDE R148, R3, 0x2, R122 ;  /* 0x0000000203947825 */ /* 0x000fca00078e027a */
[----:B------:R-:W-:Y:S01]  /*5100*/  LDGSTS.E.128 [R23+0x9410], desc[UR6][R148.64] ;  /* 0x0941000094177fae */ /* 0x000fe2000b9a1806 */
[C---:B------:R-:W-:Y:S01]  /*5110*/  IMAD.WIDE R214, R3.reuse, 0x2, R148 ;  /* 0x0000000203d67825 */ /* 0x040fe200078e0294 */
[----:B------:R-:W-:Y:S04]  /*5120*/  HMMA.16816.F16 R118, R92, R118, R150 ;  /* 0x000000765c76723c */ /* 0x000fe80000000896 */
[----:B------:R-:W-:Y:S01]  /*5130*/  LDGSTS.E.128 [R23+0x9620], desc[UR6][R214.64] ;  /* 0x09620000d6177fae */ /* 0x000fe2000b9a1806 */
[----:B------:R-:W-:-:S03]  /*5140*/  IMAD.WIDE R150, R3, 0x2, R214 ;  /* 0x0000000203967825 */ /* 0x000fc600078e02d6 */
[C---:B------:R-:W-:Y:S02]  /*5150*/  HMMA.16816.F16 R154, R92.reuse, R100, R154 ;  /* 0x000000645c9a723c */ /* 0x040fe4000000089a */
[----:B------:R5:W-:Y:S04]  /*5160*/  LDGSTS.E.128 [R23+0x9830], desc[UR6][R150.64] ;  /* 0x0983000096177fae */ /* 0x000be8000b9a1806 */
[----:B------:R-:W-:Y:S02]  /*5170*/  LDSM.16.M88.4 R188, [R205] ;  /* 0x00000000cdbc783b */ /* 0x000fe40000000200 */
[C---:B------:R-:W-:Y:S02]  /*5180*/  HMMA.16816.F16 R156, R92.reuse, R102, R156 ;  /* 0x000000665c9c723c */ /* 0x040fe4000000089c */
[----:B------:R-:W1:Y:S04]  /*5190*/  LDSM.16.MT88.4 R100, [R204] ;  /* 0x00000000cc64783b */ /* 0x000e680000004200 */
[----:B------:R-:W-:Y:S02]  /*51a0*/  LDSM.16.M88.4 R164, [R47] ;  /* 0x000000002fa4783b */ /* 0x000fe40000000200 */
[----:B------:R-:W-:Y:S02]  /*51b0*/  HMMA.16816.F16 R104, R92, R96, R104 ;  /* 0x000000605c68723c */ /* 0x000fe40000000868 */
[----:B------:R-:W1:Y:S04]  /*51c0*/  LDSM.16.MT88.4 R96, [R200] ;  /* 0x00000000c860783b */ /* 0x000e680000004200 */
[----:B------:R-:W1:Y:S02]  /*51d0*/  LDSM.16.MT88.4 R92, [R71] ;  /* 0x00000000475c783b */ /* 0x000e640000004200 */
[C---:B--2---:R-:W-:Y:S02]  /*51e0*/  HMMA.16816.F16 R114, R88.reuse, R84, R114 ;  /* 0x000000545872723c */ /* 0x044fe40000000872 */
[----:B-----5:R-:W-:Y:S04]  /*51f0*/  LDSM.16.M88.4 R148, [R45] ;  /* 0x000000002d94783b */ /* 0x020fe80000000200 */
[----:B------:R-:W0:Y:S02]  /*5200*/  LDGDEPBAR ;  /* 0x00000000000079af */ /* 0x000e240000000000 */
[C---:B------:R-:W-:Y:S08]  /*5210*/  HMMA.16816.F16 R182, R88.reuse, R86, R182 ;  /* 0x0000005658b6723c */ /* 0x040ff000000008b6 */
[C---:B----4-:R-:W-:Y:S08]  /*5220*/  HMMA.16816.F16 R180, R88.reuse, R80, R180 ;  /* 0x0000005058b4723c */ /* 0x050ff000000008b4 */
[C---:B------:R-:W-:Y:S08]  /*5230*/  HMMA.16816.F16 R178, R88.reuse, R82, R178 ;  /* 0x0000005258b2723c */ /* 0x040ff000000008b2 */
[C---:B------:R-:W-:Y:S08]  /*5240*/  HMMA.16816.F16 R176, R88.reuse, R160, R176 ;  /* 0x000000a058b0723c */ /* 0x040ff000000008b0 */
[C---:B------:R-:W-:Y:S08]  /*5250*/  HMMA.16816.F16 R174, R88.reuse, R162, R174 ;  /* 0x000000a258ae723c */ /* 0x040ff000000008ae */
[C---:B---3--:R-:W-:Y:S08]  /*5260*/  HMMA.16816.F16 R170, R88.reuse, R76, R170 ;  /* 0x0000004c58aa723c */ /* 0x048ff000000008aa */
[----:B------:R-:W-:Y:S01]  /*5270*/  HMMA.16816.F16 R112, R88, R78, R112 ;  /* 0x0000004e5870723c */ /* 0x000fe20000000870 */
[----:B------:R-:W2:Y:S07]  /*5280*/  LDSM.16.MT88.4 R88, [R55] ;  /* 0x000000003758783b */ /* 0x000eae0000004200 */
[-C--:B------:R-:W-:Y:S08]  /*5290*/  HMMA.16816.F16 R192, R128, R162.reuse, R192 ;  /* 0x000000a280c0723c */ /* 0x080ff000000008c0 */
[----:B-1----:R-:W-:Y:S08]  /*52a0*/  HMMA.16816.F16 R144, R108, R162, R144 ;  /* 0x000000a26c90723c */ /* 0x002ff00000000890 */
        /* <DEDUP_REMOVED lines=13> */
[-C--:B------:R-:W-:Y:S08]  /*5380*/  HMMA.16816.F16 R130, R128, R78.reuse, R126 ;  /* 0x0000004e8082723c */ /* 0x080ff0000000087e */
[----:B------:R-:W-:Y:S01]  /*5390*/  HMMA.16816.F16 R186, R184, R78, R116 ;  /* 0x0000004eb8ba723c */ /* 0x000fe20000000874 */
[----:B------:R-:W-:Y:S07]  /*53a0*/  LDSM.16.MT88.4 R116, [R53] ;  /* 0x000000003574783b */ /* 0x000fee0000004200 */
[C---:B------:R-:W-:Y:S01]  /*53b0*/  HMMA.16816.F16 R128, R108.reuse, R84, R124 ;  /* 0x000000546c80723c */ /* 0x040fe2000000087c */
[----:B------:R-:W-:Y:S07]  /*53c0*/  LDSM.16.MT88.4 R124, [R59] ;  /* 0x000000003b7c783b */ /* 0x000fee0000004200 */
[C---:B------:R-:W-:Y:S01]  /*53d0*/  HMMA.16816.F16 R136, R108.reuse, R86, R136 ;  /* 0x000000566c88723c */ /* 0x040fe20000000888 */
[----:B------:R-:W-:Y:S07]  /*53e0*/  LDSM.16.M88.4 R84, [R63] ;  /* 0x000000003f54783b */ /* 0x000fee0000000200 */
[C---:B------:R-:W-:Y:S08]  /*53f0*/  HMMA.16816.F16 R138, R108.reuse, R80, R138 ;  /* 0x000000506c8a723c */ /* 0x040ff0000000088a */
[C---:B------:R-:W-:Y:S01]  /*5400*/  HMMA.16816.F16 R140, R108.reuse, R82, R140 ;  /* 0x000000526c8c723c */ /* 0x040fe2000000088c */
[----:B------:R-:W-:Y:S07]  /*5410*/  LDSM.16.M88.4 R80, [R49] ;  /* 0x000000003150783b */ /* 0x000fee0000000200 */
        /* <DEDUP_REMOVED lines=8> */
[----:B--2---:R-:W-:Y:S08]  /*54a0*/  HMMA.16816.F16 R170, R188, R88, R170 ;  /* 0x00000058bcaa723c */ /* 0x004ff000000008aa */
[----:B------:R-:W-:Y:S01]  /*54b0*/  HMMA.16816.F16 R108, R108, R78, R120 ;  /* 0x0000004e6c6c723c */ /* 0x000fe20000000878 */
[----:B------:R-:W1:Y:S04]  /*54c0*/  LDSM.16.M88.4 R76, [R61] ;  /* 0x000000003d4c783b */ /* 0x000e680000000200 */
[----:B------:R-:W2:Y:S03]  /*54d0*/  LDSM.16.MT88.4 R120, [R57] ;  /* 0x000000003978783b */ /* 0x000ea60000004200 */
        /* <DEDUP_REMOVED lines=16> */
[-C--:B------:R-:W-:Y:S01]  /*55e0*/  HMMA.16816.F16 R164, R164, R90.reuse, R130 ;  /* 0x0000005aa4a4723c */ /* 0x080fe20000000882 */
[----:B------:R-:W-:Y:S07]  /*55f0*/  LDSM.16.M88.4 R128, [R29] ;  /* 0x000000001d80783b */ /* 0x000fee0000000200 */
[----:B------:R-:W-:Y:S01]  /*5600*/  HMMA.16816.F16 R148, R148, R90, R108 ;  /* 0x0000005a9494723c */ /* 0x000fe2000000086c */
[----:B------:R-:W4:Y:S01]  /*5610*/  LDSM.16.M88.4 R108, [R27] ;  /* 0x000000001b6c783b */ /* 0x000f220000000200 */
[----:B------:R-:W-:-:S04]  /*5620*/  DEPBAR.LE SB0, 0x0 ;  /* 0x000080000000791a */ /* 0x000fc80000000000 */
[----:B------:R-:W-:Y:S02]  /*5630*/  BAR.SYNC.DEFER_BLOCKING 0x0 ;  /* 0x0000000000007b1d */ /* 0x000fe40000010000 */
[C---:B-1----:R-:W-:Y:S08]  /*5640*/  HMMA.16816.F16 R184, R76.reuse, R124, R184 ;  /* 0x0000007c4cb8723c */ /* 0x042ff000000008b8 */
[C---:B------:R-:W-:Y:S08]  /*5650*/  HMMA.16816.F16 R182, R76.reuse, R126, R182 ;  /* 0x0000007e4cb6723c */ /* 0x040ff000000008b6 */
[C---:B--2---:R-:W-:Y:S01]  /*5660*/  HMMA.16816.F16 R180, R76.reuse, R120, R180 ;  /* 0x000000784cb4723c */ /* 0x044fe200000008b4 */
[----:B------:R-:W-:Y:S01]  /*5670*/  @!PT LDS RZ, [RZ] ;  /* 0x00000000fffff984 */ /* 0x000fe20000000800 */
[----:B------:R-:W-:Y:S01]  /*5680*/  @!PT LDS RZ, [RZ] ;  /* 0x00000000fffff984 */ /* 0x000fe20000000800 */
[----:B------:R-:W-:Y:S01]  /*5690*/  @!PT LDS RZ, [RZ] ;  /* 0x00000000fffff984 */ /* 0x000fe20000000800 */
[----:B------:R-:W-:Y:S07]  /*56a0*/  LDGSTS.E.128 [R25], desc[UR6][R210.64+-0x100] ;  /* 0x00000f00d2197fae */ /* 0x000fee000b9a1806 */
[C---:B------:R-:W-:Y:S01]  /*56b0*/  HMMA.16816.F16 R178, R76.reuse, R122, R178 ;  /* 0x0000007a4cb2723c */ /* 0x040fe200000008b2 */
[----:B------:R-:W-:Y:S07]  /*56c0*/  LDGSTS.E.128 [R25+0x50], desc[UR6][R212.64+0x300] ;  /* 0x00050300d4197fae */ /* 0x000fee000b9a1806 */
[C---:B------:R-:W-:Y:S08]  /*56d0*/  HMMA.16816.F16 R176, R76.reuse, R116, R176 ;  /* 0x000000744cb0723c */ /* 0x040ff000000008b0 */
[C---:B------:R-:W-:Y:S08]  /*56e0*/  HMMA.16816.F16 R174, R76.reuse, R118, R174 ;  /* 0x000000764cae723c */ /* 0x040ff000000008ae */
[C---:B---3--:R-:W-:Y:S08]  /*56f0*/  HMMA.16816.F16 R170, R76.reuse, R112, R170 ;  /* 0x000000704caa723c */ /* 0x048ff000000008aa */
[----:B------:R-:W-:Y:S01]  /*5700*/  HMMA.16816.F16 R188, R76, R114, R188 ;  /* 0x000000724cbc723c */ /* 0x000fe200000008bc */
[----:B------:R-:W-:-:S04]  /*5710*/  IMAD.WIDE R78, R48, 0x2, R206 ;  /* 0x00000002304e7825 */ /* 0x000fc800078e02ce */
[C---:B------:R-:W-:Y:S01]  /*5720*/  IMAD R48, R3.reuse, 0x400, R48 ;  /* 0x0000040003307824 */ /* 0x040fe200078e0230 */
[----:B------:R-:W-:Y:S02]  /*5730*/  LDGSTS.E.128 [R23+0x5000], desc[UR6][R78.64] ;  /* 0x050000004e177fae */ /* 0x000fe4000b9a1806 */
[----:B------:R-:W-:Y:S01]  /*5740*/  HMMA.16816.F16 R154, R84, R96, R154 ;  /* 0x00000060549a723c */ /* 0x000fe2000000089a */
[----:B------:R-:W-:-:S05]  /*5750*/  IMAD.WIDE R96, R3, 0x2, R78 ;  /* 0x0000000203607825 */ /* 0x000fca00078e024e */
[----:B------:R1:W-:Y:S01]  /*5760*/  LDGSTS.E.128 [R23+0x5210], desc[UR6][R96.64] ;  /* 0x0521000060177fae */ /* 0x0003e2000b9a1806 */
[C---:B------:R-:W-:Y:S01]  /*5770*/  IMAD.WIDE R214, R3.reuse, 0x2, R96 ;  /* 0x0000000203d67825 */ /* 0x040fe200078e0260 */
[----:B------:R-:W-:Y:S04]  /*5780*/  HMMA.16816.F16 R150, R84, R100, R106 ;  /* 0x000000645496723c */ /* 0x000fe8000000086a */
[----:B------:R-:W-:Y:S01]  /*5790*/  LDGSTS.E.128 [R23+0x5420], desc[UR6][R214.64] ;  /* 0x05420000d6177fae */ /* 0x000fe2000b9a1806 */
[----:B------:R-:W-:-:S03]  /*57a0*/  IMAD.WIDE R194, R3, 0x2, R214 ;  /* 0x0000000203c27825 */ /* 0x000fc600078e02d6 */
[C---:B------:R-:W-:Y:S02]  /*57b0*/  HMMA.16816.F16 R152, R84.reuse, R102, R152 ;  /* 0x000000665498723c */ /* 0x040fe40000000898 */
[----:B------:R2:W-:Y:S04]  /*57c0*/  LDGSTS.E.128 [R23+0x5630], desc[UR6][R194.64] ;  /* 0x05630000c2177fae */ /* 0x0005e8000b9a1806 */
[----:B------:R-:W-:Y:S02]  /*57d0*/  LDSM.16.MT88.4 R100, [R69] ;  /* 0x000000004564783b */ /* 0x000fe40000004200 */
[C---:B------:R-:W-:Y:S02]  /*57e0*/  HMMA.16816.F16 R156, R84.reuse, R98, R156 ;  /* 0x00000062549c723c */ /* 0x040fe4000000089c */
[----:B-1----:R-:W-:Y:S04]  /*57f0*/  LDSM.16.M88.4 R96, [R201] ;  /* 0x00000000c960783b */ /* 0x002fe80000000200 */
[----:B------:R-:W0:Y:S02]  /*5800*/  LDGDEPBAR ;  /* 0x00000000000079af */ /* 0x000e240000000000 */
[C---:B------:R-:W-:Y:S08]  /*5810*/  HMMA.16816.F16 R158, R84.reuse, R92, R158 ;  /* 0x0000005c549e723c */ /* 0x040ff0000000089e */
[C---:B------:R-:W-:Y:S01]  /*5820*/  HMMA.16816.F16 R162, R84.reuse, R94, R162 ;  /* 0x0000005e54a2723c */ /* 0x040fe200000008a2 */
[----:B------:R-:W-:Y:S07]  /*5830*/  LDSM.16.MT88.4 R92, [R203] ;  /* 0x00000000cb5c783b */ /* 0x000fee0000004200 */
[C---:B------:R-:W-:Y:S01]  /*5840*/  HMMA.16816.F16 R166, R84.reuse, R88, R104 ;  /* 0x0000005854a6723c */ /* 0x040fe20000000868 */
[----:B------:R-:W-:Y:S07]  /*5850*/  LDSM.16.M88.4 R104, [R197] ;  /* 0x00000000c568783b */ /* 0x000fee0000000200 */
[----:B------:R-:W-:Y:S01]  /*5860*/  HMMA.16816.F16 R186, R84, R90, R186 ;  /* 0x0000005a54ba723c */ /* 0x000fe200000008ba */
[----:B------:R-:W1:Y:S04]  /*5870*/  LDSM.16.MT88.4 R84, [R65] ;  /* 0x000000004154783b */ /* 0x000e680000004200 */
[----:B------:R-:W3:Y:S03]  /*5880*/  LDSM.16.MT88.4 R88, [R67] ;  /* 0x000000004358783b */ /* 0x000ee60000004200 */
[C---:B----4-:R-:W-:Y:S08]  /*5890*/  HMMA.16816.F16 R150, R108.reuse, R124, R150 ;  /* 0x0000007c6c96723c */ /* 0x050ff00000000896 */
[C---:B------:R-:W-:Y:S08]  /*58a0*/  HMMA.16816.F16 R152, R108.reuse, R126, R152 ;  /* 0x0000007e6c98723c */ /* 0x040ff00000000898 */
[C---:B------:R-:W-:Y:S08]  /*58b0*/  HMMA.16816.F16 R154, R108.reuse, R120, R154 ;  /* 0x000000786c9a723c */ /* 0x040ff0000000089a */
[C---:B------:R-:W-:Y:S08]  /*58c0*/  HMMA.16816.F16 R156, R108.reuse, R122, R156 ;  /* 0x0000007a6c9c723c */ /* 0x040ff0000000089c */
[C---:B------:R-:W-:Y:S08]  /*58d0*/  HMMA.16816.F16 R158, R108.reuse, R116, R158 ;  /* 0x000000746c9e723c */ /* 0x040ff0000000089e */
[C---:B------:R-:W-:Y:S08]  /*58e0*/  HMMA.16816.F16 R162, R108.reuse, R118, R162 ;  /* 0x000000766ca2723c */ /* 0x040ff000000008a2 */
[C---:B------:R-:W-:Y:S08]  /*58f0*/  HMMA.16816.F16 R166, R108.reuse, R112, R166 ;  /* 0x000000706ca6723c */ /* 0x040ff000000008a6 */
[----:B------:R-:W-:Y:S01]  /*5900*/  HMMA.16816.F16 R186, R108, R114, R186 ;  /* 0x000000726cba723c */ /* 0x000fe200000008ba */
[----:B------:R-:W-:Y:S07]  /*5910*/  LDSM.16.M88.4 R108, [R43] ;  /* 0x000000002b6c783b */ /* 0x000fee0000000200 */
[C---:B-1----:R-:W-:Y:S08]  /*5920*/  HMMA.16816.F16 R184, R104.reuse, R84, R184 ;  /* 0x0000005468b8723c */ /* 0x042ff000000008b8 */
[C---:B------:R-:W-:Y:S08]  /*5930*/  HMMA.16816.F16 R182, R104.reuse, R86, R182 ;  /* 0x0000005668b6723c */ /* 0x040ff000000008b6 */
[C---:B---3--:R-:W-:Y:S08]  /*5940*/  HMMA.16816.F16 R180, R104.reuse, R88, R180 ;  /* 0x0000005868b4723c */ /* 0x048ff000000008b4 */
[C---:B------:R-:W-:Y:S08]  /*5950*/  HMMA.16816.F16 R178, R104.reuse, R90, R178 ;  /* 0x0000005a68b2723c */ /* 0x040ff000000008b2 */
[C---:B------:R-:W-:Y:S08]  /*5960*/  HMMA.16816.F16 R176, R104.reuse, R100, R176 ;  /* 0x0000006468b0723c */ /* 0x040ff000000008b0 */
[C---:B------:R-:W-:Y:S08]  /*5970*/  HMMA.16816.F16 R174, R104.reuse, R102, R174 ;  /* 0x0000006668ae723c */ /* 0x040ff000000008ae */
[C---:B------:R-:W-:Y:S08]  /*5980*/  HMMA.16816.F16 R170, R104.reuse, R92, R170 ;  /* 0x0000005c68aa723c */ /* 0x040ff000000008aa */
[----:B------:R-:W-:Y:S01]  /*5990*/  HMMA.16816.F16 R188, R104, R94, R188 ;  /* 0x0000005e68bc723c */ /* 0x000fe200000008bc */
[----:B------:R-:W1:Y:S07]  /*59a0*/  LDSM.16.M88.4 R104, [R199] ;  /* 0x00000000c768783b */ /* 0x000e6e0000000200 */
        /* <DEDUP_REMOVED lines=9> */
[C---:B------:R-:W-:Y:S01]  /*5a40*/  HMMA.16816.F16 R136, R128.reuse, R126, R136 ;  /* 0x0000007e8088723c */ /* 0x040fe20000000888 */
[----:B------:R-:W-:Y:S07]  /*5a50*/  LDSM.16.MT88.4 R124, [R35] ;  /* 0x00000000237c783b */ /* 0x000fee0000004200 */
[C---:B------:R-:W-:Y:S08]  /*5a60*/  HMMA.16816.F16 R138, R128.reuse, R120, R138 ;  /* 0x00000078808a723c */ /* 0x040ff0000000088a */
[C---:B------:R-:W-:Y:S01]  /*5a70*/  HMMA.16816.F16 R140, R128.reuse, R122, R140 ;  /* 0x0000007a808c723c */ /* 0x040fe2000000088c */
[----:B------:R-:W-:Y:S07]  /*5a80*/  LDSM.16.MT88.4 R120, [R37] ;  /* 0x000000002578783b */ /* 0x000fee0000004200 */
[C---:B------:R-:W-:Y:S08]  /*5a90*/  HMMA.16816.F16 R142, R128.reuse, R116, R142 ;  /* 0x00000074808e723c */ /* 0x040ff0000000088e */
[C---:B------:R-:W-:Y:S01]  /*5aa0*/  HMMA.16816.F16 R144, R128.reuse, R118, R144 ;  /* 0x000000768090723c */ /* 0x040fe20000000890 */
[----:B------:R-:W-:Y:S07]  /*5ab0*/  LDSM.16.MT88.4 R116, [R39] ;  /* 0x000000002774783b */ /* 0x000fee0000004200 */
[C---:B------:R-:W-:Y:S08]  /*5ac0*/  HMMA.16816.F16 R146, R128.reuse, R112, R146 ;  /* 0x000000708092723c */ /* 0x040ff00000000892 */
[----:B------:R-:W-:Y:S01]  /*5ad0*/  HMMA.16816.F16 R148, R128, R114, R148 ;  /* 0x000000728094723c */ /* 0x000fe20000000894 */
[----:B------:R-:W3:Y:S04]  /*5ae0*/  LDSM.16.M88.4 R112, [R41] ;  /* 0x000000002970783b */ /* 0x000ee80000000200 */
[----:B------:R-:W4:Y:S03]  /*5af0*/  LDSM.16.MT88.4 R128, [R33] ;  /* 0x000000002180783b */ /* 0x000f260000004200 */
[C---:B------:R-:W-:Y:S08]  /*5b00*/  HMMA.16816.F16 R164, R96.reuse, R88, R134 ;  /* 0x0000005860a4723c */ /* 0x040ff00000000886 */
[C---:B------:R-:W-:Y:S01]  /*5b10*/  HMMA.16816.F16 R160, R96.reuse, R90, R132 ;  /* 0x0000005a60a0723c */ /* 0x040fe20000000884 */
[----:B------:R-:W5:Y:S07]  /*5b20*/  LDSM.16.M88.4 R132, [R31] ;  /* 0x000000001f84783b */ /* 0x000f6e0000000200 */
        /* <DEDUP_REMOVED lines=8> */
[C---:B------:R-:W-:Y:S08]  /*5bb0*/  HMMA.16816.F16 R146, R104.reuse, R92, R146 ;  /* 0x0000005c6892723c */ /* 0x040ff00000000892 */
[----:B------:R-:W-:Y:S01]  /*5bc0*/  HMMA.16816.F16 R148, R104, R94, R148 ;  /* 0x0000005e6894723c */ /* 0x000fe20000000894 */
[----:B------:R-:W1:Y:S07]  /*5bd0*/  LDSM.16.M88.4 R104, [R202] ;  /* 0x00000000ca68783b */ /* 0x000e6e0000000200 */
[C---:B------:R-:W-:Y:S08]  /*5be0*/  HMMA.16816.F16 R158, R108.reuse, R100, R158 ;  /* 0x000000646c9e723c */ /* 0x040ff0000000089e */
[----:B------:R-:W-:Y:S01]  /*5bf0*/  HMMA.16816.F16 R162, R108, R102, R162 ;  /* 0x000000666ca2723c */ /* 0x000fe200000008a2 */
[----:B------:R-:W1:Y:S01]  /*5c00*/  LDSM.16.M88.4 R100, [R73] ;  /* 0x000000004964783b */ /* 0x000e620000000200 */
        /* <DEDUP_REMOVED lines=12> */
[C---:B------:R-:W-:Y:S08]  /*5cd0*/  HMMA.16816.F16 R174, R112.reuse, R126, R174 ;  /* 0x0000007e70ae723c */ /* 0x040ff000000008ae */
[C---:B----4-:R-:W-:Y:S08]  /*5ce0*/  HMMA.16816.F16 R170, R112.reuse, R128, R170 ;  /* 0x0000008070aa723c */ /* 0x050ff000000008aa */
[----:B------:R-:W-:Y:S01]  /*5cf0*/  HMMA.16816.F16 R188, R112, R130, R188 ;  /* 0x0000008270bc723c */ /* 0x000fe200000008bc */
[----:B------:R-:W-:Y:S01]  /*5d00*/  IMAD.WIDE R114, R46, 0x2, R206 ;  /* 0x000000022e727825 */ /* 0x000fe200078e02ce */
[----:B------:R-:W-:-:S04]  /*5d10*/  LEA R46, R3, R46, 0xa ;  /* 0x0000002e032e7211 */ /* 0x000fc800078e50ff */
[----:B------:R3:W-:Y:S01]  /*5d20*/  LDGSTS.E.128 [R23+0x9200], desc[UR6][R114.64] ;  /* 0x0920000072177fae */ /* 0x0007e2000b9a1806 */
[C---:B------:R-:W-:Y:S01]  /*5d30*/  IMAD.WIDE R190, R3.reuse, 0x2, R114 ;  /* 0x0000000203be7825 */ /* 0x040fe200078e0272 */
[----:B------:R-:W-:Y:S04]  /*5d40*/  HMMA.16816.F16 R172, R96, R84, R172 ;  /* 0x0000005460ac723c */ /* 0x000fe800000008ac */
[----:B------:R4:W-:Y:S01]  /*5d50*/  LDGSTS.E.128 [R23+0x9410], desc[UR6][R190.64] ;  /* 0x09410000be177fae */ /* 0x0009e2000b9a1806 */
[----:B--2---:R-:W-:-:S03]  /*5d60*/  IMAD.WIDE R194, R3, 0x2, R190 ;  /* 0x0000000203c27825 */ /* 0x004fc600078e02be */
[----:B------:R-:W-:Y:S02]  /*5d70*/  HMMA.16816.F16 R168, R96, R86, R168 ;  /* 0x0000005660a8723c */ /* 0x000fe400000008a8 */
[----:B------:R2:W-:Y:S01]  /*5d80*/  LDGSTS.E.128 [R23+0x9620], desc[UR6][R194.64] ;  /* 0x09620000c2177fae */ /* 0x0005e2000b9a1806 */
[----:B------:R-:W-:-:S05]  /*5d90*/  IMAD.WIDE R192, R3, 0x2, R194 ;  /* 0x0000000203c07825 */ /* 0x000fca00078e02c2 */
[C---:B------:R-:W-:Y:S01]  /*5da0*/  HMMA.16816.F16 R78, R96.reuse, R92, R78 ;  /* 0x0000005c604e723c */ /* 0x040fe2000000084e */
[----:B------:R2:W-:Y:S04]  /*5db0*/  LDGSTS.E.128 [R23+0x9830], desc[UR6][R192.64] ;  /* 0x09830000c0177fae */ /* 0x0005e8000b9a1806 */
[----:B------:R-:W0:Y:S03]  /*5dc0*/  LDGDEPBAR ;  /* 0x00000000000079af */ /* 0x000e260000000000 */
[----:B------:R-:W-:Y:S01]  /*5dd0*/  HMMA.16816.F16 R80, R96, R94, R80 ;  /* 0x0000005e6050723c */ /* 0x000fe20000000850 */
[----:B------:R-:W-:Y:S07]  /*5de0*/  LDSM.16.M88.4 R96, [R205] ;  /* 0x00000000cd60783b */ /* 0x000fee0000000200 */
[C---:B------:R-:W-:Y:S08]  /*5df0*/  HMMA.16816.F16 R150, R108.reuse, R84, R150 ;  /* 0x000000546c96723c */ /* 0x040ff00000000896 */
[C---:B------:R-:W-:Y:S01]  /*5e00*/  HMMA.16816.F16 R152, R108.reuse, R86, R152 ;  /* 0x000000566c98723c */ /* 0x040fe20000000898 */
[----:B------:R-:W-:Y:S07]  /*5e10*/  LDSM.16.MT88.4 R84, [R71] ;  /* 0x000000004754783b */ /* 0x000fee0000004200 */
[C---:B------:R-:W-:Y:S08]  /*5e20*/  HMMA.16816.F16 R154, R108.reuse, R88, R154 ;  /* 0x000000586c9a723c */ /* 0x040ff0000000089a */
[C---:B------:R-:W-:Y:S01]  /*5e30*/  HMMA.16816.F16 R156, R108.reuse, R90, R156 ;  /* 0x0000005a6c9c723c */ /* 0x040fe2000000089c */
[----:B------:R-:W4:Y:S07]  /*5e40*/  LDSM.16.MT88.4 R88, [R204] ;  /* 0x00000000cc58783b */ /* 0x000f2e0000004200 */
[C---:B------:R-:W-:Y:S08]  /*5e50*/  HMMA.16816.F16 R166, R108.reuse, R92, R166 ;  /* 0x0000005c6ca6723c */ /* 0x040ff000000008a6 */
[----:B------:R-:W-:Y:S01]  /*5e60*/  HMMA.16816.F16 R186, R108, R94, R186 ;  /* 0x0000005e6cba723c */ /* 0x000fe200000008ba */
[----:B------:R-:W2:Y:S04]  /*5e70*/  LDSM.16.MT88.4 R92, [R200] ;  /* 0x00000000c85c783b */ /* 0x000ea80000004200 */
[----:B------:R-:W2:Y:S03]  /*5e80*/  LDSM.16.MT88.4 R108, [R55] ;  /* 0x00000000376c783b */ /* 0x000ea60000004200 */
[C---:B-----5:R-:W-:Y:S08]  /*5e90*/  HMMA.16816.F16 R172, R132.reuse, R116, R172 ;  /* 0x0000007484ac723c */ /* 0x060ff000000008ac */
[C---:B------:R-:W-:Y:S08]  /*5ea0*/  HMMA.16816.F16 R168, R132.reuse, R118, R168 ;  /* 0x0000007684a8723c */ /* 0x040ff000000008a8 */
[C---:B------:R-:W-:Y:S08]  /*5eb0*/  HMMA.16816.F16 R164, R132.reuse, R120, R164 ;  /* 0x0000007884a4723c */ /* 0x040ff000000008a4 */
[C---:B------:R-:W-:Y:S08]  /*5ec0*/  HMMA.16816.F16 R160, R132.reuse, R122, R160 ;  /* 0x0000007a84a0723c */ /* 0x040ff000000008a0 */
[C---:B------:R-:W-:Y:S08]  /*5ed0*/  HMMA.16816.F16 R74, R132.reuse, R124, R74 ;  /* 0x0000007c844a723c */ /* 0x040ff0000000084a */
[C---:B------:R-:W-:Y:S08]  /*5ee0*/  HMMA.16816.F16 R112, R132.reuse, R126, R76 ;  /* 0x0000007e8470723c */ /* 0x040ff0000000084c */
[C---:B---3--:R-:W-:Y:S01]  /*5ef0*/  HMMA.16816.F16 R114, R132.reuse, R128, R78 ;  /* 0x000000808472723c */ /* 0x048fe2000000084e */
[----:B------:R-:W3:Y:S07]  /*5f00*/  LDSM.16.M88.4 R76, [R47] ;  /* 0x000000002f4c783b */ /* 0x000eee0000000200 */
[----:B------:R-:W-:Y:S01]  /*5f10*/  HMMA.16816.F16 R80, R132, R130, R80 ;  /* 0x000000828450723c */ /* 0x000fe20000000850 */
[----:B------:R-:W-:Y:S07]  /*5f20*/  LDSM.16.M88.4 R132, [R49] ;  /* 0x000000003184783b */ /* 0x000fee0000000200 */
        /* <DEDUP_REMOVED lines=8> */
[----:B------:R-:W-:Y:S07]  /*5fb0*/  LDSM.16.MT88.4 R104, [R53] ;  /* 0x000000003568783b */ /* 0x000fee0000004200 */
[C---:B------:R-:W-:Y:S08]  /*5fc0*/  HMMA.16816.F16 R150, R100.reuse, R116, R150 ;  /* 0x000000746496723c */ /* 0x040ff00000000896 */
[C---:B------:R-:W-:Y:S01]  /*5fd0*/  HMMA.16816.F16 R152, R100.reuse, R118, R152 ;  /* 0x000000766498723c */ /* 0x040fe20000000898 */
[----:B------:R-:W-:Y:S07]  /*5fe0*/  LDSM.16.M88.4 R116, [R61] ;  /* 0x000000003d74783b */ /* 0x000fee0000000200 */
[C---:B------:R-:W-:Y:S08]  /*5ff0*/  HMMA.16816.F16 R154, R100.reuse, R120, R154 ;  /* 0x00000078649a723c */ /* 0x040ff0000000089a */
[C---:B------:R-:W-:Y:S01]  /*6000*/  HMMA.16816.F16 R156, R100.reuse, R122, R156 ;  /* 0x0000007a649c723c */ /* 0x040fe2000000089c */
[----:B------:R-:W-:Y:S07]  /*6010*/  LDSM.16.M88.4 R120, [R63] ;  /* 0x000000003f78783b */ /* 0x000fee0000000200 */
[C---:B------:R-:W-:Y:S08]  /*6020*/  HMMA.16816.F16 R158, R100.reuse, R124, R158 ;  /* 0x0000007c649e723c */ /* 0x040ff0000000089e */
[C---:B------:R-:W-:Y:S01]  /*6030*/  HMMA.16816.F16 R162, R100.reuse, R126, R162 ;  /* 0x0000007e64a2723c */ /* 0x040fe200000008a2 */
[----:B------:R-:W1:Y:S07]  /*6040*/  LDSM.16.M88.4 R124, [R45] ;  /* 0x000000002d7c783b */ /* 0x000e6e0000000200 */
[C---:B------:R-:W-:Y:S08]  /*6050*/  HMMA.16816.F16 R166, R100.reuse, R128, R166 ;  /* 0x0000008064a6723c */ /* 0x040ff000000008a6 */
[----:B------:R-:W-:Y:S01]  /*6060*/  HMMA.16816.F16 R186, R100, R130, R186 ;  /* 0x0000008264ba723c */ /* 0x000fe200000008ba */
[----:B------:R-:W-:Y:S04]  /*6070*/  LDSM.16.MT88.4 R100, [R57] ;  /* 0x000000003964783b */ /* 0x000fe80000004200 */
[----:B------:R-:W-:Y:S03]  /*6080*/  LDSM.16.MT88.4 R128, [R51] ;  /* 0x000000003380783b */ /* 0x000fe60000004200 */
[C---:B----4-:R-:W-:Y:S08]  /*6090*/  HMMA.16816.F16 R184, R96.reuse, R88, R184 ;  /* 0x0000005860b8723c */ /* 0x050ff000000008b8 */
[C---:B------:R-:W-:Y:S08]  /*60a0*/  HMMA.16816.F16 R182, R96.reuse, R90, R182 ;  /* 0x0000005a60b6723c */ /* 0x040ff000000008b6 */
[C---:B--2---:R-:W-:Y:S08]  /*60b0*/  HMMA.16816.F16 R180, R96.reuse, R92, R180 ;  /* 0x0000005c60b4723c */ /* 0x044ff000000008b4 */
[C---:B------:R-:W-:Y:S08]  /*60c0*/  HMMA.16816.F16 R178, R96.reuse, R94, R178 ;  /* 0x0000005e60b2723c */ /* 0x040ff000000008b2 */
[C---:B------:R-:W-:Y:S08]  /*60d0*/  HMMA.16816.F16 R176, R96.reuse, R84, R176 ;  /* 0x0000005460b0723c */ /* 0x040ff000000008b0 */
[C---:B------:R-:W-:Y:S08]  /*60e0*/  HMMA.16816.F16 R174, R96.reuse, R86, R174 ;  /* 0x0000005660ae723c */ /* 0x040ff000000008ae */
[C---:B------:R-:W-:Y:S08]  /*60f0*/  HMMA.16816.F16 R170, R96.reuse, R108, R170 ;  /* 0x0000006c60aa723c */ /* 0x040ff000000008aa */
[----:B------:R-:W-:Y:S01]  /*6100*/  HMMA.16816.F16 R188, R96, R110, R188 ;  /* 0x0000006e60bc723c */ /* 0x000fe200000008bc */
[----:B------:R-:W2:Y:S07]  /*6110*/  LDSM.16.MT88.4 R96, [R59] ;  /* 0x000000003b60783b */ /* 0x000eae0000004200 */
[C---:B---3--:R-:W-:Y:S08]  /*6120*/  HMMA.16816.F16 R114, R76.reuse, R108, R114 ;  /* 0x0000006c4c72723c */ /* 0x048ff00000000872 */
[----:B------:R-:W-:Y:S08]  /*6130*/  HMMA.16816.F16 R80, R76, R110, R80 ;  /* 0x0000006e4c50723c */ /* 0x000ff00000000850 */
[C---:B-1----:R-:W-:Y:S08]  /*6140*/  HMMA.16816.F16 R146, R124.reuse, R108, R146 ;  /* 0x0000006c7c92723c */ /* 0x042ff00000000892 */
[----:B------:R-:W-:Y:S08]  /*6150*/  HMMA.16816.F16 R148, R124, R110, R148 ;  /* 0x0000006e7c94723c */ /* 0x000ff00000000894 */
[C---:B------:R-:W-:Y:S08]  /*6160*/  HMMA.16816.F16 R166, R120.reuse, R108, R166 ;  /* 0x0000006c78a6723c */ /* 0x040ff000000008a6 */
        /* <DEDUP_REMOVED lines=23> */
[----:B------:R-:W-:Y:S01]  /*62e0*/  HMMA.16816.F16 R144, R124, R86, R144 ;  /* 0x000000567c90723c */ /* 0x000fe20000000890 */
[----:B------:R-:W-:-:S04]  /*62f0*/  IMAD.WIDE R126, R44, 0x2, R206 ;  /* 0x000000022c7e7825 */ /* 0x000fc800078e02ce */
[C---:B------:R-:W-:Y:S01]  /*6300*/  IMAD R44, R3.reuse, 0x400, R44 ;  /* 0x00000400032c7824 */ /* 0x040fe200078e022c */
[----:B------:R3:W-:Y:S01]  /*6310*/  LDGSTS.E.128 [R23+0x5000], desc[UR6][R126.64] ;  /* 0x050000007e177fae */ /* 0x0007e2000b9a1806 */
[C---:B------:R-:W-:Y:S01]  /*6320*/  IMAD.WIDE R190, R3.reuse, 0x2, R126 ;  /* 0x0000000203be7825 */ /* 0x040fe200078e027e */
[----:B------:R-:W-:Y:S04]  /*6330*/  HMMA.16816.F16 R112, R76, R86, R112 ;  /* 0x000000564c70723c */ /* 0x000fe80000000870 */
[----:B------:R-:W-:Y:S01]  /*6340*/  LDGSTS.E.128 [R23+0x5210], desc[UR6][R190.64] ;  /* 0x05210000be177fae */ /* 0x000fe2000b9a1806 */
[----:B------:R-:W-:-:S03]  /*6350*/  IMAD.WIDE R194, R3, 0x2, R190 ;  /* 0x0000000203c27825 */ /* 0x000fc600078e02be */
[----:B------:R-:W-:Y:S02]  /*6360*/  HMMA.16816.F16 R150, R120, R88, R150 ;  /* 0x000000587896723c */ /* 0x000fe40000000896 */
[----:B------:R-:W-:Y:S01]  /*6370*/  LDGSTS.E.128 [R23+0x5420], desc[UR6][R194.64] ;  /* 0x05420000c2177fae */ /* 0x000fe2000b9a1806 */
[----:B------:R-:W-:-:S05]  /*6380*/  IMAD.WIDE R192, R3, 0x2, R194 ;  /* 0x0000000203c07825 */ /* 0x000fca00078e02c2 */
[C---:B------:R-:W-:Y:S01]  /*6390*/  HMMA.16816.F16 R152, R120.reuse, R90, R152 ;  /* 0x0000005a7898723c */ /* 0x040fe20000000898 */
[----:B------:R4:W-:Y:S04]  /*63a0*/  LDGSTS.E.128 [R23+0x5630], desc[UR6][R192.64] ;  /* 0x05630000c0177fae */ /* 0x0009e8000b9a1806 */
[----:B------:R-:W0:Y:S03]  /*63b0*/  LDGDEPBAR ;  /* 0x00000000000079af */ /* 0x000e260000000000 */
[C---:B------:R-:W-:Y:S08]  /*63c0*/  HMMA.16816.F16 R154, R120.reuse, R92, R154 ;  /* 0x0000005c789a723c */ /* 0x040ff0000000089a */
[C---:B------:R-:W-:Y:S08]  /*63d0*/  HMMA.16816.F16 R156, R120.reuse, R94, R156 ;  /* 0x0000005e789c723c */ /* 0x040ff0000000089c */
[C---:B------:R-:W-:Y:S08]  /*63e0*/  HMMA.16816.F16 R158, R120.reuse, R84, R158 ;  /* 0x00000054789e723c */ /* 0x040ff0000000089e */
[----:B------:R-:W-:Y:S01]  /*63f0*/  HMMA.16816.F16 R162, R120, R86, R162 ;  /* 0x0000005678a2723c */ /* 0x000fe200000008a2 */
[----:B------:R-:W-:Y:S07]  /*6400*/  LDSM.16.MT88.4 R120, [R203] ;  /* 0x00000000cb78783b */ /* 0x000fee0000004200 */
[C---:B------:R-:W-:Y:S08]  /*6410*/  HMMA.16816.F16 R172, R76.reuse, R88, R172 ;  /* 0x000000584cac723c */ /* 0x040ff000000008ac */
[C---:B------:R-:W-:Y:S01]  /*6420*/  HMMA.16816.F16 R168, R76.reuse, R90, R168 ;  /* 0x0000005a4ca8723c */ /* 0x040fe200000008a8 */
[----:B------:R-:W-:Y:S07]  /*6430*/  LDSM.16.MT88.4 R88, [R65] ;  /* 0x000000004158783b */ /* 0x000fee0000004200 */
[C---:B------:R-:W-:Y:S08]  /*6440*/  HMMA.16816.F16 R164, R76.reuse, R92, R164 ;  /* 0x0000005c4ca4723c */ /* 0x040ff000000008a4 */
[C---:B------:R-:W-:Y:S01]  /*6450*/  HMMA.16816.F16 R160, R76.reuse, R94, R160 ;  /* 0x0000005e4ca0723c */ /* 0x040fe200000008a0 */
[----:B------:R-:W5:Y:S07]  /*6460*/  LDSM.16.M88.4 R92, [R197] ;  /* 0x00000000c55c783b */ /* 0x000f6e0000000200 */
[----:B------:R-:W-:Y:S01]  /*6470*/  HMMA.16816.F16 R74, R76, R84, R74 ;  /* 0x000000544c4a723c */ /* 0x000fe2000000084a */
[----:B------:R-:W4:Y:S04]  /*6480*/  LDSM.16.MT88.4 R84, [R67] ;  /* 0x000000004354783b */ /* 0x000f280000004200 */
[----:B------:R-:W4:Y:S03]  /*6490*/  LDSM.16.MT88.4 R76, [R69] ;  /* 0x00000000454c783b */ /* 0x000f260000004200 */
[C---:B------:R-:W-:Y:S08]  /*64a0*/  HMMA.16816.F16 R124, R132.reuse, R106, R112 ;  /* 0x0000006a847c723c */ /* 0x040ff00000000870 */
[----:B---3--:R-:W-:Y:S01]  /*64b0*/  HMMA.16816.F16 R126, R132, R128, R114 ;  /* 0x00000080847e723c */ /* 0x008fe20000000872 */
[----:B------:R-:W3:Y:S07]  /*64c0*/  LDSM.16.M88.4 R112, [R201] ;  /* 0x00000000c970783b */ /* 0x000eee0000000200 */
        /* <DEDUP_REMOVED lines=24> */
[C---:B------:R-:W-:Y:S01]  /*6650*/  HMMA.16816.F16 R74, R132.reuse, R104, R74 ;  /* 0x00000068844a723c */ /* 0x040fe2000000084a */
[----:B------:R-:W2:Y:S07]  /*6660*/  LDSM.16.M88.4 R104, [R41] ;  /* 0x000000002968783b */ /* 0x000eae0000000200 */
[----:B------:R-:W-:Y:S01]  /*6670*/  HMMA.16816.F16 R80, R132, R130, R80 ;  /* 0x000000828450723c */ /* 0x000fe20000000850 */
[----:B------:R-:W-:Y:S04]  /*6680*/  LDSM.16.MT88.4 R128, [R33] ;  /* 0x000000002180783b */ /* 0x000fe80000004200 */
[----:B------:R-:W-:Y:S03]  /*6690*/  LDSM.16.M88.4 R132, [R31] ;  /* 0x000000001f84783b */ /* 0x000fe60000000200 */
[C---:B-----5:R-:W-:Y:S08]  /*66a0*/  HMMA.16816.F16 R184, R92.reuse, R88, R184 ;  /* 0x000000585cb8723c */ /* 0x060ff000000008b8 */
[C---:B------:R-:W-:Y:S08]  /*66b0*/  HMMA.16816.F16 R182, R92.reuse, R90, R182 ;  /* 0x0000005a5cb6723c */ /* 0x040ff000000008b6 */
[C---:B----4-:R-:W-:Y:S08]  /*66c0*/  HMMA.16816.F16 R180, R92.reuse, R84, R180 ;  /* 0x000000545cb4723c */ /* 0x050ff000000008b4 */
[C---:B------:R-:W-:Y:S08]  /*66d0*/  HMMA.16816.F16 R178, R92.reuse, R86, R178 ;  /* 0x000000565cb2723c */ /* 0x040ff000000008b2 */
[C---:B------:R-:W-:Y:S08]  /*66e0*/  HMMA.16816.F16 R176, R92.reuse, R76, R176 ;  /* 0x0000004c5cb0723c */ /* 0x040ff000000008b0 */
[C---:B------:R-:W-:Y:S08]  /*66f0*/  HMMA.16816.F16 R174, R92.reuse, R78, R174 ;  /* 0x0000004e5cae723c */ /* 0x040ff000000008ae */
[C---:B------:R-:W-:Y:S08]  /*6700*/  HMMA.16816.F16 R170, R92.reuse, R120, R170 ;  /* 0x000000785caa723c */ /* 0x040ff000000008aa */
[----:B------:R-:W-:Y:S01]  /*6710*/  HMMA.16816.F16 R188, R92, R122, R188 ;  /* 0x0000007a5cbc723c */ /* 0x000fe200000008bc */
[----:B------:R-:W4:Y:S07]  /*6720*/  LDSM.16.MT88.4 R92, [R35] ;  /* 0x00000000235c783b */ /* 0x000f2e0000004200 */
        /* <DEDUP_REMOVED lines=17> */
[----:B------:R-:W1:Y:S01]  /*6840*/  LDSM.16.M88.4 R108, [R73] ;  /* 0x00000000496c783b */ /* 0x000e620000000200 */
[----:B------:R-:W-:-:S04]  /*6850*/  DEPBAR.LE SB0, 0x0 ;  /* 0x000080000000791a */ /* 0x000fc80000000000 */
[----:B------:R-:W-:Y:S02]  /*6860*/  BAR.SYNC.DEFER_BLOCKING 0x0 ;  /* 0x0000000000007b1d */ /* 0x000fe40000010000 */
[----:B--2---:R-:W-:Y:S01]  /*6870*/  HMMA.16816.F16 R146, R116, R120, R146 ;  /* 0x000000787492723c */ /* 0x004fe20000000892 */
[----:B------:R-:W-:Y:S01]  /*6880*/  IMAD.WIDE R120, R42, 0x2, R206 ;  /* 0x000000022a787825 */ /* 0x000fe200078e02ce */
[----:B------:R-:W-:-:S06]  /*6890*/  LEA R42, R3, R42, 0xa ;  /* 0x0000002a032a7211 */ /* 0x000fcc00078e50ff */
[----:B------:R-:W-:Y:S01]  /*68a0*/  HMMA.16816.F16 R148, R116, R122, R148 ;  /* 0x0000007a7494723c */ /* 0x000fe20000000894 */
[----:B------:R-:W-:-:S04]  /*68b0*/  IMAD.WIDE R122, R3, 0x2, R120 ;  /* 0x00000002037a7825 */ /* 0x000fc800078e0278 */
[----:B------:R-:W-:-:S03]  /*68c0*/  IMAD.WIDE R192, R3, 0x2, R122 ;  /* 0x0000000203c07825 */ /* 0x000fc600078e027a */
[C---:B------:R-:W-:Y:S01]  /*68d0*/  HMMA.16816.F16 R82, R116.reuse, R88, R82 ;  /* 0x000000587452723c */ /* 0x040fe20000000852 */
[----:B------:R-:W-:Y:S01]  /*68e0*/  IMAD.WIDE R190, R3, 0x2, R192 ;  /* 0x0000000203be7825 */ /* 0x000fe200078e02c0 */
[----:B------:R-:W-:Y:S01]  /*68f0*/  @!PT LDS RZ, [RZ] ;  /* 0x00000000fffff984 */ /* 0x000fe20000000800 */
[----:B------:R-:W-:Y:S01]  /*6900*/  @!PT LDS RZ, [RZ] ;  /* 0x00000000fffff984 */ /* 0x000fe20000000800 */
[----:B------:R-:W-:Y:S01]  /*6910*/  @!PT LDS RZ, [RZ] ;  /* 0x00000000fffff984 */ /* 0x000fe20000000800 */
[----:B------:R-:W-:Y:S06]  /*6920*/  LDGSTS.E.128 [R25+0x2800], desc[UR6][R210.64+-0x40] ;  /* 0x02800fc0d2197fae */ /* 0x000fec000b9a1806 */
        /* <DEDUP_REMOVED lines=11> */
[----:B--2---:R-:W-:Y:S03]  /*69e0*/  LDSM.16.M88.4 R120, [R47] ;  /* 0x000000002f78783b */ /* 0x004fe60000000200 */
[----:B------:R-:W-:Y:S01]  /*69f0*/  HMMA.16816.F16 R144, R116, R78, R144 ;  /* 0x0000004e7490723c */ /* 0x000fe20000000890 */
[----:B------:R-:W-:Y:S04]  /*6a00*/  LDSM.16.MT88.4 R76, [R200] ;  /* 0x00000000c84c783b */ /* 0x000fe80000004200 */
[----:B------:R-:W-:Y:S03]  /*6a10*/  LDSM.16.MT88.4 R116, [R55] ;  /* 0x000000003774783b */ /* 0x000fe60000004200 */
[C---:B------:R-:W-:Y:S01]  /*6a20*/  HMMA.16816.F16 R184, R104.reuse, R96, R184 ;  /* 0x0000006068b8723c */ /* 0x040fe200000008b8 */
[----:B------:R-:W0:Y:S07]  /*6a30*/  LDGDEPBAR ;  /* 0x00000000000079af */ /* 0x000e2e0000000000 */
[C---:B------:R-:W-:Y:S08]  /*6a40*/  HMMA.16816.F16 R182, R104.reuse, R98, R182 ;  /* 0x0000006268b6723c */ /* 0x040ff000000008b6 */
[C---:B------:R-:W-:Y:S08]  /*6a50*/  HMMA.16816.F16 R180, R104.reuse, R100, R180 ;  /* 0x0000006468b4723c */ /* 0x040ff000000008b4 */
[C---:B------:R-:W-:Y:S08]  /*6a60*/  HMMA.16816.F16 R178, R104.reuse, R102, R178 ;  /* 0x0000006668b2723c */ /* 0x040ff000000008b2 */
[C---:B----4-:R-:W-:Y:S08]  /*6a70*/  HMMA.16816.F16 R176, R104.reuse, R92, R176 ;  /* 0x0000005c68b0723c */ /* 0x050ff000000008b0 */
[C---:B------:R-:W-:Y:S08]  /*6a80*/  HMMA.16816.F16 R174, R104.reuse, R94, R174 ;  /* 0x0000005e68ae723c */ /* 0x040ff000000008ae */
[C---:B------:R-:W-:Y:S08]  /*6a90*/  HMMA.16816.F16 R170, R104.reuse, R128, R170 ;  /* 0x0000008068aa723c */ /* 0x040ff000000008aa */
[----:B------:R-:W-:Y:S01]  /*6aa0*/  HMMA.16816.F16 R188, R104, R130, R188 ;  /* 0x0000008268bc723c */ /* 0x000fe200000008bc */
[----:B------:R-:W2:Y:S07]  /*6ab0*/  LDSM.16.M88.4 R104, [R205] ;  /* 0x00000000cd68783b */ /* 0x000eae0000000200 */
        /* <DEDUP_REMOVED lines=30> */
[----:B------:R-:W-:Y:S03]  /*6ca0*/  LDSM.16.M88.4 R132, [R49] ;  /* 0x000000003184783b */ /* 0x000fe60000000200 */
        /* <DEDUP_REMOVED lines=46> */
[----:B--2---:R-:W-:Y:S04]  /*6f90*/  HMMA.16816.F16 R184, R104, R100, R184 ;  /* 0x0000006468b8723c */ /* 0x004fe800000008b8 */
[----:B------:R2:W-:Y:S01]  /*6fa0*/  LDGSTS.E.128 [R23+0x5210], desc[UR6][R122.64] ;  /* 0x052100007a177fae */ /* 0x0005e2000b9a1806 */
[----:B-----5:R-:W-:-:S03]  /*6fb0*/  IMAD.WIDE R192, R3, 0x2, R122 ;  /* 0x0000000203c07825 */ /* 0x020fc600078e027a */
        /* <DEDUP_REMOVED lines=11> */
[----:B--2---:R-:W-:Y:S03]  /*7070*/  LDSM.16.M88.4 R120, [R201] ;  /* 0x00000000c978783b */ /* 0x004fe60000000200 */
[C---:B------:R-:W-:Y:S01]  /*7080*/  HMMA.16816.F16 R174, R104.reuse, R98, R174 ;  /* 0x0000006268ae723c */ /* 0x040fe200000008ae */
[----:B------:R-:W0:Y:S07]  /*7090*/  LDGDEPBAR ;  /* 0x00000000000079af */ /* 0x000e2e0000000000 */
        /* <DEDUP_REMOVED lines=74> */
[C---:B------:R-:W-:Y:S08]  /*7540*/  HMMA.16816.F16 R126, R120.reuse, R116, R126 ;  /* 0x00000074787e723c */ /* 0x040ff0000000087e */
[----:B------:R-:W-:Y:S01]  /*7550*/  HMMA.16816.F16 R80, R120, R118, R80 ;  /* 0x000000767850723c */ /* 0x000fe20000000850 */
[----:B------:R-:W-:Y:S01]  /*7560*/  IMAD.WIDE R120, R38, 0x2, R206 ;  /* 0x0000000226787825 */ /* 0x000fe200078e02ce */
[----:B------:R-:W-:-:S04]  /*7570*/  LEA R38, R3, R38, 0xa ;  /* 0x0000002603267211 */ /* 0x000fc800078e50ff */
[----:B------:R-:W-:Y:S01]  /*7580*/  LDGSTS.E.128 [R23+0x9200], desc[UR6][R120.64] ;  /* 0x0920000078177fae */ /* 0x000fe2000b9a1806 */
[C---:B------:R-:W-:Y:S01]  /*7590*/  IMAD.WIDE R122, R3.reuse, 0x2, R120 ;  /* 0x00000002037a7825 */ /* 0x040fe200078e0278 */
[----:B--2---:R-:W-:Y:S04]  /*75a0*/  HMMA.16816.F16 R184, R104, R92, R184 ;  /* 0x0000005c68b8723c */ /* 0x004fe800000008b8 */
[----:B------:R2:W-:Y:S01]  /*75b0*/  LDGSTS.E.128 [R23+0x9410], desc[UR6][R122.64] ;  /* 0x094100007a177fae */ /* 0x0005e2000b9a1806 */
[----:B----4-:R-:W-:-:S03]  /*75c0*/  IMAD.WIDE R192, R3, 0x2, R122 ;  /* 0x0000000203c07825 */ /* 0x010fc600078e027a */
[----:B------:R-:W-:Y:S02]  /*75d0*/  HMMA.16816.F16 R182, R104, R94, R182 ;  /* 0x0000005e68b6723c */ /* 0x000fe400000008b6 */
[----:B------:R4:W-:Y:S01]  /*75e0*/  LDGSTS.E.128 [R23+0x9620], desc[UR6][R192.64] ;  /* 0x09620000c0177fae */ /* 0x0009e2000b9a1806 */
[----:B-----5:R-:W-:-:S05]  /*75f0*/  IMAD.WIDE R190, R3, 0x2, R192 ;  /* 0x0000000203be7825 */ /* 0x020fca00078e02c0 */
        /* <DEDUP_REMOVED lines=1259> */
[----:B------:R-:W-:Y:S01]  /*c4b0*/  LDGSTS.E.128 [R23+0x5420], desc[UR6][R192.64] ;  /* 0x05420000c0177fae */ /* 0x000fe2000b9a1806 */
[----:B-----5:R-:W-:-:S05]  /*c4c0*/  IMAD.WIDE R190, R3, 0x2, R192 ;  /* 0x0000000203be7825 */ /* 0x020fca00078e02c0 */
[C---:B------:R-:W-:Y:S01]  /*c4d0*/  HMMA.16816.F16 R180, R104.reuse, R92, R180 ;  /* 0x0000005c68b4723c */ /* 0x040fe200000008b4 */
[----:B------:R-:W-:Y:S04]  /*c4e0*/  LDGSTS.E.128 [R23+0x5630], desc[UR6][R190.64] ;  /* 0x05630000be177fae */ /* 0x000fe8000b9a1806 */
        /* <DEDUP_REMOVED lines=12> */
[C---:B------:R-:W-:Y:S08]  /*c5b0*/  HMMA.16816.F16 R164, R132.reuse, R92, R164 ;  /* 0x0000005c84a4723c */ /* 0x040ff000000008a4 */
[C---:B------:R-:W-:Y:S08]  /*c5c0*/  HMMA.16816.F16 R160, R132.reuse, R94, R160 ;  /* 0x0000005e84a0723c */ /* 0x040ff000000008a0 */
[C---:B------:R-:W-:Y:S08]  /*c5d0*/  HMMA.16816.F16 R74, R132.reuse, R96, R74 ;  /* 0x00000060844a723c */ /* 0x040ff0000000084a */
[----:B------:R-:W-:Y:S08]  /*c5e0*/  HMMA.16816.F16 R124, R132, R98, R124 ;  /* 0x00000062847c723c */ /* 0x000ff0000000087c */
[C---:B---3--:R-:W-:Y:S08]  /*c5f0*/  HMMA.16816.F16 R138, R112.reuse, R92, R138 ;  /* 0x0000005c708a723c */ /* 0x048ff0000000088a */
[C---:B------:R-:W-:Y:S08]  /*c600*/  HMMA.16816.F16 R140, R112.reuse, R94, R140 ;  /* 0x0000005e708c723c */ /* 0x040ff0000000088c */
[C---:B------:R-:W-:Y:S08]  /*c610*/  HMMA.16816.F16 R142, R112.reuse, R96, R142 ;  /* 0x00000060708e723c */ /* 0x040ff0000000088e */
[----:B------:R-:W-:Y:S08]  /*c620*/  HMMA.16816.F16 R144, R112, R98, R144 ;  /* 0x000000627090723c */ /* 0x000ff00000000890 */
[C---:B-1----:R-:W-:Y:S08]  /*c630*/  HMMA.16816.F16 R154, R108.reuse, R92, R154 ;  /* 0x0000005c6c9a723c */ /* 0x042ff0000000089a */
[C---:B------:R-:W-:Y:S01]  /*c640*/  HMMA.16816.F16 R156, R108.reuse, R94, R156 ;  /* 0x0000005e6c9c723c */ /* 0x040fe2000000089c */
[----:B------:R-:W1:Y:S07]  /*c650*/  LDSM.16.M88.4 R92, [R199] ;  /* 0x00000000c75c783b */ /* 0x000e6e0000000200 */
[C---:B------:R-:W-:Y:S08]  /*c660*/  HMMA.16816.F16 R158, R108.reuse, R96, R158 ;  /* 0x000000606c9e723c */ /* 0x040ff0000000089e */
[----:B------:R-:W-:Y:S01]  /*c670*/  HMMA.16816.F16 R162, R108, R98, R162 ;  /* 0x000000626ca2723c */ /* 0x000fe200000008a2 */
[----:B------:R-:W3:Y:S07]  /*c680*/  LDSM.16.M88.4 R96, [R43] ;  /* 0x000000002b60783b */ /* 0x000eee0000000200 */
[C---:B------:R-:W-:Y:S08]  /*c690*/  HMMA.16816.F16 R172, R132.reuse, R100, R172 ;  /* 0x0000006484ac723c */ /* 0x040ff000000008ac */
[C---:B------:R-:W-:Y:S08]  /*c6a0*/  HMMA.16816.F16 R168, R132.reuse, R102, R168 ;  /* 0x0000006684a8723c */ /* 0x040ff000000008a8 */
[C---:B------:R-:W-:Y:S08]  /*c6b0*/  HMMA.16816.F16 R126, R132.reuse, R128, R126 ;  /* 0x00000080847e723c */ /* 0x040ff0000000087e */
[----:B------:R-:W-:Y:S01]  /*c6c0*/  HMMA.16816.F16 R80, R132, R130, R80 ;  /* 0x000000828450723c */ /* 0x000fe20000000850 */
[----:B------:R-:W-:Y:S07]  /*c6d0*/  LDSM.16.M88.4 R132, [R31] ;  /* 0x000000001f84783b */ /* 0x000fee0000000200 */
        /* <DEDUP_REMOVED lines=9> */
[----:B------:R-:W-:Y:S01]  /*c770*/  HMMA.16816.F16 R186, R108, R130, R186 ;  /* 0x000000826cba723c */ /* 0x000fe200000008ba */
[----:B------:R-:W4:Y:S04]  /*c780*/  LDSM.16.M88.4 R108, [R41] ;  /* 0x00000000296c783b */ /* 0x000f280000000200 */
[----:B------:R-:W-:Y:S03]  /*c790*/  LDSM.16.MT88.4 R128, [R33] ;  /* 0x000000002180783b */ /* 0x000fe60000004200 */
        /* <DEDUP_REMOVED lines=8> */
[----:B------:R-:W2:Y:S07]  /*c820*/  LDSM.16.MT88.4 R104, [R37] ;  /* 0x000000002568783b */ /* 0x000eae0000004200 */
[C---:B------:R-:W-:Y:S08]  /*c830*/  HMMA.16816.F16 R172, R120.reuse, R76, R172 ;  /* 0x0000004c78ac723c */ /* 0x040ff000000008ac */
[----:B------:R-:W-:Y:S08]  /*c840*/  HMMA.16816.F16 R168, R120, R78, R168 ;  /* 0x0000004e78a8723c */ /* 0x000ff000000008a8 */
[C---:B-1----:R-:W-:Y:S08]  /*c850*/  HMMA.16816.F16 R82, R92.reuse, R76, R82 ;  /* 0x0000004c5c52723c */ /* 0x042ff00000000852 */
[----:B------:R-:W-:Y:S08]  /*c860*/  HMMA.16816.F16 R136, R92, R78, R136 ;  /* 0x0000004e5c88723c */ /* 0x000ff00000000888 */
[C---:B---3--:R-:W-:Y:S08]  /*c870*/  HMMA.16816.F16 R150, R96.reuse, R76, R150 ;  /* 0x0000004c6096723c */ /* 0x048ff00000000896 */
[----:B------:R-:W-:Y:S01]  /*c880*/  HMMA.16816.F16 R152, R96, R78, R152 ;  /* 0x0000004e6098723c */ /* 0x000fe20000000898 */
[----:B------:R-:W1:Y:S07]  /*c890*/  LDSM.16.M88.4 R76, [R202] ;  /* 0x00000000ca4c783b */ /* 0x000e6e0000000200 */
[C---:B------:R-:W-:Y:S08]  /*c8a0*/  HMMA.16816.F16 R74, R120.reuse, R84, R74 ;  /* 0x00000054784a723c */ /* 0x040ff0000000084a */
[----:B------:R-:W-:Y:S08]  /*c8b0*/  HMMA.16816.F16 R124, R120, R86, R124 ;  /* 0x00000056787c723c */ /* 0x000ff0000000087c */
[C---:B------:R-:W-:Y:S08]  /*c8c0*/  HMMA.16816.F16 R142, R92.reuse, R84, R142 ;  /* 0x000000545c8e723c */ /* 0x040ff0000000088e */
[----:B------:R-:W-:Y:S08]  /*c8d0*/  HMMA.16816.F16 R144, R92, R86, R144 ;  /* 0x000000565c90723c */ /* 0x000ff00000000890 */
[C---:B------:R-:W-:Y:S08]  /*c8e0*/  HMMA.16816.F16 R158, R96.reuse, R84, R158 ;  /* 0x00000054609e723c */ /* 0x040ff0000000089e */
[----:B------:R-:W-:Y:S01]  /*c8f0*/  HMMA.16816.F16 R162, R96, R86, R162 ;  /* 0x0000005660a2723c */ /* 0x000fe200000008a2 */
[----:B------:R-:W3:Y:S01]  /*c900*/  LDSM.16.M88.4 R84, [R73] ;  /* 0x000000004954783b */ /* 0x000ee20000000200 */
[----:B------:R-:W-:-:S04]  /*c910*/  DEPBAR.LE SB0, 0x0 ;  /* 0x000080000000791a */ /* 0x000fc80000000000 */
[----:B------:R-:W-:Y:S02]  /*c920*/  BAR.SYNC.DEFER_BLOCKING 0x0 ;  /* 0x0000000000007b1d */ /* 0x000fe40000010000 */
[C---:B------:R-:W-:Y:S08]  /*c930*/  HMMA.16816.F16 R126, R120.reuse, R116, R126 ;  /* 0x00000074787e723c */ /* 0x040ff0000000087e */
[----:B------:R-:W-:Y:S08]  /*c940*/  HMMA.16816.F16 R80, R120, R118, R80 ;  /* 0x000000767850723c */ /* 0x000ff00000000850 */
[C---:B------:R-:W-:Y:S01]  /*c950*/  HMMA.16816.F16 R146, R92.reuse, R116, R146 ;  /* 0x000000745c92723c */ /* 0x040fe20000000892 */
[----:B------:R-:W-:Y:S01]  /*c960*/  @!PT LDS RZ, [RZ] ;  /* 0x00000000fffff984 */ /* 0x000fe20000000800 */
[----:B------:R-:W-:Y:S01]  /*c970*/  @!PT LDS RZ, [RZ] ;  /* 0x00000000fffff984 */ /* 0x000fe20000000800 */
[----:B------:R-:W-:Y:S01]  /*c980*/  @!PT LDS RZ, [RZ] ;  /* 0x00000000fffff984 */ /* 0x000fe20000000800 */
[----:B------:R-:W-:Y:S07]  /*c990*/  LDGSTS.E.128 [R25+0x2800], desc[UR6][R210.64+0x3c0] ;  /* 0x028003c0d2197fae */ /* 0x000fee000b9a1806 */
[----:B------:R-:W-:Y:S01]  /*c9a0*/  HMMA.16816.F16 R148, R92, R118, R148 ;  /* 0x000000765c94723c */ /* 0x000fe20000000894 */
[----:B------:R-:W-:Y:S07]  /*c9b0*/  LDGSTS.E.128 [R25+0x2850], desc[UR6][R212.64+0x7c0] ;  /* 0x028507c0d4197fae */ /* 0x000fee000b9a1806 */
[C---:B------:R-:W-:Y:S08]  /*c9c0*/  HMMA.16816.F16 R166, R96.reuse, R116, R166 ;  /* 0x0000007460a6723c */ /* 0x040ff000000008a6 */
[----:B------:R-:W-:Y:S08]  /*c9d0*/  HMMA.16816.F16 R186, R96, R118, R186 ;  /* 0x0000007660ba723c */ /* 0x000ff000000008ba */
        /* <DEDUP_REMOVED lines=12> */
[C---:B------:R-:W-:Y:S04]  /*caa0*/  HMMA.16816.F16 R164, R120.reuse, R88, R164 ;  /* 0x0000005878a4723c */ /* 0x040fe800000008a4 */
[----:B------:R2:W-:Y:S04]  /*cab0*/  LDGSTS.E.128 [R23+0x9410], desc[UR6][R110.64] ;  /* 0x094100006e177fae */ /* 0x0005e8000b9a1806 */
[----:B------:R-:W-:Y:S01]  /*cac0*/  HMMA.16816.F16 R160, R120, R90, R160 ;  /* 0x0000005a78a0723c */ /* 0x000fe200000008a0 */
[----:B------:R-:W-:-:S05]  /*cad0*/  IMAD.WIDE R120, R3, 0x2, R110 ;  /* 0x0000000203787825 */ /* 0x000fca00078e026e */
[----:B------:R-:W-:Y:S01]  /*cae0*/  LDGSTS.E.128 [R23+0x9620], desc[UR6][R120.64] ;  /* 0x0962000078177fae */ /* 0x000fe2000b9a1806 */
[----:B------:R-:W-:Y:S01]  /*caf0*/  IMAD.WIDE R122, R3, 0x2, R120 ;  /* 0x00000002037a7825 */ /* 0x000fe200078e0278 */
[C---:B------:R-:W-:Y:S04]  /*cb00*/  HMMA.16816.F16 R138, R92.reuse, R88, R138 ;  /* 0x000000585c8a723c */ /* 0x040fe8000000088a */
[----:B------:R4:W-:Y:S04]  /*cb10*/  LDGSTS.E.128 [R23+0x9830], desc[UR6][R122.64] ;  /* 0x098300007a177fae */ /* 0x0009e8000b9a1806 */
[----:B------:R-:W-:Y:S01]  /*cb20*/  HMMA.16816.F16 R140, R92, R90, R140 ;  /* 0x0000005a5c8c723c */ /* 0x000fe2000000088c */
[----:B------:R-:W-:Y:S04]  /*cb30*/  LDSM.16.MT88.4 R92, [R200] ;  /* 0x00000000c85c783b */ /* 0x000fe80000004200 */
[----:B--2---:R-:W-:Y:S03]  /*cb40*/  LDSM.16.M88.4 R108, [R61] ;  /* 0x000000003d6c783b */ /* 0x004fe60000000200 */
[C---:B------:R-:W-:Y:S01]  /*cb50*/  HMMA.16816.F16 R172, R132.reuse, R100, R172 ;  /* 0x0000006484ac723c */ /* 0x040fe200000008ac */
[----:B----4-:R-:W-:Y:S04]  /*cb60*/  LDSM.16.MT88.4 R120, [R53] ;  /* 0x000000003578783b */ /* 0x010fe80000004200 */
[----:B------:R-:W0:Y:S03]  /*cb70*/  LDGDEPBAR ;  /* 0x00000000000079af */ /* 0x000e260000000000 */
[C---:B------:R-:W-:Y:S08]  /*cb80*/  HMMA.16816.F16 R168, R132.reuse, R102, R168 ;  /* 0x0000006684a8723c */ /* 0x040ff000000008a8 */
[C---:B------:R-:W-:Y:S08]  /*cb90*/  HMMA.16816.F16 R164, R132.reuse, R104, R164 ;  /* 0x0000006884a4723c */ /* 0x040ff000000008a4 */
[C---:B------:R-:W-:Y:S08]  /*cba0*/  HMMA.16816.F16 R160, R132.reuse, R106, R160 ;  /* 0x0000006a84a0723c */ /* 0x040ff000000008a0 */
[C---:B------:R-:W-:Y:S08]  /*cbb0*/  HMMA.16816.F16 R74, R132.reuse, R112, R74 ;  /* 0x00000070844a723c */ /* 0x040ff0000000084a */
[C---:B------:R-:W-:Y:S08]  /*cbc0*/  HMMA.16816.F16 R170, R132.reuse, R114, R124 ;  /* 0x0000007284aa723c */ /* 0x040ff0000000087c */
[C---:B------:R-:W-:Y:S01]  /*cbd0*/  HMMA.16816.F16 R174, R132.reuse, R128, R126 ;  /* 0x0000008084ae723c */ /* 0x040fe2000000087e */
[----:B------:R-:W-:Y:S07]  /*cbe0*/  LDSM.16.MT88.4 R124, [R51] ;  /* 0x00000000337c783b */ /* 0x000fee0000004200 */
[----:B------:R-:W-:Y:S08]  /*cbf0*/  HMMA.16816.F16 R132, R132, R130, R80 ;  /* 0x000000828484723c */ /* 0x000ff00000000850 */
[C---:B------:R-:W-:Y:S08]  /*cc00*/  HMMA.16816.F16 R154, R96.reuse, R88, R154 ;  /* 0x00000058609a723c */ /* 0x040ff0000000089a */
[----:B------:R-:W-:Y:S01]  /*cc10*/  HMMA.16816.F16 R156, R96, R90, R156 ;  /* 0x0000005a609c723c */ /* 0x000fe2000000089c */
[----:B------:R-:W-:Y:S04]  /*cc20*/  LDSM.16.M88.4 R88, [R205] ;  /* 0x00000000cd58783b */ /* 0x000fe80000000200 */
[----:B------:R-:W2:Y:S03]  /*cc30*/  LDSM.16.MT88.4 R96, [R71] ;  /* 0x000000004760783b */ /* 0x000ea60000004200 */
[C---:B-1----:R-:W-:Y:S01]  /*cc40*/  HMMA.16816.F16 R134, R76.reuse, R100, R82 ;  /* 0x000000644c86723c */ /* 0x042fe20000000852 */
        /* <DEDUP_REMOVED lines=8> */
[----:B------:R-:W1:Y:S07]  /*ccd0*/  LDSM.16.MT88.4 R76, [R55] ;  /* 0x00000000374c783b */ /* 0x000e6e0000004200 */
[C---:B---3--:R-:W-:Y:S08]  /*cce0*/  HMMA.16816.F16 R150, R84.reuse, R100, R150 ;  /* 0x000000645496723c */ /* 0x048ff00000000896 */
[C---:B------:R-:W-:Y:S01]  /*ccf0*/  HMMA.16816.F16 R152, R84.reuse, R102, R152 ;  /* 0x000000665498723c */ /* 0x040fe20000000898 */
[----:B------:R-:W3:Y:S07]  /*cd00*/  LDSM.16.M88.4 R100, [R45] ;  /* 0x000000002d64783b */ /* 0x000eee0000000200 */
[C---:B------:R-:W-:Y:S08]  /*cd10*/  HMMA.16816.F16 R154, R84.reuse, R104, R154 ;  /* 0x00000068549a723c */ /* 0x040ff0000000089a */
[C---:B------:R-:W-:Y:S01]  /*cd20*/  HMMA.16816.F16 R156, R84.reuse, R106, R156 ;  /* 0x0000006a549c723c */ /* 0x040fe2000000089c */
[----:B------:R-:W4:Y:S07]  /*cd30*/  LDSM.16.M88.4 R104, [R63] ;  /* 0x000000003f68783b */ /* 0x000f2e0000000200 */
[C---:B------:R-:W-:Y:S08]  /*cd40*/  HMMA.16816.F16 R166, R84.reuse, R128, R166 ;  /* 0x0000008054a6723c */ /* 0x040ff000000008a6 */
[C---:B------:R-:W-:Y:S08]  /*cd50*/  HMMA.16816.F16 R186, R84.reuse, R130, R186 ;  /* 0x0000008254ba723c */ /* 0x040ff000000008ba */
[C---:B------:R-:W-:Y:S08]  /*cd60*/  HMMA.16816.F16 R158, R84.reuse, R112, R158 ;  /* 0x00000070549e723c */ /* 0x040ff0000000089e */
[----:B------:R-:W-:Y:S01]  /*cd70*/  HMMA.16816.F16 R162, R84, R114, R162 ;  /* 0x0000007254a2723c */ /* 0x000fe200000008a2 */
[----:B------:R-:W5:Y:S04]  /*cd80*/  LDSM.16.MT88.4 R112, [R59] ;  /* 0x000000003b70783b */ /* 0x000f680000004200 */
[----:B------:R-:W-:Y:S03]  /*cd90*/  LDSM.16.M88.4 R84, [R47] ;  /* 0x000000002f54783b */ /* 0x000fe60000000200 */
[C---:B--2---:R-:W-:Y:S08]  /*cda0*/  HMMA.16816.F16 R128, R88.reuse, R98, R118 ;  /* 0x000000625880723c */ /* 0x044ff00000000876 */
[C---:B-1----:R-:W-:Y:S01]  /*cdb0*/  HMMA.16816.F16 R130, R88.reuse, R76, R116 ;  /* 0x0000004c5882723c */ /* 0x042fe20000000874 */
[----:B------:R-:W1:Y:S07]  /*cdc0*/  LDSM.16.MT88.4 R116, [R57] ;  /* 0x000000003974783b */ /* 0x000e6e0000004200 */
        /* <DEDUP_REMOVED lines=27> */
[C---:B-----5:R-:W-:Y:S08]  /*cf80*/  HMMA.16816.F16 R184, R108.reuse, R112, R184 ;  /* 0x000000706cb8723c */ /* 0x060ff000000008b8 */
[C---:B------:R-:W-:Y:S08]  /*cf90*/  HMMA.16816.F16 R182, R108.reuse, R114, R182 ;  /* 0x000000726cb6723c */ /* 0x040ff000000008b6 */
[C---:B-1----:R-:W-:Y:S01]  /*cfa0*/  HMMA.16816.F16 R180, R108.reuse, R116, R180 ;  /* 0x000000746cb4723c */ /* 0x042fe200000008b4 */
[----:B------:R-:W-:Y:S01]  /*cfb0*/  @!PT LDS RZ, [RZ] ;  /* 0x00000000fffff984 */ /* 0x000fe20000000800 */
[----:B------:R-:W-:Y:S01]  /*cfc0*/  @!PT LDS RZ, [RZ] ;  /* 0x00000000fffff984 */ /* 0x000fe20000000800 */
[----:B------:R-:W-:Y:S01]  /*cfd0*/  @!PT LDS RZ, [RZ] ;  /* 0x00000000fffff984 */ /* 0x000fe20000000800 */
[----:B------:R1:W-:Y:S07]  /*cfe0*/  LDGSTS.E.128 [R25], desc[UR6][R210.64+0x400] ;  /* 0x00000400d2197fae */ /* 0x0003ee000b9a1806 */
[C---:B------:R-:W-:Y:S08]  /*cff0*/  HMMA.16816.F16 R178, R108.reuse, R118, R178 ;  /* 0x000000766cb2723c */ /* 0x040ff000000008b2 */
[C---:B------:R-:W-:Y:S08]  /*d000*/  HMMA.16816.F16 R176, R108.reuse, R120, R176 ;  /* 0x000000786cb0723c */ /* 0x040ff000000008b0 */
[C---:B------:R-:W-:Y:S08]  /*d010*/  HMMA.16816.F16 R128, R108.reuse, R122, R128 ;  /* 0x0000007a6c80723c */ /* 0x040ff00000000880 */
[C---:B------:R-:W-:Y:S08]  /*d020*/  HMMA.16816.F16 R130, R108.reuse, R124, R130 ;  /* 0x0000007c6c82723c */ /* 0x040ff00000000882 */
[----:B------:R-:W-:Y:S01]  /*d030*/  HMMA.16816.F16 R188, R108, R126, R188 ;  /* 0x0000007e6cbc723c */ /* 0x000fe200000008bc */
[----:B------:R-:W-:Y:S01]  /*d040*/  IMAD.WIDE R108, R10, 0x2, R206 ;  /* 0x000000020a6c7825 */ /* 0x000fe200078e02ce */
[----:B------:R-:W-:-:S02]  /*d050*/  IADD3 R110, P0, PT, R212, 0x1000, RZ ;  /* 0x00001000d46e7810 */ /* 0x000fc40007f1e0ff */
[C---:B------:R-:W-:Y:S02]  /*d060*/  LEA R10, R3.reuse, R10, 0xa ;  /* 0x0000000a030a7211 */ /* 0x040fe400078e50ff */
[----:B------:R-:W-:Y:S01]  /*d070*/  IADD3.X R111, PT, PT, RZ, R213, RZ, P0, !PT ;  /* 0x000000d5ff6f7210 */ /* 0x000fe200007fe4ff */
[C---:B------:R-:W-:Y:S01]  /*d080*/  IMAD.WIDE R190, R3.reuse, 0x2, R108 ;  /* 0x0000000203be7825 */ /* 0x040fe200078e026c */
[----:B------:R-:W-:Y:S01]  /*d090*/  HMMA.16816.F16 R172, R84, R80, R172 ;  /* 0x0000005054ac723c */ /* 0x000fe200000008ac */
[----:B-1----:R-:W-:Y:S02]  /*d0a0*/  IADD3 R210, P0, PT, R210, 0x800, RZ ;  /* 0x00000800d2d27810 */ /* 0x002fe40007f1e0ff */
[----:B------:R-:W-:Y:S01]  /*d0b0*/  LDGSTS.E.128 [R25+0x50], desc[UR6][R110.64+-0x800] ;  /* 0x000508006e197fae */ /* 0x000fe2000b9a1806 */
[----:B------:R-:W-:-:S03]  /*d0c0*/  IMAD.WIDE R192, R3, 0x2, R190 ;  /* 0x0000000203c07825 */ /* 0x000fc600078e02be */
[----:B------:R1:W-:Y:S01]  /*d0d0*/  LDGSTS.E.128 [R23+0x5000], desc[UR6][R108.64] ;  /* 0x050000006c177fae */ /* 0x0003e2000b9a1806 */
[C---:B------:R-:W-:Y:S01]  /*d0e0*/  HMMA.16816.F16 R168, R84.reuse, R82, R168 ;  /* 0x0000005254a8723c */ /* 0x040fe200000008a8 */
[----:B------:R-:W-:Y:S01]  /*d0f0*/  IMAD.X R211, RZ, RZ, R211, P0 ;  /* 0x000000ffffd37224 */ /* 0x000fe200000e06d3 */
[----:B------:R-:W-:Y:S01]  /*d100*/  ISETP.NE.AND P0, PT, R7, RZ, PT ;  /* 0x000000ff0700720c */ /* 0x000fe20003f05270 */
[----:B------:R-:W-:Y:S01]  /*d110*/  IMAD.WIDE R194, R3, 0x2, R192 ;  /* 0x0000000203c27825 */ /* 0x000fe200078e02c0 */
[----:B------:R4:W-:Y:S04]  /*d120*/  LDGSTS.E.128 [R23+0x5210], desc[UR6][R190.64] ;  /* 0x05210000be177fae */ /* 0x0009e8000b9a1806 */
[C---:B------:R-:W-:Y:S01]  /*d130*/  HMMA.16816.F16 R164, R84.reuse, R92, R164 ;  /* 0x0000005c54a4723c */ /* 0x040fe200000008a4 */
[----:B------:R5:W-:Y:S04]  /*d140*/  LDGSTS.E.128 [R23+0x5420], desc[UR6][R192.64] ;  /* 0x05420000c0177fae */ /* 0x000be8000b9a1806 */
[----:B------:R5:W-:Y:S03]  /*d150*/  LDGSTS.E.128 [R23+0x5630], desc[UR6][R194.64] ;  /* 0x05630000c2177fae */ /* 0x000be6000b9a1806 */
[C---:B------:R-:W-:Y:S01]  /*d160*/  HMMA.16816.F16 R160, R84.reuse, R94, R160 ;  /* 0x0000005e54a0723c */ /* 0x040fe200000008a0 */
[----:B------:R-:W-:Y:S04]  /*d170*/  LDSM.16.MT88.4 R80, [R67] ;  /* 0x000000004350783b */ /* 0x000fe80000004200 */
[----:B------:R-:W-:Y:S03]  /*d180*/  LDSM.16.MT88.4 R92, [R203] ;  /* 0x00000000cb5c783b */ /* 0x000fe60000004200 */
[C---:B------:R-:W-:Y:S01]  /*d190*/  HMMA.16816.F16 R74, R84.reuse, R96, R74 ;  /* 0x00000060544a723c */ /* 0x040fe2000000084a */
[----:B-1----:R-:W-:Y:S04]  /*d1a0*/  LDSM.16.M88.4 R108, [R201] ;  /* 0x00000000c96c783b */ /* 0x002fe80000000200 */
[----:B------:R-:W0:Y:S03]  /*d1b0*/  LDGDEPBAR ;  /* 0x00000000000079af */ /* 0x000e260000000000 */
[C---:B------:R-:W-:Y:S01]  /*d1c0*/  HMMA.16816.F16 R170, R84.reuse, R98, R170 ;  /* 0x0000006254aa723c */ /* 0x040fe200000008aa */
[----:B------:R-:W-:Y:S07]  /*d1d0*/  LDSM.16.M88.4 R96, [R197] ;  /* 0x00000000c560783b */ /* 0x000fee0000000200 */
[C---:B------:R-:W-:Y:S08]  /*d1e0*/  HMMA.16816.F16 R174, R84.reuse, R76, R174 ;  /* 0x0000004c54ae723c */ /* 0x040ff000000008ae */
[----:B------:R-:W-:Y:S01]  /*d1f0*/  HMMA.16816.F16 R132, R84, R78, R132 ;  /* 0x0000004e5484723c */ /* 0x000fe20000000884 */
[----:B------:R-:W1:Y:S04]  /*d200*/  LDSM.16.MT88.4 R76, [R65] ;  /* 0x00000000414c783b */ /* 0x000e680000004200 */
[----:B------:R-:W4:Y:S03]  /*d210*/  LDSM.16.MT88.4 R84, [R69] ;  /* 0x000000004554783b */ /* 0x000f260000004200 */
        /* <DEDUP_REMOVED lines=18> */
[C---:B------:R-:W-:Y:S08]  /*d340*/  HMMA.16816.F16 R150, R100.reuse, R112, R150 ;  /* 0x000000706496723c */ /* 0x040ff00000000896 */
[C---:B------:R-:W-:Y:S01]  /*d350*/  HMMA.16816.F16 R152, R100.reuse, R114, R152 ;  /* 0x000000726498723c */ /* 0x040fe20000000898 */
[----:B------:R-:W3:Y:S07]  /*d360*/  LDSM.16.M88.4 R112, [R43] ;  /* 0x000000002b70783b */ /* 0x000eee0000000200 */
[C---:B------:R-:W-:Y:S08]  /*d370*/  HMMA.16816.F16 R158, R100.reuse, R120, R158 ;  /* 0x00000078649e723c */ /* 0x040ff0000000089e */
[C---:B------:R-:W-:Y:S08]  /*d380*/  HMMA.16816.F16 R162, R100.reuse, R122, R162 ;  /* 0x0000007a64a2723c */ /* 0x040ff000000008a2 */
[C---:B------:R-:W-:Y:S08]  /*d390*/  HMMA.16816.F16 R154, R100.reuse, R116, R154 ;  /* 0x00000074649a723c */ /* 0x040ff0000000089a */
[C---:B------:R-:W-:Y:S01]  /*d3a0*/  HMMA.16816.F16 R156, R100.reuse, R118, R156 ;  /* 0x00000076649c723c */ /* 0x040fe2000000089c */
[----:B------:R-:W-:Y:S07]  /*d3b0*/  LDSM.16.M88.4 R116, [R31] ;  /* 0x000000001f74783b */ /* 0x000fee0000000200 */
[C---:B------:R-:W-:Y:S08]  /*d3c0*/  HMMA.16816.F16 R166, R100.reuse, R124, R166 ;  /* 0x0000007c64a6723c */ /* 0x040ff000000008a6 */
[----:B------:R-:W-:Y:S01]  /*d3d0*/  HMMA.16816.F16 R126, R100, R126, R186 ;  /* 0x0000007e647e723c */ /* 0x000fe200000008ba */
[----:B------:R-:W-:Y:S07]  /*d3e0*/  LDSM.16.MT88.4 R100, [R37] ;  /* 0x000000002564783b */ /* 0x000fee0000004200 */
[C---:B-1----:R-:W-:Y:S01]  /*d3f0*/  HMMA.16816.F16 R120, R96.reuse, R76, R184 ;  /* 0x0000004c6078723c */ /* 0x042fe200000008b8 */
[----:B------:R-:W-:Y:S07]  /*d400*/  LDSM.16.MT88.4 R184, [R35] ;  /* 0x0000000023b8783b */ /* 0x000fee0000004200 */
[C---:B------:R-:W-:Y:S08]  /*d410*/  HMMA.16816.F16 R182, R96.reuse, R78, R182 ;  /* 0x0000004e60b6723c */ /* 0x040ff000000008b6 */
[C---:B------:R-:W-:Y:S08]  /*d420*/  HMMA.16816.F16 R180, R96.reuse, R80, R180 ;  /* 0x0000005060b4723c */ /* 0x040ff000000008b4 */
[C---:B------:R-:W-:Y:S08]  /*d430*/  HMMA.16816.F16 R178, R96.reuse, R82, R178 ;  /* 0x0000005260b2723c */ /* 0x040ff000000008b2 */
[C---:B----4-:R-:W-:Y:S08]  /*d440*/  HMMA.16816.F16 R176, R96.reuse, R84, R176 ;  /* 0x0000005460b0723c */ /* 0x050ff000000008b0 */
[C---:B------:R-:W-:Y:S08]  /*d450*/  HMMA.16816.F16 R128, R96.reuse, R86, R128 ;  /* 0x000000566080723c */ /* 0x040ff00000000880 */
[C---:B------:R-:W-:Y:S08]  /*d460*/  HMMA.16816.F16 R130, R96.reuse, R92, R130 ;  /* 0x0000005c6082723c */ /* 0x040ff00000000882 */
[----:B------:R-:W-:Y:S01]  /*d470*/  HMMA.16816.F16 R122, R96, R94, R188 ;  /* 0x0000005e607a723c */ /* 0x000fe200000008bc */
[----:B------:R-:W-:Y:S04]  /*d480*/  LDSM.16.MT88.4 R96, [R33] ;  /* 0x000000002160783b */ /* 0x000fe80000004200 */
[----:B------:R-:W-:Y:S03]  /*d490*/  LDSM.16.M88.4 R188, [R202] ;  /* 0x00000000cabc783b */ /* 0x000fe60000000200 */
[C---:B------:R-:W-:Y:S08]  /*d4a0*/  HMMA.16816.F16 R172, R108.reuse, R76, R172 ;  /* 0x0000004c6cac723c */ /* 0x040ff000000008ac */
        /* <DEDUP_REMOVED lines=17> */
[----:B------:R-:W-:-:S06]  /*d5c0*/  DEPBAR.LE SB0, 0x0 ;  /* 0x000080000000791a */ /* 0x000fcc0000000000 */
        /* <DEDUP_REMOVED lines=17> */
[----:B-----5:R-:W-:Y:S08]  /*d6e0*/  HMMA.16816.F16 R192, R116, R186, R170 ;  /* 0x000000ba74c0723c */ /* 0x020ff000000008aa */
[C---:B------:R-:W-:Y:S08]  /*d6f0*/  HMMA.16816.F16 R80, R188.reuse, R108, R134 ;  /* 0x0000006cbc50723c */ /* 0x040ff00000000886 */
[C---:B------:R-:W-:Y:S08]  /*d700*/  HMMA.16816.F16 R136, R188.reuse, R110, R136 ;  /* 0x0000006ebc88723c */ /* 0x040ff00000000888 */
[C---:B------:R-:W-:Y:S08]  /*d710*/  HMMA.16816.F16 R138, R188.reuse, R100, R138 ;  /* 0x00000064bc8a723c */ /* 0x040ff0000000088a */
[C---:B------:R-:W-:Y:S08]  /*d720*/  HMMA.16816.F16 R140, R188.reuse, R102, R140 ;  /* 0x00000066bc8c723c */ /* 0x040ff0000000088c */
[C---:B------:R-:W-:Y:S08]  /*d730*/  HMMA.16816.F16 R142, R188.reuse, R184, R142 ;  /* 0x000000b8bc8e723c */ /* 0x040ff0000000088e */
[C---:B------:R-:W-:Y:S08]  /*d740*/  HMMA.16816.F16 R144, R188.reuse, R186, R144 ;  /* 0x000000babc90723c */ /* 0x040ff00000000890 */
[----:B------:R-:W-:Y:S08]  /*d750*/  HMMA.16816.F16 R146, R188, R96, R146 ;  /* 0x00000060bc92723c */ /* 0x000ff00000000892 */
[----:B--2---:R-:W-:Y:S08]  /*d760*/  HMMA.16816.F16 R158, R88, R184, R158 ;  /* 0x000000b8589e723c */ /* 0x004ff0000000089e */
[C---:B------:R-:W-:Y:S08]  /*d770*/  HMMA.16816.F16 R172, R116.reuse, R108, R172 ;  /* 0x0000006c74ac723c */ /* 0x040ff000000008ac */
[C---:B------:R-:W-:Y:S08]  /*d780*/  HMMA.16816.F16 R168, R116.reuse, R110, R168 ;  /* 0x0000006e74a8723c */ /* 0x040ff000000008a8 */
[C---:B------:R-:W-:Y:S08]  /*d790*/  HMMA.16816.F16 R164, R116.reuse, R100, R164 ;  /* 0x0000006474a4723c */ /* 0x040ff000000008a4 */
[C---:B------:R-:W-:Y:S08]  /*d7a0*/  HMMA.16816.F16 R160, R116.reuse, R102, R160 ;  /* 0x0000006674a0723c */ /* 0x040ff000000008a0 */
[C---:B------:R-:W-:Y:S08]  /*d7b0*/  HMMA.16816.F16 R194, R116.reuse, R96, R174 ;  /* 0x0000006074c2723c */ /* 0x040ff000000008ae */
[-C--:B------:R-:W-:Y:S08]  /*d7c0*/  HMMA.16816.F16 R82, R116, R98.reuse, R132 ;  /* 0x000000627452723c */ /* 0x080ff00000000884 */
[----:B------:R-:W-:Y:S08]  /*d7d0*/  HMMA.16816.F16 R188, R188, R98, R148 ;  /* 0x00000062bcbc723c */ /* 0x000ff00000000894 */
[C---:B------:R-:W-:Y:S08]  /*d7e0*/  HMMA.16816.F16 R106, R88.reuse, R108, R150 ;  /* 0x0000006c586a723c */ /* 0x040ff00000000896 */
[C---:B------:R-:W-:Y:S08]  /*d7f0*/  HMMA.16816.F16 R152, R88.reuse, R110, R152 ;  /* 0x0000006e5898723c */ /* 0x040ff00000000898 */
[C---:B------:R-:W-:Y:S08]  /*d800*/  HMMA.16816.F16 R154, R88.reuse, R100, R154 ;  /* 0x00000064589a723c */ /* 0x040ff0000000089a */
[C---:B------:R-:W-:Y:S08]  /*d810*/  HMMA.16816.F16 R156, R88.reuse, R102, R156 ;  /* 0x00000066589c723c */ /* 0x040ff0000000089c */
[C---:B------:R-:W-:Y:S08]  /*d820*/  HMMA.16816.F16 R186, R88.reuse, R186, R162 ;  /* 0x000000ba58ba723c */ /* 0x040ff000000008a2 */
[C---:B------:R-:W-:Y:S08]  /*d830*/  HMMA.16816.F16 R104, R88.reuse, R96, R166 ;  /* 0x000000605868723c */ /* 0x040ff000000008a6 */
[----:B------:R-:W-:Y:S01]  /*d840*/  HMMA.16816.F16 R184, R88, R98, R126 ;  /* 0x0000006258b8723c */ /* 0x000fe2000000087e */
[----:B------:R-:W-:Y:S06]  /*d850*/  BAR.SYNC.DEFER_BLOCKING 0x0 ;  /* 0x0000000000007b1d */ /* 0x000fec0000010000 */
[----:B------:R-:W-:-:S13]  /*d860*/  @P0 BRA `(.L_x_22) ;  /* 0xffffff3800340947 */ /* 0x000fda000383ffff */
[----:B------:R-:W-:-:S07]  /*d870*/  VIADD R5, R5, 0x1 ;  /* 0x0000000105057836 */ /* 0x000fce0000000000 */
.L_x_21:
[----:B------:R-:W-:-:S13]  /*d880*/  ISETP.NE.AND P0, PT, R9, RZ, PT ;  /* 0x000000ff0900720c */ /* 0x000fda0003f05270 */
[----:B------:R-:W-:Y:S05]  /*d890*/  @!P0 BRA `(.L_x_20) ;  /* 0x00000008007c8947 */ /* 0x000fea0003800000 */
[----:B------:R-:W1:Y:S01]  /*d8a0*/  S2R R7, SR_LANEID ;  /* 0x0000000000077919 */ /* 0x000e620000000000 */
[----:B------:R-:W2:Y:S01]  /*d8b0*/  LDCU.64 UR4, c[0x0][0x380] ;  /* 0x00007000ff0477ac */ /* 0x000ea20008000a00 */
[C---:B------:R-:W-:Y:S01]  /*d8c0*/  LEA R61, R3.reuse, R72, 0x5 ;  /* 0x00000048033d7211 */ /* 0x040fe200078e28ff */
[----:B------:R-:W-:Y:S02]  /*d8d0*/  IMAD.MOV R20, RZ, RZ, -R9 ;  /* 0x000000ffff147224 */ /* 0x000fe400078e0a09 */
[----:B------:R-:W-:-:S04]  /*d8e0*/  IMAD.WIDE R26, R3, 0x2, R206 ;  /* 0x00000002031a7825 */ /* 0x000fc800078e02ce */
[----:B------:R-:W-:-:S04]  /*d8f0*/  IMAD.WIDE R56, R3, 0x4, R206 ;  /* 0x0000000403387825 */ /* 0x000fc800078e02ce */
[----:B------:R-:W-:Y:S01]  /*d900*/  IMAD.WIDE R58, R3, 0x6, R206 ;  /* 0x00000006033a7825 */ /* 0x000fe200078e02ce */
[----:B--2---:R-:W-:-:S04]  /*d910*/  UIADD3 UR4, UP0, UPT, UR4, 0x40, URZ ;  /* 0x0000004004047890 */ /* 0x004fc8000ff1e0ff */
[----:B------:R-:W-:Y:S02]  /*d920*/  UIADD3.X UR5, UPT, UPT, URZ, UR5, URZ, UP0, !UPT ;  /* 0x00000005ff057290 */ /* 0x000fe400087fe4ff */
[----:B------:R-:W-:-:S04]  /*d930*/  IMAD.U32 R10, RZ, RZ, UR4 ;  /* 0x00000004ff0a7e24 */ /* 0x000fc8000f8e00ff */
[----:B------:R-:W-:Y:S02]  /*d940*/  MOV R11, UR5 ;  /* 0x00000005000b7c02 */ /* 0x000fe40008000f00 */
[----:B-1----:R-:W-:Y:S02]  /*d950*/  SHF.R.U32.HI R8, RZ, 0x3, R7 ;  /* 0x00000003ff087819 */ /* 0x002fe40000011607 */
[----:B------:R-:W-:Y:S01]  /*d960*/  LOP3.LUT R12, R7, 0x7, RZ, 0xc0, !PT ;  /* 0x00000007070c7812 */ /* 0x000fe200078ec0ff */
[----:B------:R-:W-:Y:S01]  /*d970*/  IMAD.WIDE.U32 R10, R17, 0x2, R10 ;  /* 0x00000002110a7825 */ /* 0x000fe200078e000a */
[----:B------:R-:W-:Y:S02]  /*d980*/  SHF.R.U32.HI R7, RZ, 0x4, R7 ;  /* 0x00000004ff077819 */ /* 0x000fe40000011607 */
[----:B------:R-:W-:Y:S01]  /*d990*/  SHF.L.U32 R13, R8, 0x3, RZ ;  /* 0x00000003080d7819 */ /* 0x000fe200000006ff */
[----:B------:R-:W-:Y:S01]  /*d9a0*/  IMAD.MOV.U32 R16, RZ, RZ, R10 ;  /* 0x000000ffff107224 */ /* 0x000fe200078e000a */
[----:B------:R-:W-:-:S02]  /*d9b0*/  SHF.L.U32 R7, R7, 0x3, RZ ;  /* 0x0000000307077819 */ /* 0x000fc400000006ff */
[----:B------:R-:W-:-:S05]  /*d9c0*/  LOP3.LUT R12, R13, 0x8, R12, 0xe2, !PT ;  /* 0x000000080d0c7812 */ /* 0x000fca00078ee20c */
[C-C-:B------:R-:W-:Y:S02]  /*d9d0*/  IMAD R18, R12.reuse, 0x28, R7.reuse ;  /* 0x000000280c127824 */ /* 0x140fe400078e0207 */
[----:B------:R-:W-:Y:S01]  /*d9e0*/  IMAD R22, R12, 0x108, R7 ;  /* 0x000001080c167824 */ /* 0x000fe200078e0207 */
[----:B------:R-:W-:Y:S02]  /*d9f0*/  MOV R7, R11 ;  /* 0x0000000b00077202 */ /* 0x000fe40000000f00 */
[----:B------:R-:W-:Y:S02]  /*da00*/  SHF.L.U32 R18, R18, 0x1, RZ ;  /* 0x0000000112127819 */ /* 0x000fe400000006ff */
[----:B------:R-:W-:-:S07]  /*da10*/  SHF.L.U32 R22, R22, 0x1, RZ ;  /* 0x0000000116167819 */ /* 0x000fce00000006ff */
.L_x_23:
[----:B------:R-:W-:Y:S01]  /*da20*/  IADD3 R9, P0, PT, R17, R4, RZ ;  /* 0x0000000411097210 */ /* 0x000fe20007f1e0ff */
[----:B------:R-:W-:Y:S01]  /*da30*/  IMAD.MOV.U32 R28, RZ, RZ, R16 ;  /* 0x000000ffff1c7224 */ /* 0x000fe200078e0010 */
[----:B------:R-:W-:Y:S01]  /*da40*/  LOP3.LUT R10, R5, 0x1, RZ, 0xc, !PT ;  /* 0x00000001050a7812 */ /* 0x000fe200078e0cff */
[----:B------:R-:W-:Y:S01]  /*da50*/  IMAD.WIDE R14, R61, 0x2, R206 ;  /* 0x000000023d0e7825 */ /* 0x000fe200078e02ce */
[----:B------:R-:W-:Y:S02]  /*da60*/  LOP3.LUT R8, R5, 0x1, RZ, 0xc0, !PT ;  /* 0x0000000105087812 */ /* 0x000fe400078ec0ff */
[----:B------:R-:W-:Y:S01]  /*da70*/  LEA.HI.X.SX32 R12, R17, RZ, 0x1, P0 ;  /* 0x000000ff110c7211 */ /* 0x000fe200000f0eff */
[----:B------:R-:W-:Y:S01]  /*da80*/  IMAD R37, R10, 0x2100, R19 ;  /* 0x000021000a257824 */ /* 0x000fe200078e0213 */
[----:B------:R-:W-:Y:S01]  /*da90*/  LEA R30, P0, R9, UR4, 0x1 ;  /* 0x00000004091e7c11 */ /* 0x000fe2000f8008ff */
[----:B------:R-:W-:Y:S01]  /*daa0*/  IMAD R33, R8, 0x2800, R25 ;  /* 0x0000280008217824 */ /* 0x000fe200078e0219 */
[----:B------:R-:W-:Y:S01]  /*dab0*/  LEA R35, R10, R21, 0x1 ;  /* 0x000000150a237211 */ /* 0x000fe200078e08ff */
[----:B------:R-:W-:Y:S01]  /*dac0*/  IMAD R41, R8, 0x4200, R23 ;  /* 0x0000420008297824 */ /* 0x000fe200078e0217 */
[----:B------:R-:W-:Y:S01]  /*dad0*/  MOV R29, R7 ;  /* 0x00000007001d7202 */ /* 0x000fe20000000f00 */
[----:B------:R-:W-:Y:S01]  /*dae0*/  IMAD.WIDE R10, R61, 0x2, R56 ;  /* 0x000000023d0a7825 */ /* 0x000fe200078e0238 */
[----:B------:R-:W-:-:S02]  /*daf0*/  LEA.HI.X R31, R9, UR5, R12, 0x1, P0 ;  /* 0x00000005091f7c11 */ /* 0x000fc400080f0c0c */
[----:B------:R-:W-:Y:S01]  /*db00*/  LEA R65, R37, R198, 0x1 ;  /* 0x000000c625417211 */ /* 0x000fe200078e08ff */
[----:B------:R-:W-:Y:S01]  /*db10*/  IMAD R35, R35, 0xa00, RZ ;  /* 0x00000a0023237824 */ /* 0x000fe200078e02ff */
[----:B------:R-:W-:Y:S01]  /*db20*/  @!PT LDS RZ, [RZ] ;  /* 0x00000000fffff984 */ /* 0x000fe20000000800 */
[----:B------:R-:W-:Y:S01]  /*db30*/  @!PT LDS RZ, [RZ] ;  /* 0x00000000fffff984 */ /* 0x000fe20000000800 */
[----:B------:R-:W-:Y:S01]  /*db40*/  @!PT LDS RZ, [RZ] ;  /* 0x00000000fffff984 */ /* 0x000fe20000000800 */
[----:B------:R1:W-:Y:S01]  /*db50*/  LDGSTS.E.128 [R33], desc[UR6][R28.64] ;  /* 0x000000001c217fae */ /* 0x0003e2000b9a1806 */
[C---:B------:R-:W-:Y:S01]  /*db60*/  IMAD.WIDE R8, R61.reuse, 0x2, R26 ;  /* 0x000000023d087825 */ /* 0x040fe200078e021a */
[C---:B------:R-:W-:Y:S02]  /*db70*/  IADD3 R36, PT, PT, R22.reuse, 0x5000, R65 ;  /* 0x0000500016247810 */ /* 0x040fe40007ffe041 */
[----:B------:R2:W-:Y:S01]  /*db80*/  LDGSTS.E.128 [R33+0x50], desc[UR6][R30.64] ;  /* 0x000500001e217fae */ /* 0x0005e2000b9a1806 */
[----:B------:R-:W-:Y:S01]  /*db90*/  IMAD.WIDE R12, R61, 0x2, R58 ;  /* 0x000000023d0c7825 */ /* 0x000fe200078e023a */
[C-C-:B------:R-:W-:Y:S02]  /*dba0*/  IADD3 R32, PT, PT, R22.reuse, 0x5020, R65.reuse ;  /* 0x0000502016207810 */ /* 0x140fe40007ffe041 */
[----:B------:R-:W-:Y:S01]  /*dbb0*/  LDGSTS.E.128 [R41+0x5000], desc[UR6][R14.64] ;  /* 0x050000000e297fae */ /* 0x000fe2000b9a1806 */
[----:B------:R-:W-:Y:S01]  /*dbc0*/  IMAD R63, R35, 0x2, R198 ;  /* 0x00000002233f7824 */ /* 0x000fe200078e02c6 */
[--C-:B------:R-:W-:Y:S01]  /*dbd0*/  IADD3 R24, PT, PT, R22, 0x5060, R65.reuse ;  /* 0x0000506016187810 */ /* 0x100fe20007ffe041 */
[----:B------:R-:W-:Y:S01]  /*dbe0*/  VIADD R20, R20, 0x1 ;  /* 0x0000000114147836 */ /* 0x000fe20000000000 */
[----:B------:R-:W-:Y:S01]  /*dbf0*/  LDGSTS.E.128 [R41+0x5210], desc[UR6][R8.64] ;  /* 0x0521000008297fae */ /* 0x000fe2000b9a1806 */
[----:B-1----:R-:W-:Y:S01]  /*dc00*/  IADD3 R28, PT, PT, R22, 0x5040, R65 ;  /* 0x00005040161c7810 */ /* 0x002fe20007ffe041 */
[----:B------:R-:W-:Y:S01]  /*dc10*/  VIADD R17, R17, 0x20 ;  /* 0x0000002011117836 */ /* 0x000fe20000000000 */
[----:B------:R-:W-:Y:S01]  /*dc20*/  IADD3 R48, PT, PT, R63, R18, RZ ;  /* 0x000000123f307210 */ /* 0x000fe20007ffe0ff */
[----:B------:R-:W-:Y:S01]  /*dc30*/  LDGSTS.E.128 [R41+0x5420], desc[UR6][R10.64] ;  /* 0x054200000a297fae */ /* 0x000fe2000b9a1806 */
[----:B------:R-:W-:-:S02]  /*dc40*/  IADD3 R44, PT, PT, R18, 0x500, R63 ;  /* 0x00000500122c7810 */ /* 0x000fc40007ffe03f */
[C-C-:B------:R-:W-:Y:S01]  /*dc50*/  IADD3 R40, PT, PT, R18.reuse, 0xa00, R63.reuse ;  /* 0x00000a0012287810 */ /* 0x140fe20007ffe03f */
[----:B------:R1:W-:Y:S01]  /*dc60*/  LDGSTS.E.128 [R41+0x5630], desc[UR6][R12.64] ;  /* 0x056300000c297fae */ /* 0x0003e2000b9a1806 */
[----:B------:R-:W-:Y:S02]  /*dc70*/  IADD3 R52, PT, PT, R18, 0x20, R63 ;  /* 0x0000002012347810 */ /* 0x000fe40007ffe03f */
[----:B------:R-:W-:Y:S01]  /*dc80*/  ISETP.NE.AND P0, PT, R20, RZ, PT ;  /* 0x000000ff1400720c */ /* 0x000fe20003f05270 */
[----:B------:R-:W-:Y:S01]  /*dc90*/  LDSM.16.M88.4 R48, [R48] ;  /* 0x000000003030783b */ /* 0x000fe20000000200 */
[----:B------:R-:W-:Y:S02]  /*dca0*/  IADD3 R16, P1, PT, R16, 0x40, RZ ;  /* 0x0000004010107810 */ /* 0x000fe40007f3e0ff */
[----:B------:R-:W-:Y:S01]  /*dcb0*/  LEA R61, R3, R61, 0x5 ;  /* 0x0000003d033d7211 */ /* 0x000fe200078e28ff */
[----:B------:R-:W3:Y:S01]  /*dcc0*/  LDSM.16.MT88.4 R36, [R36] ;  /* 0x000000002424783b */ /* 0x000ee20000004200 */
[----:B------:R-:W-:-:S02]  /*dcd0*/  IADD3 R5, PT, PT, R5, 0x1, RZ ;  /* 0x0000000105057810 */ /* 0x000fc40007ffe0ff */
[----:B------:R-:W-:Y:S01]  /*dce0*/  IADD3.X R7, PT, PT, RZ, R7, RZ, P1, !PT ;  /* 0x00000007ff077210 */ /* 0x000fe20000ffe4ff */
[----:B--2---:R-:W2:Y:S01]  /*dcf0*/  LDSM.16.MT88.4 R32, [R32] ;  /* 0x000000002020783b */ /* 0x004ea20000004200 */
[----:B-1----:R-:W-:-:S03]  /*dd00*/  IADD3 R12, PT, PT, R18, 0xf00, R63 ;  /* 0x00000f00120c7810 */ /* 0x002fc60007ffe03f */
[----:B------:R-:W1:Y:S04]  /*dd10*/  LDSM.16.MT88.4 R28, [R28] ;  /* 0x000000001c1c783b */ /* 0x000e680000004200 */
[----:B------:R-:W4:Y:S04]  /*dd20*/  LDSM.16.MT88.4 R8, [R24] ;  /* 0x000000001808783b */ /* 0x000f280000004200 */
[----:B------:R-:W5:Y:S04]  /*dd30*/  LDSM.16.M88.4 R44, [R44] ;  /* 0x000000002c2c783b */ /* 0x000f680000000200 */
[----:B------:R-:W5:Y:S04]  /*dd40*/  LDSM.16.M88.4 R40, [R40] ;  /* 0x000000002828783b */ /* 0x000f680000000200 */
[----:B------:R-:W5:Y:S04]  /*dd50*/  LDSM.16.M88.4 R12, [R12] ;  /* 0x000000000c0c783b */ /* 0x000f680000000200 */
[----:B------:R-:W-:Y:S04]  /*dd60*/  LDSM.16.M88.4 R52, [R52] ;  /* 0x000000003434783b */ /* 0x000fe80000000200 */
[----:B------:R-:W0:Y:S01]  /*dd70*/  LDGDEPBAR ;  /* 0x00000000000079af */ /* 0x000e220000000000 */
[C---:B---3--:R-:W-:Y:S08]  /*dd80*/  HMMA.16816.F16 R120, R48.reuse, R36, R120 ;  /* 0x000000243078723c */ /* 0x048ff00000000878 */
[C---:B------:R-:W-:Y:S08]  /*dd90*/  HMMA.16816.F16 R182, R48.reuse, R38, R182 ;  /* 0x0000002630b6723c */ /* 0x040ff000000008b6 */
[C---:B--2---:R-:W-:Y:S08]  /*dda0*/  HMMA.16816.F16 R180, R48.reuse, R32, R180 ;  /* 0x0000002030b4723c */ /* 0x044ff000000008b4 */
[C---:B------:R-:W-:Y:S08]  /*ddb0*/  HMMA.16816.F16 R178, R48.reuse, R34, R178 ;  /* 0x0000002230b2723c */ /* 0x040ff000000008b2 */
[C---:B-1----:R-:W-:Y:S08]  /*ddc0*/  HMMA.16816.F16 R176, R48.reuse, R28, R176 ;  /* 0x0000001c30b0723c */ /* 0x042ff000000008b0 */
[C---:B------:R-:W-:Y:S08]  /*ddd0*/  HMMA.16816.F16 R128, R48.reuse, R30, R128 ;  /* 0x0000001e3080723c */ /* 0x040ff00000000880 */
[C---:B----4-:R-:W-:Y:S08]  /*dde0*/  HMMA.16816.F16 R130, R48.reuse, R8, R130 ;  /* 0x000000083082723c */ /* 0x050ff00000000882 */
[----:B------:R-:W-:Y:S01]  /*ddf0*/  HMMA.16816.F16 R122, R48, R10, R122 ;  /* 0x0000000a307a723c */ /* 0x000fe2000000087a */
[----:B------:R-:W-:-:S06]  /*de00*/  IADD3 R48, PT, PT, R22, 0x7100, R65 ;  /* 0x0000710016307810 */ /* 0x000fcc0007ffe041 */
[----:B------:R-:W-:Y:S01]  /*de10*/  LDSM.16.MT88.4 R48, [R48] ;  /* 0x000000003030783b */ /* 0x000fe20000004200 */
[C---:B-----5:R-:W-:Y:S08]  /*de20*/  HMMA.16816.F16 R172, R44.reuse, R36, R172 ;  /* 0x000000242cac723c */ /* 0x060ff000000008ac */
[C---:B------:R-:W-:Y:S08]  /*de30*/  HMMA.16816.F16 R168, R44.reuse, R38, R168 ;  /* 0x000000262ca8723c */ /* 0x040ff000000008a8 */
[C---:B------:R-:W-:Y:S08]  /*de40*/  HMMA.16816.F16 R164, R44.reuse, R32, R164 ;  /* 0x000000202ca4723c */ /* 0x040ff000000008a4 */
[C---:B------:R-:W-:Y:S08]  /*de50*/  HMMA.16816.F16 R160, R44.reuse, R34, R160 ;  /* 0x000000222ca0723c */ /* 0x040ff000000008a0 */
[C---:B------:R-:W-:Y:S08]  /*de60*/  HMMA.16816.F16 R74, R44.reuse, R28, R74 ;  /* 0x0000001c2c4a723c */ /* 0x040ff0000000084a */
[C---:B------:R-:W-:Y:S08]  /*de70*/  HMMA.16816.F16 R192, R44.reuse, R30, R192 ;  /* 0x0000001e2cc0723c */ /* 0x040ff000000008c0 */
[C---:B------:R-:W-:Y:S08]  /*de80*/  HMMA.16816.F16 R194, R44.reuse, R8, R194 ;  /* 0x000000082cc2723c */ /* 0x040ff000000008c2 */
[----:B------:R-:W-:Y:S01]  /*de90*/  HMMA.16816.F16 R66, R44, R10, R82 ;  /* 0x0000000a2c42723c */ /* 0x000fe20000000852 */
[----:B------:R-:W-:-:S06]  /*dea0*/  IADD3 R44, PT, PT, R22, 0x7160, R65 ;  /* 0x00007160162c7810 */ /* 0x000fcc0007ffe041 */
[----:B------:R-:W-:Y:S01]  /*deb0*/  LDSM.16.MT88.4 R44, [R44] ;  /* 0x000000002c2c783b */ /* 0x000fe20000004200 */
[----:B------:R-:W-:Y:S01]  /*dec0*/  HMMA.16816.F16 R68, R40, R36, R80 ;  /* 0x000000242844723c */ /* 0x000fe20000000850 */
[----:B------:R-:W-:-:S06]  /*ded0*/  IADD3 R80, PT, PT, R18, 0x520, R63 ;  /* 0x0000052012507810 */ /* 0x000fcc0007ffe03f */
[----:B------:R-:W1:Y:S01]  /*dee0*/  LDSM.16.M88.4 R80, [R80] ;  /* 0x000000005050783b */ /* 0x000e620000000200 */
[C---:B------:R-:W-:Y:S08]  /*def0*/  HMMA.16816.F16 R136, R40.reuse, R38, R136 ;  /* 0x000000262888723c */ /* 0x040ff00000000888 */
[C---:B------:R-:W-:Y:S08]  /*df00*/  HMMA.16816.F16 R138, R40.reuse, R32, R138 ;  /* 0x00000020288a723c */ /* 0x040ff0000000088a */
[C---:B------:R-:W-:Y:S08]  /*df10*/  HMMA.16816.F16 R140, R40.reuse, R34, R140 ;  /* 0x00000022288c723c */ /* 0x040ff0000000088c */
[C---:B------:R-:W-:Y:S08]  /*df20*/  HMMA.16816.F16 R142, R40.reuse, R28, R142 ;  /* 0x0000001c288e723c */ /* 0x040ff0000000088e */
[C---:B------:R-:W-:Y:S08]  /*df30*/  HMMA.16816.F16 R144, R40.reuse, R30, R144 ;  /* 0x0000001e2890723c */ /* 0x040ff00000000890 */
[C---:B------:R-:W-:Y:S08]  /*df40*/  HMMA.16816.F16 R146, R40.reuse, R8, R146 ;  /* 0x000000082892723c */ /* 0x040ff00000000892 */
[----:B------:R-:W-:Y:S01]  /*df50*/  HMMA.16816.F16 R70, R40, R10, R188 ;  /* 0x0000000a2846723c */ /* 0x000fe200000008bc */
[----:B------:R-:W-:-:S02]  /*df60*/  IADD3 R40, PT, PT, R22, 0x7140, R65 ;  /* 0x0000714016287810 */ /* 0x000fc40007ffe041 */
[----:B------:R-:W-:-:S04]  /*df70*/  IADD3 R188, PT, PT, R18, 0xa20, R63 ;  /* 0x00000a2012bc7810 */ /* 0x000fc80007ffe03f */
[----:B------:R-:W-:Y:S01]  /*df80*/  LDSM.16.MT88.4 R40, [R40] ;  /* 0x000000002828783b */ /* 0x000fe20000004200 */
[C---:B------:R-:W-:Y:S01]  /*df90*/  HMMA.16816.F16 R106, R12.reuse, R36, R106 ;  /* 0x000000240c6a723c */ /* 0x040fe2000000086a */
[----:B------:R-:W-:Y:S02]  /*dfa0*/  IADD3 R36, PT, PT, R22, 0x7120, R65 ;  /* 0x0000712016247810 */ /* 0x000fe40007ffe041 */
[----:B------:R-:W-:Y:S05]  /*dfb0*/  LDSM.16.M88.4 R188, [R188] ;  /* 0x00000000bcbc783b */ /* 0x000fea0000000200 */
[----:B------:R-:W-:Y:S01]  /*dfc0*/  HMMA.16816.F16 R158, R12, R28, R158 ;  /* 0x0000001c0c9e723c */ /* 0x000fe2000000089e */
[----:B------:R-:W-:-:S07]  /*dfd0*/  IADD3 R28, PT, PT, R18, 0xf20, R63 ;  /* 0x00000f20121c7810 */ /* 0x000fce0007ffe03f */
[C---:B------:R-:W-:Y:S01]  /*dfe0*/  HMMA.16816.F16 R152, R12.reuse, R38, R152 ;  /* 0x000000260c98723c */ /* 0x040fe20000000898 */
[----:B------:R-:W2:Y:S07]  /*dff0*/  LDSM.16.MT88.4 R36, [R36] ;  /* 0x000000002424783b */ /* 0x000eae0000004200 */
[----:B------:R-:W-:Y:S01]  /*e000*/  HMMA.16816.F16 R186, R12, R30, R186 ;  /* 0x0000001e0cba723c */ /* 0x000fe200000008ba */
[----:B------:R-:W3:Y:S01]  /*e010*/  LDSM.16.M88.4 R28, [R28] ;  /* 0x000000001c1c783b */ /* 0x000ee20000000200 */
[----:B------:R-:W-:-:S06]  /*e020*/  DEPBAR.LE SB0, 0x0 ;  /* 0x000080000000791a */ /* 0x000fcc0000000000 */
[C---:B------:R-:W-:Y:S08]  /*e030*/  HMMA.16816.F16 R154, R12.reuse, R32, R154 ;  /* 0x000000200c9a723c */ /* 0x040ff0000000089a */
[C---:B------:R-:W-:Y:S08]  /*e040*/  HMMA.16816.F16 R156, R12.reuse, R34, R156 ;  /* 0x000000220c9c723c */ /* 0x040ff0000000089c */
[C---:B------:R-:W-:Y:S08]  /*e050*/  HMMA.16816.F16 R104, R12.reuse, R8, R104 ;  /* 0x000000080c68723c */ /* 0x040ff00000000868 */
[----:B------:R-:W-:Y:S08]  /*e060*/  HMMA.16816.F16 R184, R12, R10, R184 ;  /* 0x0000000a0cb8723c */ /* 0x000ff000000008b8 */
[C---:B-1----:R-:W-:Y:S08]  /*e070*/  HMMA.16816.F16 R172, R80.reuse, R48, R172 ;  /* 0x0000003050ac723c */ /* 0x042ff000000008ac */
[C---:B------:R-:W-:Y:S08]  /*e080*/  HMMA.16816.F16 R168, R80.reuse, R50, R168 ;  /* 0x0000003250a8723c */ /* 0x040ff000000008a8 */
[C---:B--2---:R-:W-:Y:S08]  /*e090*/  HMMA.16816.F16 R164, R80.reuse, R36, R164 ;  /* 0x0000002450a4723c */ /* 0x044ff000000008a4 */
        /* <DEDUP_REMOVED lines=18> */
[C---:B------:R-:W-:Y:S08]  /*e1c0*/  HMMA.16816.F16 R130, R52.reuse, R44, R130 ;  /* 0x0000002c3482723c */ /* 0x040ff00000000882 */
[-C--:B------:R-:W-:Y:S08]  /*e1d0*/  HMMA.16816.F16 R122, R52, R46.reuse, R122 ;  /* 0x0000002e347a723c */ /* 0x080ff0000000087a */
        /* <DEDUP_REMOVED lines=11> */
.L_x_20:
[----:B------:R-:W1:Y:S01]  /*e290*/  S2R R16, SR_LANEID ;  /* 0x0000000000107919 */ /* 0x000e620000000000 */
[----:B------:R-:W-:Y:S02]  /*e2a0*/  LOP3.LUT R6, R6, 0x1, RZ, 0xc, !PT ;  /* 0x0000000106067812 */ /* 0x000fe400078e0cff */
[----:B------:R-:W-:-:S03]  /*e2b0*/  SHF.L.U32 R2, R2, 0x1, RZ ;  /* 0x0000000102027819 */ /* 0x000fc600000006ff */
[----:B------:R-:W-:-:S04]  /*e2c0*/  IMAD R5, R6, 0x2, R21 ;  /* 0x0000000206057824 */ /* 0x000fc800078e0215 */
[----:B------:R-:W-:Y:S01]  /*e2d0*/  IMAD R5, R5, 0xa00, RZ ;  /* 0x00000a0005057824 */ /* 0x000fe200078e02ff */
[--C-:B-1----:R-:W-:Y:S02]  /*e2e0*/  SHF.R.U32.HI R4, RZ, 0x3, R16.reuse ;  /* 0x00000003ff047819 */ /* 0x102fe40000011610 */
[----:B------:R-:W-:Y:S02]  /*e2f0*/  LOP3.LUT R7, R16, 0x7, RZ, 0xc0, !PT ;  /* 0x0000000710077812 */ /* 0x000fe400078ec0ff */
[----:B------:R-:W-:Y:S02]  /*e300*/  SHF.L.U32 R8, R4, 0x3, RZ ;  /* 0x0000000304087819 */ /* 0x000fe400000006ff */
[----:B------:R-:W-:Y:S02]  /*e310*/  SHF.R.U32.HI R4, RZ, 0x4, R16 ;  /* 0x00000004ff047819 */ /* 0x000fe40000011610 */
[----:B------:R-:W-:Y:S01]  /*e320*/  LOP3.LUT R9, R8, 0x8, R7, 0xe2, !PT ;  /* 0x0000000808097812 */ /* 0x000fe200078ee207 */
[--C-:B------:R-:W-:Y:S01]  /*e330*/  IMAD R7, R6, 0x2100, R19.reuse ;  /* 0x0000210006077824 */ /* 0x100fe200078e0213 */
[----:B------:R-:W-:Y:S01]  /*e340*/  SHF.L.U32 R4, R4, 0x3, RZ ;  /* 0x0000000304047819 */ /* 0x000fe200000006ff */
[----:B------:R-:W-:-:S03]  /*e350*/  IMAD.IADD R19, R196, 0x1, R19 ;  /* 0x00000001c4137824 */ /* 0x000fc600078e0213 */
[----:B------:R-:W-:Y:S01]  /*e360*/  LEA R18, R7, R198, 0x1 ;  /* 0x000000c607127211 */ /* 0x000fe200078e08ff */
[----:B------:R-:W-:Y:S02]  /*e370*/  IMAD R198, R5, 0x2, R198 ;  /* 0x0000000205c67824 */ /* 0x000fe400078e02c6 */
[C-C-:B------:R-:W-:Y:S01]  /*e380*/  IMAD R60, R9.reuse, 0x28, R4.reuse ;  /* 0x00000028093c7824 */ /* 0x140fe200078e0204 */
[C---:B------:R-:W-:Y:S01]  /*e390*/  IADD3 R5, PT, PT, R18.reuse, 0x5020, RZ ;  /* 0x0000502012057810 */ /* 0x040fe20007ffe0ff */
[----:B------:R-:W-:Y:S01]  /*e3a0*/  IMAD R37, R9, 0x108, R4 ;  /* 0x0000010809257824 */ /* 0x000fe200078e0204 */
[C---:B------:R-:W-:Y:S01]  /*e3b0*/  IADD3 R4, PT, PT, R18.reuse, 0x5000, RZ ;  /* 0x0000500012047810 */ /* 0x040fe20007ffe0ff */
[C---:B------:R-:W-:Y:S01]  /*e3c0*/  VIADD R6, R18.reuse, 0x5040 ;  /* 0x0000504012067836 */ /* 0x040fe20000000000 */
[----:B------:R-:W-:Y:S01]  /*e3d0*/  IADD3 R8, PT, PT, R18, 0x5060, RZ ;  /* 0x0000506012087810 */ /* 0x000fe20007ffe0ff */
[C---:B------:R-:W-:Y:S01]  /*e3e0*/  VIADD R17, R198.reuse, 0xa00 ;  /* 0x00000a00c6117836 */ /* 0x040fe20000000000 */
[----:B------:R-:W-:Y:S01]  /*e3f0*/  IADD3 R12, PT, PT, R198, 0x500, RZ ;  /* 0x00000500c60c7810 */ /* 0x000fe20007ffe0ff */
[C---:B------:R-:W-:Y:S01]  /*e400*/  IMAD.U32 R4, R37.reuse, 0x2, R4 ;  /* 0x0000000225047824 */ /* 0x040fe200078e0004 */
[C---:B------:R-:W-:Y:S01]  /*e410*/  LEA R9, R37.reuse, R5, 0x1 ;  /* 0x0000000525097211 */ /* 0x040fe200078e08ff */
[C---:B------:R-:W-:Y:S01]  /*e420*/  IMAD.U32 R13, R37.reuse, 0x2, R6 ;  /* 0x00000002250d7824 */ /* 0x040fe200078e0006 */
[----:B------:R-:W-:-:S02]  /*e430*/  LEA R20, R37, R8, 0x1 ;  /* 0x0000000825147211 */ /* 0x000fc400078e08ff */
[C---:B------:R-:W-:Y:S01]  /*e440*/  LEA R28, R60.reuse, R12, 0x1 ;  /* 0x0000000c3c1c7211 */ /* 0x040fe200078e08ff */
[----:B------:R-:W-:Y:S01]  /*e450*/  LDSM.16.MT88.4 R4, [R4] ;  /* 0x000000000404783b */ /* 0x000fe20000004200 */
[C---:B------:R-:W-:Y:S02]  /*e460*/  LEA R17, R60.reuse, R17, 0x1 ;  /* 0x000000113c117211 */ /* 0x040fe400078e08ff */
[----:B------:R-:W-:Y:S01]  /*e470*/  LEA R32, R60, R198, 0x1 ;  /* 0x000000c63c207211 */ /* 0x000fe200078e08ff */
[----:B------:R-:W-:Y:S04]  /*e480*/  LDSM.16.MT88.4 R8, [R9] ;  /* 0x000000000908783b */ /* 0x000fe80000004200 */
[----:B------:R-:W-:Y:S04]  /*e490*/  LDSM.16.MT88.4 R12, [R13] ;  /* 0x000000000d0c783b */ /* 0x000fe80000004200 */
[----:B------:R-:W-:Y:S04]  /*e4a0*/  LDSM.16.MT88.4 R20, [R20] ;  /* 0x000000001414783b */ /* 0x000fe80000004200 */
[----:B------:R-:W1:Y:S04]  /*e4b0*/  LDSM.16.M88.4 R28, [R28] ;  /* 0x000000001c1c783b */ /* 0x000e680000000200 */
[----:B------:R2:W3:Y:S04]  /*e4c0*/  LDSM.16.M88.4 R24, [R17] ;  /* 0x000000001118783b */ /* 0x0004e80000000200 */
[----:B------:R-:W4:Y:S01]  /*e4d0*/  LDSM.16.M88.4 R32, [R32] ;  /* 0x000000002020783b */ /* 0x000f220000000200 */
[----:B--2---:R-:W-:-:S04]  /*e4e0*/  IADD3 R17, PT, PT, R198, 0xf00, RZ ;  /* 0x00000f00c6117810 */ /* 0x004fc80007ffe0ff */
[----:B------:R-:W-:Y:S02]  /*e4f0*/  LEA R56, R60, R17, 0x1 ;  /* 0x000000113c387211 */ /* 0x000fe400078e08ff */
[----:B------:R-:W-:-:S04]  /*e500*/  IADD3 R17, PT, PT, R198, 0x20, RZ ;  /* 0x00000020c6117810 */ /* 0x000fc80007ffe0ff */
[----:B------:R-:W2:Y:S01]  /*e510*/  LDSM.16.M88.4 R56, [R56] ;  /* 0x000000003838783b */ /* 0x000ea20000000200 */
[----:B------:R-:W-:Y:S01]  /*e520*/  IMAD.U32 R52, R60, 0x2, R17 ;  /* 0x000000023c347824 */ /* 0x000fe200078e0011 */
[----:B------:R-:W-:-:S05]  /*e530*/  IADD3 R17, PT, PT, R198, 0x520, RZ ;  /* 0x00000520c6117810 */ /* 0x000fca0007ffe0ff */
[----:B------:R-:W-:Y:S01]  /*e540*/  IMAD.U32 R44, R60, 0x2, R17 ;  /* 0x000000023c2c7824 */ /* 0x000fe200078e0011 */
[C---:B------:R-:W-:Y:S01]  /*e550*/  IADD3 R17, PT, PT, R198.reuse, 0xa20, RZ ;  /* 0x00000a20c6117810 */ /* 0x040fe20007ffe0ff */
[----:B------:R-:W-:Y:S01]  /*e560*/  VIADD R198, R198, 0xf20 ;  /* 0x00000f20c6c67836 */ /* 0x000fe20000000000 */
[----:B------:R-:W-:Y:S02]  /*e570*/  LDSM.16.M88.4 R52, [R52] ;  /* 0x000000003434783b */ /* 0x000fe40000000200 */
[C---:B------:R-:W-:Y:S02]  /*e580*/  LEA R17, R60.reuse, R17, 0x1 ;  /* 0x000000113c117211 */ /* 0x040fe400078e08ff */
[----:B------:R-:W-:Y:S01]  /*e590*/  LEA R198, R60, R198, 0x1 ;  /* 0x000000c63cc67211 */ /* 0x000fe200078e08ff */
[----:B------:R-:W-:Y:S01]  /*e5a0*/  LDSM.16.M88.4 R44, [R44] ;  /* 0x000000002c2c783b */ /* 0x000fe20000000200 */
[C---:B-1----:R-:W-:Y:S03]  /*e5b0*/  HMMA.16816.F16 R172, R28.reuse, R4, R172 ;  /* 0x000000041cac723c */ /* 0x042fe600000008ac */
[----:B------:R1:W-:Y:S05]  /*e5c0*/  LDSM.16.M88.4 R48, [R17] ;  /* 0x000000001130783b */ /* 0x0003ea0000000200 */
[----:B------:R-:W-:Y:S01]  /*e5d0*/  HMMA.16816.F16 R168, R28, R6, R168 ;  /* 0x000000061ca8723c */ /* 0x000fe200000008a8 */
[----:B-1----:R-:W-:-:S07]  /*e5e0*/  SHF.R.U32.HI R17, RZ, 0x1, R3 ;  /* 0x00000001ff117819 */ /* 0x002fce0000011603 */
[C---:B------:R-:W-:Y:S08]  /*e5f0*/  HMMA.16816.F16 R164, R28.reuse, R8, R164 ;  /* 0x000000081ca4723c */ /* 0x040ff000000008a4 */
[C---:B------:R-:W-:Y:S08]  /*e600*/  HMMA.16816.F16 R160, R28.reuse, R10, R160 ;  /* 0x0000000a1ca0723c */ /* 0x040ff000000008a0 */
[C---:B------:R-:W-:Y:S08]  /*e610*/  HMMA.16816.F16 R74, R28.reuse, R12, R74 ;  /* 0x0000000c1c4a723c */ /* 0x040ff0000000084a */
[C---:B------:R-:W-:Y:S08]  /*e620*/  HMMA.16816.F16 R192, R28.reuse, R14, R192 ;  /* 0x0000000e1cc0723c */ /* 0x040ff000000008c0 */
[C---:B------:R-:W-:Y:S08]  /*e630*/  HMMA.16816.F16 R194, R28.reuse, R20, R194 ;  /* 0x000000141cc2723c */ /* 0x040ff000000008c2 */
[----:B------:R-:W-:Y:S01]  /*e640*/  HMMA.16816.F16 R82, R28, R22, R82 ;  /* 0x000000161c52723c */ /* 0x000fe20000000852 */
[C---:B------:R-:W-:Y:S01]  /*e650*/  VIADD R28, R18.reuse, 0x7100 ;  /* 0x00007100121c7836 */ /* 0x040fe20000000000 */
[C---:B------:R-:W-:Y:S01]  /*e660*/  IADD3 R29, PT, PT, R18.reuse, 0x7120, RZ ;  /* 0x00007120121d7810 */ /* 0x040fe20007ffe0ff */
[C---:B------:R-:W-:Y:S01]  /*e670*/  VIADD R30, R18.reuse, 0x7140 ;  /* 0x00007140121e7836 */ /* 0x040fe20000000000 */
[----:B------:R-:W-:-:S02]  /*e680*/  IADD3 R18, PT, PT, R18, 0x7160, RZ ;  /* 0x0000716012127810 */ /* 0x000fc40007ffe0ff */
[C---:B------:R-:W-:Y:S01]  /*e690*/  LEA R40, R37.reuse, R28, 0x1 ;  /* 0x0000001c25287211 */ /* 0x040fe200078e08ff */
[C---:B------:R-:W-:Y:S01]  /*e6a0*/  IMAD.U32 R36, R37.reuse, 0x2, R29 ;  /* 0x0000000225247824 */ /* 0x040fe200078e001d */
[----:B---3--:R-:W-:Y:S01]  /*e6b0*/  HMMA.16816.F16 R80, R24, R4, R80 ;  /* 0x000000041850723c */ /* 0x008fe20000000850 */
[----:B------:R-:W-:-:S03]  /*e6c0*/  LEA R18, R37, R18, 0x1 ;  /* 0x0000001225127211 */ /* 0x000fc600078e08ff */
[----:B------:R-:W1:Y:S04]  /*e6d0*/  LDSM.16.MT88.4 R40, [R40] ;  /* 0x000000002828783b */ /* 0x000e680000004200 */
        /* <DEDUP_REMOVED lines=16> */
[----:B------:R-:W-:-:S02]  /*e7e0*/  LEA R32, R37, R30, 0x1 ;  /* 0x0000001e25207211 */ /* 0x000fc400078e08ff */
[----:B------:R-:W4:Y:S04]  /*e7f0*/  LDSM.16.MT88.4 R36, [R36] ;  /* 0x000000002424783b */ /* 0x000f280000004200 */
[----:B------:R-:W5:Y:S01]  /*e800*/  LDSM.16.MT88.4 R32, [R32] ;  /* 0x000000002020783b */ /* 0x000f620000004200 */
[C---:B--2---:R-:W-:Y:S03]  /*e810*/  HMMA.16816.F16 R4, R56.reuse, R4, R106 ;  /* 0x000000043804723c */ /* 0x044fe6000000086a */
[----:B------:R-:W2:Y:S05]  /*e820*/  LDSM.16.MT88.4 R28, [R18] ;  /* 0x00000000121c783b */ /* 0x000eaa0000004200 */
[C---:B------:R-:W-:Y:S08]  /*e830*/  HMMA.16816.F16 R6, R56.reuse, R6, R152 ;  /* 0x000000063806723c */ /* 0x040ff00000000898 */
[C---:B------:R-:W-:Y:S01]  /*e840*/  HMMA.16816.F16 R158, R56.reuse, R12, R158 ;  /* 0x0000000c389e723c */ /* 0x040fe2000000089e */
[----:B------:R-:W5:Y:S07]  /*e850*/  LDC.64 R12, c[0x0][0x390] ;  /* 0x0000e400ff0c7b82 */ /* 0x000f6e0000000a00 */
[----:B------:R-:W-:Y:S08]  /*e860*/  HMMA.16816.F16 R10, R56, R10, R156 ;  /* 0x0000000a380a723c */ /* 0x000ff0000000089c */
[-C--:B-1----:R-:W-:Y:S08]  /*e870*/  HMMA.16816.F16 R120, R52, R40.reuse, R120 ;  /* 0x000000283478723c */ /* 0x082ff00000000878 */
[-C--:B------:R-:W-:Y:S08]  /*e880*/  HMMA.16816.F16 R172, R44, R40.reuse, R172 ;  /* 0x000000282cac723c */ /* 0x080ff000000008ac */
[-C--:B------:R-:W-:Y:S08]  /*e890*/  HMMA.16816.F16 R80, R48, R40.reuse, R80 ;  /* 0x000000283050723c */ /* 0x080ff00000000850 */
[----:B---3--:R-:W-:Y:S01]  /*e8a0*/  HMMA.16816.F16 R40, R24, R40, R4 ;  /* 0x000000281828723c */ /* 0x008fe20000000804 */
[----:B------:R-:W-:-:S02]  /*e8b0*/  LOP3.LUT R5, R2, 0x40, RZ, 0xc0, !PT ;  /* 0x0000004002057812 */ /* 0x000fc400078ec0ff */
[----:B------:R-:W-:Y:S02]  /*e8c0*/  LOP3.LUT R4, R16, 0x3, RZ, 0xc0, !PT ;  /* 0x0000000310047812 */ /* 0x000fe400078ec0ff */
[----:B------:R-:W-:Y:S02]  /*e8d0*/  LEA R0, R0, R5, 0x7 ;  /* 0x0000000500007211 */ /* 0x000fe400078e38ff */
[----:B------:R-:W-:Y:S01]  /*e8e0*/  MOV R5, RZ ;  /* 0x000000ff00057202 */ /* 0x000fe20000000f00 */
[----:B------:R-:W-:Y:S02]  /*e8f0*/  HMMA.16816.F16 R8, R56, R8, R154 ;  /* 0x000000083808723c */ /* 0x000fe4000000089a */
[----:B------:R-:W-:-:S06]  /*e900*/  IMAD R0, R0, R3, R19 ;  /* 0x0000000300007224 */ /* 0x000fcc00078e0213 */
[-C--:B------:R-:W-:Y:S08]  /*e910*/  HMMA.16816.F16 R182, R52, R42.reuse, R182 ;  /* 0x0000002a34b6723c */ /* 0x080ff000000008b6 */
[-C--:B------:R-:W-:Y:S08]  /*e920*/  HMMA.16816.F16 R168, R44, R42.reuse, R168 ;  /* 0x0000002a2ca8723c */ /* 0x080ff000000008a8 */
[-C--:B------:R-:W-:Y:S08]  /*e930*/  HMMA.16816.F16 R136, R48, R42.reuse, R136 ;  /* 0x0000002a3088723c */ /* 0x080ff00000000888 */
[----:B------:R-:W-:Y:S01]  /*e940*/  HMMA.16816.F16 R42, R24, R42, R6 ;  /* 0x0000002a182a723c */ /* 0x000fe20000000806 */
[----:B------:R-:W-:-:S05]  /*e950*/  SHF.R.U32.HI R7, RZ, 0x2, R16 ;  /* 0x00000002ff077819 */ /* 0x000fca0000011610 */
[----:B------:R-:W-:Y:S02]  /*e960*/  IMAD.WIDE.U32 R6, R7, R17, R4 ;  /* 0x0000001107067225 */ /* 0x000fe400078e0004 */
[----:B----4-:R-:W-:Y:S02]  /*e970*/  HMMA.16816.F16 R178, R52, R38, R178 ;  /* 0x0000002634b2723c */ /* 0x010fe400000008b2 */
[----:B-----5:R-:W-:-:S03]  /*e980*/  IMAD.WIDE R4, R0, 0x2, R12 ;  /* 0x0000000200047825 */ /* 0x020fc600078e020c */
[----:B------:R-:W-:-:S03]  /*e990*/  LEA R2, P0, R6, R4, 0x2 ;  /* 0x0000000406027211 */ /* 0x000fc600078010ff */
[-C--:B------:R-:W-:Y:S08]  /*e9a0*/  HMMA.16816.F16 R160, R44, R38.reuse, R160 ;  /* 0x000000262ca0723c */ /* 0x080ff000000008a0 */
[-C--:B------:R-:W-:Y:S08]  /*e9b0*/  HMMA.16816.F16 R140, R48, R38.reuse, R140 ;  /* 0x00000026308c723c */ /* 0x080ff0000000088c */
[----:B------:R-:W-:Y:S01]  /*e9c0*/  HMMA.16816.F16 R38, R24, R38, R10 ;  /* 0x000000261826723c */ /* 0x000fe2000000080a */
[----:B------:R-:W-:-:S05]  /*e9d0*/  IMAD R10, R3, 0x20, R0 ;  /* 0x00000020030a7824 */ /* 0x000fca00078e0200 */
[----:B------:R-:W-:Y:S01]  /*e9e0*/  LEA R19, R3, R10, 0x4 ;  /* 0x0000000a03137211 */ /* 0x000fe200078e20ff */
[----:B------:R-:W-:Y:S01]  /*e9f0*/  IMAD.WIDE R10, R10, 0x2, R12 ;  /* 0x000000020a0a7825 */ /* 0x000fe200078e020c */
[----:B------:R-:W-:Y:S02]  /*ea00*/  HMMA.16816.F16 R180, R52, R36, R180 ;  /* 0x0000002434b4723c */ /* 0x000fe400000008b4 */
[----:B------:R-:W-:-:S06]  /*ea10*/  LEA R10, P1, R6, R10, 0x2 ;  /* 0x0000000a060a7211 */ /* 0x000fcc00078210ff */
[----:B------:R-:W-:Y:S01]  /*ea20*/  HMMA.16816.F16 R164, R44, R36, R164 ;  /* 0x000000242ca4723c */ /* 0x000fe200000008a4 */
[----:B------:R-:W-:-:S07]  /*ea30*/  LEA.HI.X R11, R6, R11, R7, 0x2, P1 ;  /* 0x0000000b060b7211 */ /* 0x000fce00008f1407 */
[----:B------:R-:W-:Y:S08]  /*ea40*/  HMMA.16816.F16 R138, R48, R36, R138 ;  /* 0x00000024308a723c */ /* 0x000ff0000000088a */
[----:B------:R-:W-:Y:S08]  /*ea50*/  HMMA.16816.F16 R176, R52, R32, R176 ;  /* 0x0000002034b0723c */ /* 0x000ff000000008b0 */
[----:B------:R-:W-:Y:S01]  /*ea60*/  HMMA.16816.F16 R36, R24, R36, R8 ;  /* 0x000000241824723c */ /* 0x000fe20000000808 */
[----:B------:R-:W-:-:S02]  /*ea70*/  LEA R9, R3, R0, 0x4 ;  /* 0x0000000003097211 */ /* 0x000fc400078e20ff */
[----:B------:R-:W-:-:S03]  /*ea80*/  LEA.HI.X R3, R6, R5, R7, 0x2, P0 ;  /* 0x0000000506037211 */ /* 0x000fc600000f1407 */
[----:B------:R-:W-:Y:S02]  /*ea90*/  IMAD.WIDE R8, R9, 0x2, R12 ;  /* 0x0000000209087825 */ /* 0x000fe400078e020c */
[----:B------:R-:W-:Y:S01]  /*eaa0*/  HMMA.16816.F16 R128, R52, R34, R128 ;  /* 0x000000223480723c */ /* 0x000fe20000000880 */
[----:B------:R-:W-:Y:S01]  /*eab0*/  STG.E desc[UR6][R2.64], R120 ;  /* 0x0000007802007986 */ /* 0x000fe2000c101906 */
[----:B------:R-:W-:Y:S01]  /*eac0*/  IMAD.WIDE.U32 R4, R17, 0x20, R2 ;  /* 0x0000002011047825 */ /* 0x000fe200078e0002 */
[----:B------:R-:W-:-:S03]  /*ead0*/  LEA R8, P0, R6, R8, 0x2 ;  /* 0x0000000806087211 */ /* 0x000fc600078010ff */
[----:B------:R-:W-:Y:S01]  /*eae0*/  IMAD.WIDE R12, R19, 0x2, R12 ;  /* 0x00000002130c7825 */ /* 0x000fe200078e020c */
[----:B------:R-:W-:Y:S01]  /*eaf0*/  STG.E desc[UR6][R4.64], R121 ;  /* 0x0000007904007986 */ /* 0x000fe2000c101906 */
[----:B--2---:R-:W-:Y:S01]  /*eb00*/  HMMA.16816.F16 R130, R52, R28, R130 ;  /* 0x0000001c3482723c */ /* 0x004fe20000000882 */
[C---:B------:R-:W-:Y:S02]  /*eb10*/  LEA.HI.X R9, R6.reuse, R9, R7, 0x2, P0 ;  /* 0x0000000906097211 */ /* 0x040fe400000f1407 */
[----:B------:R-:W-:Y:S01]  /*eb20*/  STG.E desc[UR6][R2.64+0x10], R182 ;  /* 0x000010b602007986 */ /* 0x000fe2000c101906 */
[----:B------:R-:W-:-:S03]  /*eb30*/  LEA R12, P2, R6, R12, 0x2 ;  /* 0x0000000c060c7211 */ /* 0x000fc600078410ff */
[----:B------:R-:W-:Y:S01]  /*eb40*/  STG.E desc[UR6][R4.64+0x10], R183 ;  /* 0x000010b704007986 */ /* 0x000fe2000c101906 */
[----:B------:R-:W-:Y:S01]  /*eb50*/  HMMA.16816.F16 R122, R52, R30, R122 ;  /* 0x0000001e347a723c */ /* 0x000fe2000000087a */
[----:B------:R-:W-:Y:S01]  /*eb60*/  LEA.HI.X R13, R6, R13, R7, 0x2, P2 ;  /* 0x0000000d060d7211 */ /* 0x000fe200010f1407 */
[C---:B------:R-:W-:Y:S01]  /*eb70*/  IMAD.WIDE.U32 R6, R17.reuse, 0x20, R8 ;  /* 0x0000002011067825 */ /* 0x040fe200078e0008 */
[----:B------:R-:W-:Y:S04]  /*eb80*/  STG.E desc[UR6][R2.64+0x20], R180 ;  /* 0x000020b402007986 */ /* 0x000fe8000c101906 */
[----:B------:R-:W-:Y:S01]  /*eb90*/  STG.E desc[UR6][R4.64+0x20], R181 ;  /* 0x000020b504007986 */ /* 0x000fe2000c101906 */
[C---:B------:R-:W-:Y:S03]  /*eba0*/  HMMA.16816.F16 R74, R44.reuse, R32, R74 ;  /* 0x000000202c4a723c */ /* 0x040fe6000000084a */
        /* <DEDUP_REMOVED lines=8> */
[----:B------:R-:W-:Y:S03]  /*ec30*/  HMMA.16816.F16 R82, R44, R30, R82 ;  /* 0x0000001e2c52723c */ /* 0x000fe60000000852 */
[----:B------:R-:W-:Y:S04]  /*ec40*/  STG.E desc[UR6][R2.64+0x60], R130 ;  /* 0x0000608202007986 */ /* 0x000fe8000c101906 */
[----:B------:R-:W-:Y:S01]  /*ec50*/  STG.E desc[UR6][R4.64+0x60], R131 ;  /* 0x0000608304007986 */ /* 0x000fe2000c101906 */
[C---:B------:R-:W-:Y:S03]  /*ec60*/  HMMA.16816.F16 R14, R56.reuse, R14, R186 ;  /* 0x0000000e380e723c */ /* 0x040fe600000008ba */
[----:B------:R1:W-:Y:S04]  /*ec70*/  STG.E desc[UR6][R2.64+0x70], R122 ;  /* 0x0000707a02007986 */ /* 0x0003e8000c101906 */
[----:B------:R2:W-:Y:S01]  /*ec80*/  STG.E desc[UR6][R4.64+0x70], R123 ;  /* 0x0000707b04007986 */ /* 0x0005e2000c101906 */
[----:B------:R-:W-:Y:S03]  /*ec90*/  HMMA.16816.F16 R20, R56, R20, R104 ;  /* 0x000000143814723c */ /* 0x000fe60000000868 */
[----:B------:R-:W-:Y:S04]  /*eca0*/  STG.E desc[UR6][R8.64], R172 ;  /* 0x000000ac08007986 */ /* 0x000fe8000c101906 */
[----:B------:R-:W-:Y:S01]  /*ecb0*/  STG.E desc[UR6][R6.64], R173 ;  /* 0x000000ad06007986 */ /* 0x000fe2000c101906 */
[----:B------:R-:W-:Y:S01]  /*ecc0*/  HMMA.16816.F16 R142, R48, R32, R142 ;  /* 0x00000020308e723c */ /* 0x000fe2000000088e */
[----:B-1----:R-:W-:-:S02]  /*ecd0*/  IMAD.WIDE.U32 R2, R17, 0x20, R10 ;  /* 0x0000002011027825 */ /* 0x002fc400078e000a */
[----:B------:R-:W-:Y:S02]  /*ece0*/  STG.E desc[UR6][R8.64+0x10], R168 ;  /* 0x000010a808007986 */ /* 0x000fe4000c101906 */
[----:B--2---:R-:W-:Y:S02]  /*ecf0*/  IMAD.WIDE.U32 R4, R17, 0x20, R12 ;  /* 0x0000002011047825 */ /* 0x004fe400078e000c */
[----:B------:R-:W-:Y:S01]  /*ed00*/  STG.E desc[UR6][R6.64+0x10], R169 ;  /* 0x000010a906007986 */ /* 0x000fe2000c101906 */
[----:B------:R-:W-:Y:S03]  /*ed10*/  HMMA.16816.F16 R22, R56, R22, R184 ;  /* 0x000000163816723c */ /* 0x000fe600000008b8 */
        /* <DEDUP_REMOVED lines=50> */
[----:B------:R-:W-:Y:S01]  /*f040*/  STG.E desc[UR6][R4.64+0x70], R23 ;  /* 0x0000701704007986 */ /* 0x000fe2000c101906 */
[----:B------:R-:W-:Y:S05]  /*f050*/  EXIT ;  /* 0x000000000000794d */ /* 0x000fea0003800000 */
.L_x_24:
        /* <DEDUP_REMOVED lines=10> */
.L_x_29:


//--------------------- .nv.shared._Z22eed_hgemm_m8n128k64_v4P6__halfS0_S0_iii --------------------------
	.section	.nv.shared._Z22eed_hgemm_m8n128k64_v4P6__halfS0_S0_iii,"aw",@nobits
	.sectionflags	@""
	.align	16
	.zero		1024


//--------------------- .nv.shared.reserved.0     --------------------------
	.section	.nv.shared.reserved.0,"aw",@nobits
	.weak		__nv_reservedSMEM_offset_0_alias
	.size		__nv_reservedSMEM_offset_0_alias, 0, 64
	.other		__nv_reservedSMEM_offset_0_alias,@"STO_CUDA_RESERVED_SHARED STV_DEFAULT"
__nv_reservedSMEM_offset_0_alias:
	.zero		0
	.zero		64


//--------------------- .nv.shared._Z22eed_hgemm_m8n256k64_v3P6__halfS0_S0_iii --------------------------
	.section	.nv.shared._Z22eed_hgemm_m8n256k64_v3P6__halfS0_S0_iii,"aw",@nobits
	.sectionflags	@""
	.align	16
	.zero		1024


//--------------------- .nv.shared._Z22eed_hgemm_m8n256k32_v2P6__halfS0_S0_iii --------------------------
	.section	.nv.shared._Z22eed_hgemm_m8n256k32_v2P6__halfS0_S0_iii,"aw",@nobits
	.sectionflags	@""
	.align	16
	.zero		1024


//--------------------- .nv.shared._Z22eed_hgemm_m8n256k32_v1P6__halfS0_S0_iii --------------------------
	.section	.nv.shared._Z22eed_hgemm_m8n256k32_v1P6__halfS0_S0_iii,"aw",@nobits
	.sectionflags	@""
	.align	16
	.zero		1024


//--------------------- .nv.shared._Z16myHGEMMAlignedV5P6__halfS0_S0_iii --------------------------
	.section	.nv.shared._Z16myHGEMMAlignedV5P6__halfS0_S0_iii,"aw",@nobits
	.sectionflags	@""
	.align	16
	.zero		1024


//--------------------- .nv.constant0._Z22eed_hgemm_m8n128k64_v4P6__halfS0_S0_iii --------------------------
	.section	.nv.constant0._Z22eed_hgemm_m8n128k64_v4P6__halfS0_S0_iii,"a",@progbits
	.sectionflags	@""
	.align	4
.nv.constant0._Z22eed_hgemm_m8n128k64_v4P6__halfS0_S0_iii:
	.zero		932


//--------------------- .nv.constant0._Z22eed_hgemm_m8n256k64_v3P6__halfS0_S0_iii --------------------------
	.section	.nv.constant0._Z22eed_hgemm_m8n256k64_v3P6__halfS0_S0_iii,"a",@progbits
	.sectionflags	@""
	.align	4
.nv.constant0._Z22eed_hgemm_m8n256k64_v3P6__halfS0_S0_iii:
	.zero		932


//--------------------- .nv.constant0._Z22eed_hgemm_m8n256k32_v2P6__halfS0_S0_iii --------------------------
	.section	.nv.constant0._Z22eed_hgemm_m8n256k32_v2P6__halfS0_S0_iii,"a",@progbits
	.sectionflags	@""
	.align	4
.nv.constant0._Z22eed_hgemm_m8n256k32_v2P6__halfS0_S0_iii:
	.zero		932


//--------------------- .nv.constant0._Z22eed_hgemm_m8n256k32_v1P6__halfS0_S0_iii --------------------------
	.section	.nv.constant0._Z22eed_hgemm_m8n256k32_v1P6__halfS0_S0_iii,"a",@progbits
	.sectionflags	@""
	.align	4
.nv.constant0._Z22eed_hgemm_m8n256k32_v1P6__halfS0_S0_iii:
	.zero		932


//--------------------- .nv.constant0._Z16myHGEMMAlignedV5P6__halfS0_S0_iii --------------------------
	.section	.nv.constant0._Z16myHGEMMAlignedV5P6__halfS0_S0_iii,"a",@progbits
	.sectionflags	@""
	.align	4
.nv.constant0._Z16myHGEMMAlignedV5P6__halfS0_S0_iii:
	.zero		932


//--------------------- SYMBOLS --------------------------

	.type		.nv.reservedSmem.offset0,@object
	.size		.nv.reservedSmem.offset0,0x4
	.type		.nv.reservedSmem.cap,@object
	.size		.nv.reservedSmem.cap,0x4
